	.target	sm_90a

	.elftype	@"ET_EXEC"


//--------------------- .note.nv.tkinfo           --------------------------
	.section	.note.nv.tkinfo,"",@"SHT_NOTE"
	.sectionflags	@"SHF_NOTE_NV_TKINFO"
	.tkinfo
        /*0018*/ 	.word	0x00000002
        /*0030*/ 	.string	""
        /*0030*/ 	.string	"ptxas"
        /*0030*/ 	.string	"Cuda compilation tools, release 13.0, V13.0.88"
        /*0030*/ 	.string	"Build cuda_13.0.r13.0/compiler.36424714_0"
        /*0030*/ 	.string	"-v  -suppress-debug-info  -lineinfo  -arch sm_90a "



//--------------------- .note.nv.cuinfo           --------------------------
	.section	.note.nv.cuinfo,"",@"SHT_NOTE"
	.sectionflags	@"SHF_NOTE_NV_CUINFO"
        /*0018*/ 	.short	0x0002
        /*001a*/ 	.short	0x005a
        /*001c*/ 	.short	0x0082
	.zero		2


//--------------------- .nv.info                  --------------------------
	.section	.nv.info,"",@"SHT_CUDA_INFO"
	.align	4


	//----- nvinfo : EIATTR_REGCOUNT
	.align		4
        /*0000*/ 	.byte	0x04, 0x2f
        /*0002*/ 	.short	(.L_1 - .L_0)
	.align		4
.L_0:
        /*0004*/ 	.word	index@(matmul_kernel)
        /*0008*/ 	.word	0x00000020


	//----- nvinfo : EIATTR_FRAME_SIZE
	.align		4
.L_1:
        /*000c*/ 	.byte	0x04, 0x11
        /*000e*/ 	.short	(.L_3 - .L_2)
	.align		4
.L_2:
        /*0010*/ 	.word	index@(matmul_kernel)
        /*0014*/ 	.word	0x00004360


	//----- nvinfo : EIATTR_MIN_STACK_SIZE
	.align		4
.L_3:
        /*0018*/ 	.byte	0x04, 0x12
        /*001a*/ 	.short	(.L_5 - .L_4)
	.align		4
.L_4:
        /*001c*/ 	.word	index@(matmul_kernel)
        /*0020*/ 	.word	0x00004360
.L_5:


//--------------------- .nv.compat                --------------------------
	.section	.nv.compat,"",@"SHT_CUDA_COMPAT_INFO"
	.align	4
        /*0000*/ 	.byte	0x02, 0x09, 0x01, 0x00, 0x02, 0x02, 0x02, 0x00, 0x02, 0x05, 0x05, 0x00, 0x03, 0x07, 0x01, 0x01
        /*0010*/ 	.byte	0x02, 0x03, 0x00, 0x00, 0x02, 0x06, 0x01, 0x00, 0x04, 0x0b, 0x08, 0x00, 0x00, 0x00, 0x00, 0x00
        /*0020*/ 	.byte	0x00, 0x00, 0x00, 0x00


//--------------------- .nv.info.matmul_kernel    --------------------------
	.section	.nv.info.matmul_kernel,"",@"SHT_CUDA_INFO"
	.sectionflags	@""
	.align	4


	//----- nvinfo : EIATTR_CUDA_API_VERSION
	.align		4
        /*0000*/ 	.byte	0x04, 0x37
        /*0002*/ 	.short	(.L_7 - .L_6)
.L_6:
        /*0004*/ 	.word	0x00000082


	//----- nvinfo : EIATTR_KPARAM_INFO
	.align		4
.L_7:
        /*0008*/ 	.byte	0x04, 0x17
        /*000a*/ 	.short	(.L_9 - .L_8)
.L_8:
        /*000c*/ 	.word	0x00000000
        /*0010*/ 	.short	0x000d
        /*0012*/ 	.short	0x0048
        /*0014*/ 	.byte	0x00, 0xf4, 0x21, 0x00


	//----- nvinfo : EIATTR_KPARAM_INFO
	.align		4
.L_9:
        /*0018*/ 	.byte	0x04, 0x17
        /*001a*/ 	.short	(.L_11 - .L_10)
.L_10:
        /*001c*/ 	.word	0x00000000
        /*0020*/ 	.short	0x000c
        /*0022*/ 	.short	0x0040
        /*0024*/ 	.byte	0x00, 0xf4, 0x21, 0x00


	//----- nvinfo : EIATTR_KPARAM_INFO
	.align		4
.L_11:
        /*0028*/ 	.byte	0x04, 0x17
        /*002a*/ 	.short	(.L_13 - .L_12)
.L_12:
        /*002c*/ 	.word	0x00000000
        /*0030*/ 	.short	0x000b
        /*0032*/ 	.short	0x0038
        /*0034*/ 	.byte	0x00, 0xf0, 0x11, 0x00


	//----- nvinfo : EIATTR_KPARAM_INFO
	.align		4
.L_13:
        /*0038*/ 	.byte	0x04, 0x17
        /*003a*/ 	.short	(.L_15 - .L_14)
.L_14:
        /*003c*/ 	.word	0x00000000
        /*0040*/ 	.short	0x000a
        /*0042*/ 	.short	0x0034
        /*0044*/ 	.byte	0x00, 0xf0, 0x11, 0x00


	//----- nvinfo : EIATTR_KPARAM_INFO
	.align		4
.L_15:
        /*0048*/ 	.byte	0x04, 0x17
        /*004a*/ 	.short	(.L_17 - .L_16)
.L_16:
        /*004c*/ 	.word	0x00000000
        /*0050*/ 	.short	0x0009
        /*0052*/ 	.short	0x0030
        /*0054*/ 	.byte	0x00, 0xf0, 0x11, 0x00


	//----- nvinfo : EIATTR_KPARAM_INFO
	.align		4
.L_17:
        /*0058*/ 	.byte	0x04, 0x17
        /*005a*/ 	.short	(.L_19 - .L_18)
.L_18:
        /*005c*/ 	.word	0x00000000
        /*0060*/ 	.short	0x0008
        /*0062*/ 	.short	0x002c
        /*0064*/ 	.byte	0x00, 0xf0, 0x11, 0x00


	//----- nvinfo : EIATTR_KPARAM_INFO
	.align		4
.L_19:
        /*0068*/ 	.byte	0x04, 0x17
        /*006a*/ 	.short	(.L_21 - .L_20)
.L_20:
        /*006c*/ 	.word	0x00000000
        /*0070*/ 	.short	0x0007
        /*0072*/ 	.short	0x0028
        /*0074*/ 	.byte	0x00, 0xf0, 0x11, 0x00


	//----- nvinfo : EIATTR_KPARAM_INFO
	.align		4
.L_21:
        /*0078*/ 	.byte	0x04, 0x17
        /*007a*/ 	.short	(.L_23 - .L_22)
.L_22:
        /*007c*/ 	.word	0x00000000
        /*0080*/ 	.short	0x0006
        /*0082*/ 	.short	0x0024
        /*0084*/ 	.byte	0x00, 0xf0, 0x11, 0x00


	//----- nvinfo : EIATTR_KPARAM_INFO
	.align		4
.L_23:
        /*0088*/ 	.byte	0x04, 0x17
        /*008a*/ 	.short	(.L_25 - .L_24)
.L_24:
        /*008c*/ 	.word	0x00000000
        /*0090*/ 	.short	0x0005
        /*0092*/ 	.short	0x0020
        /*0094*/ 	.byte	0x00, 0xf0, 0x11, 0x00


	//----- nvinfo : EIATTR_KPARAM_INFO
	.align		4
.L_25:
        /*0098*/ 	.byte	0x04, 0x17
        /*009a*/ 	.short	(.L_27 - .L_26)
.L_26:
        /*009c*/ 	.word	0x00000000
        /*00a0*/ 	.short	0x0004
        /*00a2*/ 	.short	0x001c
        /*00a4*/ 	.byte	0x00, 0xf0, 0x11, 0x00


	//----- nvinfo : EIATTR_KPARAM_INFO
	.align		4
.L_27:
        /*00a8*/ 	.byte	0x04, 0x17
        /*00aa*/ 	.short	(.L_29 - .L_28)
.L_28:
        /*00ac*/ 	.word	0x00000000
        /*00b0*/ 	.short	0x0003
        /*00b2*/ 	.short	0x0018
        /*00b4*/ 	.byte	0x00, 0xf0, 0x11, 0x00


	//----- nvinfo : EIATTR_KPARAM_INFO
	.align		4
.L_29:
        /*00b8*/ 	.byte	0x04, 0x17
        /*00ba*/ 	.short	(.L_31 - .L_30)
.L_30:
        /*00bc*/ 	.word	0x00000000
        /*00c0*/ 	.short	0x0002
        /*00c2*/ 	.short	0x0010
        /*00c4*/ 	.byte	0x00, 0xf4, 0x21, 0x00


	//----- nvinfo : EIATTR_KPARAM_INFO
	.align		4
.L_31:
        /*00c8*/ 	.byte	0x04, 0x17
        /*00ca*/ 	.short	(.L_33 - .L_32)
.L_32:
        /*00cc*/ 	.word	0x00000000
        /*00d0*/ 	.short	0x0001
        /*00d2*/ 	.short	0x0008
        /*00d4*/ 	.byte	0x00, 0xf4, 0x21, 0x00


	//----- nvinfo : EIATTR_KPARAM_INFO
	.align		4
.L_33:
        /*00d8*/ 	.byte	0x04, 0x17
        /*00da*/ 	.short	(.L_35 - .L_34)
.L_34:
        /*00dc*/ 	.word	0x00000000
        /*00e0*/ 	.short	0x0000
        /*00e2*/ 	.short	0x0000
        /*00e4*/ 	.byte	0x00, 0xf4, 0x21, 0x00


	//----- nvinfo : EIATTR_SPARSE_MMA_MASK
	.align		4
.L_35:
        /*00e8*/ 	.byte	0x03, 0x50
        /*00ea*/ 	.short	0x0000


	//----- nvinfo : EIATTR_MAXREG_COUNT
	.align		4
        /*00ec*/ 	.byte	0x03, 0x1b
        /*00ee*/ 	.short	0x00ff


	//----- nvinfo : EIATTR_NUM_BARRIERS
	.align		4
        /*00f0*/ 	.byte	0x02, 0x4c
        /*00f2*/ 	.byte	0x01
	.zero		1


	//----- nvinfo : EIATTR_ANNOTATIONS
	.align		4
        /*00f4*/ 	.byte	0x04, 0x55
        /*00f6*/ 	.short	(.L_37 - .L_36)


	//   ....[0]....
.L_36:
        /*00f8*/ 	.word	0x00000001
        /*00fc*/ 	.byte	0xe0, 0x04, 0x00, 0x00, 0x01, 0x00, 0x00, 0x00, 0x30, 0x05, 0x00, 0x00, 0x01, 0x00, 0x00, 0x00
        /* <DEDUP_REMOVED lines=3366> */
        /*d36c*/ 	.byte	0x00, 0x68, 0x03, 0x00, 0x01, 0x00, 0x00, 0x00, 0x10, 0x68, 0x03, 0x00


	//----- nvinfo : EIATTR_MERCURY_ISA_VERSION
	.align		4
.L_37:
        /*d378*/ 	.byte	0x03, 0x5f
        /*d37a*/ 	.short	0x0101


	//----- nvinfo : EIATTR_EXIT_INSTR_OFFSETS
	.align		4
        /*d37c*/ 	.byte	0x04, 0x1c
        /*d37e*/ 	.short	(.L_39 - .L_38)


	//   ....[0]....
.L_38:
        /*d380*/ 	.word	0x0006c3e0


	//   ....[1]....
        /*d384*/ 	.word	0x0006c400


	//----- nvinfo : EIATTR_REQNTID
	.align		4
.L_39:
        /*d388*/ 	.byte	0x04, 0x10
        /*d38a*/ 	.short	(.L_41 - .L_40)
.L_40:
        /*d38c*/ 	.word	0x00000040
        /*d390*/ 	.word	0x00000001
        /*d394*/ 	.word	0x00000001


	//----- nvinfo : EIATTR_CBANK_PARAM_SIZE
	.align		4
.L_41:
        /*d398*/ 	.byte	0x03, 0x19
        /*d39a*/ 	.short	0x0050


	//----- nvinfo : EIATTR_PARAM_CBANK
	.align		4
        /*d39c*/ 	.byte	0x04, 0x0a
        /*d39e*/ 	.short	(.L_43 - .L_42)
	.align		4
.L_42:
        /*d3a0*/ 	.word	index@(.nv.constant0.matmul_kernel)
        /*d3a4*/ 	.short	0x0210
        /*d3a6*/ 	.short	0x0050


	//----- nvinfo : EIATTR_SW_WAR
	.align		4
.L_43:
        /*d3a8*/ 	.byte	0x04, 0x36
        /*d3aa*/ 	.short	(.L_45 - .L_44)
.L_44:
        /*d3ac*/ 	.word	0x00000008
.L_45:


//--------------------- .nv.callgraph             --------------------------
	.section	.nv.callgraph,"",@"SHT_CUDA_CALLGRAPH"
	.align	4
	.sectionentsize	8
	.align		4
        /*0000*/ 	.word	0x00000000
	.align		4
        /*0004*/ 	.word	0xffffffff
	.align		4
        /*0008*/ 	.word	0x00000000
	.align		4
        /*000c*/ 	.word	0xfffffffe
	.align		4
        /*0010*/ 	.word	0x00000000
	.align		4
        /*0014*/ 	.word	0xfffffffd
	.align		4
        /*0018*/ 	.word	0x00000000
	.align		4
        /*001c*/ 	.word	0xfffffffc


//--------------------- .text.matmul_kernel       --------------------------
	.section	.text.matmul_kernel,"ax",@progbits
	.align	128
        .global         matmul_kernel
        .type           matmul_kernel,@function
        .size           matmul_kernel,(.L_x_4 - matmul_kernel)
        .other          matmul_kernel,@"STO_CUDA_ENTRY STV_DEFAULT"
matmul_kernel:
.text.matmul_kernel:
[----:B------:R-:W0:Y:S08]  /*0000*/  LDC R1, c[0x0][0x28] ;  /* 0x00000a00ff017b82 */ /* 0x000e300000000800 */
[----:B------:R-:W1:Y:S01]  /*0010*/  LDC.64 R2, c[0x0][0x228] ;  /* 0x00008a00ff027b82 */ /* 0x000e620000000a00 */
[----:B0-----:R-:W-:Y:S01]  /*0020*/  VIADD R1, R1, 0xffffbca0 ;  /* 0xffffbca001017836 */ /* 0x001fe20000000000 */
[----:B------:R-:W0:Y:S01]  /*0030*/  S2R R16, SR_TID.X ;  /* 0x0000000000107919 */ /* 0x000e220000002100 */
[----:B------:R-:W-:Y:S01]  /*0040*/  ULDC.64 UR32, c[0x0][0x208] ;  /* 0x0000820000207ab9 */ /* 0x000fe20000000a00 */
[----:B-1----:R-:W-:-:S05]  /*0050*/  VIADD R0, R3, 0x7f ;  /* 0x0000007f03007836 */ /* 0x002fca0000000000 */
[----:B------:R-:W-:-:S04]  /*0060*/  SHF.R.S32.HI R5, RZ, 0x1f, R0 ;  /* 0x0000001fff057819 */ /* 0x000fc80000011400 */
[----:B------:R-:W-:Y:S02]  /*0070*/  LEA.HI R5, R5, R0, RZ, 0x7 ;  /* 0x0000000005057211 */ /* 0x000fe400078f38ff */
[----:B0-----:R-:W-:Y:S02]  /*0080*/  LOP3.LUT R20, R16, 0x3f, RZ, 0xc0, !PT ;  /* 0x0000003f10147812 */ /* 0x001fe400078ec0ff */
[----:B------:R-:W-:Y:S02]  /*0090*/  SHF.R.S32.HI R0, RZ, 0x7, R5 ;  /* 0x00000007ff007819 */ /* 0x000fe40000011405 */
[----:B------:R-:W0:Y:S03]  /*00a0*/  S2R R5, SR_CTAID.X ;  /* 0x0000000000057919 */ /* 0x000e260000002500 */
[----:B------:R-:W-:-:S05]  /*00b0*/  IMAD.SHL.U32 R0, R0, 0x8, RZ ;  /* 0x0000000800007824 */ /* 0x000fca00078e00ff */
[-C--:B------:R-:W-:Y:S02]  /*00c0*/  IABS R9, R0.reuse ;  /* 0x0000000000097213 */ /* 0x080fe40000000000 */
[----:B------:R-:W-:Y:S02]  /*00d0*/  IABS R12, R0 ;  /* 0x00000000000c7213 */ /* 0x000fe40000000000 */
[----:B------:R-:W1:Y:S08]  /*00e0*/  I2F.RP R4, R9 ;  /* 0x0000000900047306 */ /* 0x000e700000209400 */
[----:B-1----:R-:W1:Y:S01]  /*00f0*/  MUFU.RCP R4, R4 ;  /* 0x0000000400047308 */ /* 0x002e620000001000 */
[----:B0-----:R-:W-:Y:S01]  /*0100*/  IABS R10, R5 ;  /* 0x00000005000a7213 */ /* 0x001fe20000000000 */
[----:B-1----:R-:W-:-:S02]  /*0110*/  VIADD R6, R4, 0xffffffe ;  /* 0x0ffffffe04067836 */ /* 0x002fc40000000000 */
[----:B------:R-:W-:-:S04]  /*0120*/  IMAD.MOV R4, RZ, RZ, -R12 ;  /* 0x000000ffff047224 */ /* 0x000fc800078e0a0c */
[----:B------:R0:W1:Y:S02]  /*0130*/  F2I.FTZ.U32.TRUNC.NTZ R7, R6 ;  /* 0x0000000600077305 */ /* 0x000064000021f000 */
[----:B0-----:R-:W-:Y:S02]  /*0140*/  IMAD.MOV.U32 R6, RZ, RZ, RZ ;  /* 0x000000ffff067224 */ /* 0x001fe400078e00ff */
[----:B-1----:R-:W-:-:S04]  /*0150*/  IMAD.MOV R8, RZ, RZ, -R7 ;  /* 0x000000ffff087224 */ /* 0x002fc800078e0a07 */
[----:B------:R-:W-:Y:S02]  /*0160*/  IMAD R11, R8, R9, RZ ;  /* 0x00000009080b7224 */ /* 0x000fe400078e02ff */
[----:B------:R-:W-:Y:S02]  /*0170*/  IMAD.MOV.U32 R8, RZ, RZ, R10 ;  /* 0x000000ffff087224 */ /* 0x000fe400078e000a */
[----:B------:R-:W-:-:S06]  /*0180*/  IMAD.HI.U32 R7, R7, R11, R6 ;  /* 0x0000000b07077227 */ /* 0x000fcc00078e0006 */
[----:B------:R-:W-:-:S04]  /*0190*/  IMAD.HI.U32 R7, R7, R8, RZ ;  /* 0x0000000807077227 */ /* 0x000fc800078e00ff */
[----:B------:R-:W-:-:S05]  /*01a0*/  IMAD R4, R7, R4, R8 ;  /* 0x0000000407047224 */ /* 0x000fca00078e0208 */
[----:B------:R-:W-:-:S13]  /*01b0*/  ISETP.GT.U32.AND P1, PT, R9, R4, PT ;  /* 0x000000040900720c */ /* 0x000fda0003f24070 */
[----:B------:R-:W-:Y:S02]  /*01c0*/  @!P1 IMAD.IADD R4, R4, 0x1, -R9 ;  /* 0x0000000104049824 */ /* 0x000fe400078e0a09 */
[----:B------:R-:W-:Y:S01]  /*01d0*/  @!P1 VIADD R7, R7, 0x1 ;  /* 0x0000000107079836 */ /* 0x000fe20000000000 */
[----:B------:R-:W-:Y:S02]  /*01e0*/  ISETP.NE.AND P1, PT, R0, RZ, PT ;  /* 0x000000ff0000720c */ /* 0x000fe40003f25270 */
[----:B------:R-:W-:Y:S02]  /*01f0*/  ISETP.GE.U32.AND P0, PT, R4, R9, PT ;  /* 0x000000090400720c */ /* 0x000fe40003f06070 */
[----:B------:R-:W-:-:S04]  /*0200*/  LOP3.LUT R4, R5, R0, RZ, 0x3c, !PT ;  /* 0x0000000005047212 */ /* 0x000fc800078e3cff */
[----:B------:R-:W-:Y:S01]  /*0210*/  ISETP.GE.AND P2, PT, R4, RZ, PT ;  /* 0x000000ff0400720c */ /* 0x000fe20003f46270 */
[----:B------:R-:W-:-:S06]  /*0220*/  VIADD R4, R2, 0x7f ;  /* 0x0000007f02047836 */ /* 0x000fcc0000000000 */
[----:B------:R-:W-:-:S04]  /*0230*/  @P0 VIADD R7, R7, 0x1 ;  /* 0x0000000107070836 */ /* 0x000fc80000000000 */
[----:B------:R-:W-:Y:S01]  /*0240*/  IMAD.MOV.U32 R6, RZ, RZ, R7 ;  /* 0x000000ffff067224 */ /* 0x000fe200078e0007 */
[----:B------:R-:W-:-:S03]  /*0250*/  SHF.R.S32.HI R7, RZ, 0x1f, R4 ;  /* 0x0000001fff077819 */ /* 0x000fc60000011404 */
[----:B------:R-:W-:Y:S01]  /*0260*/  @!P2 IMAD.MOV R6, RZ, RZ, -R6 ;  /* 0x000000ffff06a224 */ /* 0x000fe200078e0a06 */
[----:B------:R-:W-:Y:S02]  /*0270*/  @!P1 LOP3.LUT R6, RZ, R0, RZ, 0x33, !PT ;  /* 0x00000000ff069212 */ /* 0x000fe400078e33ff */
[----:B------:R-:W-:-:S03]  /*0280*/  LEA.HI R7, R7, R4, RZ, 0x7 ;  /* 0x0000000407077211 */ /* 0x000fc600078f38ff */
[----:B------:R-:W-:Y:S02]  /*0290*/  IMAD.SHL.U32 R4, R6, 0x8, RZ ;  /* 0x0000000806047824 */ /* 0x000fe400078e00ff */
[----:B------:R-:W-:-:S03]  /*02a0*/  IMAD.MOV R6, RZ, RZ, -R6 ;  /* 0x000000ffff067224 */ /* 0x000fc600078e0a06 */
[----:B------:R-:W-:Y:S01]  /*02b0*/  LEA.HI.SX32 R7, R7, -R4, 0x19 ;  /* 0x8000000407077211 */ /* 0x000fe200078fcaff */
[----:B------:R-:W-:Y:S02]  /*02c0*/  IMAD R15, R0, R6, R5 ;  /* 0x00000006000f7224 */ /* 0x000fe400078e0205 */
[----:B------:R-:W-:Y:S01]  /*02d0*/  IMAD.MOV.U32 R6, RZ, RZ, RZ ;  /* 0x000000ffff067224 */ /* 0x000fe200078e00ff */
[----:B------:R-:W-:Y:S02]  /*02e0*/  VIMNMX R8, R7, 0x8, PT ;  /* 0x0000000807087848 */ /* 0x000fe40003fe0100 */
[----:B------:R-:W-:Y:S02]  /*02f0*/  IABS R13, R15 ;  /* 0x0000000f000d7213 */ /* 0x000fe40000000000 */
[----:B------:R-:W-:-:S04]  /*0300*/  IABS R11, R8 ;  /* 0x00000008000b7213 */ /* 0x000fc80000000000 */
[----:B------:R-:W0:Y:S08]  /*0310*/  I2F.RP R9, R11 ;  /* 0x0000000b00097306 */ /* 0x000e300000209400 */
[----:B0-----:R-:W0:Y:S02]  /*0320*/  MUFU.RCP R9, R9 ;  /* 0x0000000900097308 */ /* 0x001e240000001000 */
[----:B0-----:R-:W-:-:S06]  /*0330*/  VIADD R7, R9, 0xffffffe ;  /* 0x0ffffffe09077836 */ /* 0x001fcc0000000000 */
[----:B------:R-:W0:Y:S02]  /*0340*/  F2I.FTZ.U32.TRUNC.NTZ R7, R7 ;  /* 0x0000000700077305 */ /* 0x000e24000021f000 */
[----:B0-----:R-:W-:-:S04]  /*0350*/  IMAD.MOV R10, RZ, RZ, -R7 ;  /* 0x000000ffff0a7224 */ /* 0x001fc800078e0a07 */
[----:B------:R-:W-:-:S04]  /*0360*/  IMAD.MOV.U32 R0, RZ, RZ, R10 ;  /* 0x000000ffff007224 */ /* 0x000fc800078e000a */
[----:B------:R-:W-:Y:S01]  /*0370*/  IMAD R5, R0, R11, RZ ;  /* 0x0000000b00057224 */ /* 0x000fe200078e02ff */
[----:B------:R-:W-:-:S03]  /*0380*/  IABS R0, R8 ;  /* 0x0000000800007213 */ /* 0x000fc60000000000 */
[----:B------:R-:W-:Y:S02]  /*0390*/  IMAD.HI.U32 R6, R7, R5, R6 ;  /* 0x0000000507067227 */ /* 0x000fe400078e0006 */
[----:B------:R-:W0:Y:S02]  /*03a0*/  LDC R7, c[0x0][0x230] ;  /* 0x00008c00ff077b82 */ /* 0x000e240000000800 */
[----:B------:R-:W-:Y:S02]  /*03b0*/  IMAD.MOV R0, RZ, RZ, -R0 ;  /* 0x000000ffff007224 */ /* 0x000fe400078e0a00 */
[----:B------:R-:W-:-:S04]  /*03c0*/  IMAD.HI.U32 R6, R6, R13, RZ ;  /* 0x0000000d06067227 */ /* 0x000fc800078e00ff */
[----:B------:R-:W-:-:S05]  /*03d0*/  IMAD R0, R6, R0, R13 ;  /* 0x0000000006007224 */ /* 0x000fca00078e020d */
[----:B------:R-:W-:Y:S01]  /*03e0*/  ISETP.GT.U32.AND P1, PT, R11, R0, PT ;  /* 0x000000000b00720c */ /* 0x000fe20003f24070 */
[----:B0-----:R-:W-:-:S12]  /*03f0*/  VIADD R7, R7, 0x7f ;  /* 0x0000007f07077836 */ /* 0x001fd80000000000 */
[----:B------:R-:W-:Y:S02]  /*0400*/  @!P1 IMAD.IADD R0, R0, 0x1, -R11 ;  /* 0x0000000100009824 */ /* 0x000fe400078e0a0b */
[----:B------:R-:W-:Y:S01]  /*0410*/  @!P1 VIADD R6, R6, 0x1 ;  /* 0x0000000106069836 */ /* 0x000fe20000000000 */
[----:B------:R-:W-:Y:S02]  /*0420*/  ISETP.NE.AND P1, PT, R8, RZ, PT ;  /* 0x000000ff0800720c */ /* 0x000fe40003f25270 */
[----:B------:R-:W-:Y:S02]  /*0430*/  ISETP.GE.U32.AND P0, PT, R0, R11, PT ;  /* 0x0000000b0000720c */ /* 0x000fe40003f06070 */
[----:B------:R-:W-:-:S04]  /*0440*/  LOP3.LUT R0, R15, R8, RZ, 0x3c, !PT ;  /* 0x000000080f007212 */ /* 0x000fc800078e3cff */
[----:B------:R-:W-:-:S07]  /*0450*/  ISETP.GE.AND P2, PT, R0, RZ, PT ;  /* 0x000000ff0000720c */ /* 0x000fce0003f46270 */
[----:B------:R-:W-:Y:S01]  /*0460*/  @P0 VIADD R6, R6, 0x1 ;  /* 0x0000000106060836 */ /* 0x000fe20000000000 */
[----:B------:R-:W-:-:S05]  /*0470*/  ISETP.GT.AND P0, PT, R7, 0x7f, PT ;  /* 0x0000007f0700780c */ /* 0x000fca0003f04270 */
[----:B------:R-:W-:Y:S01]  /*0480*/  @!P2 IMAD.MOV R6, RZ, RZ, -R6 ;  /* 0x000000ffff06a224 */ /* 0x000fe200078e0a06 */
[----:B------:R-:W-:-:S05]  /*0490*/  @!P1 LOP3.LUT R6, RZ, R8, RZ, 0x33, !PT ;  /* 0x00000008ff069212 */ /* 0x000fca00078e33ff */
[----:B------:R-:W-:Y:S02]  /*04a0*/  IMAD.MOV R5, RZ, RZ, -R6 ;  /* 0x000000ffff057224 */ /* 0x000fe400078e0a06 */
[----:B------:R-:W-:Y:S02]  /*04b0*/  IMAD.SHL.U32 R26, R6, 0x80, RZ ;  /* 0x00000080061a7824 */ /* 0x000fe400078e00ff */
[----:B------:R-:W-:Y:S02]  /*04c0*/  IMAD R5, R8, R5, R15 ;  /* 0x0000000508057224 */ /* 0x000fe400078e020f */
[----:B------:R-:W-:Y:S01]  /*04d0*/  VIADD R6, R26, 0x2 ;  /* 0x000000021a067836 */ /* 0x000fe20000000000 */
[----:B------:R-:W-:Y:S01]  /*04e0*/  STL [R1+0x700], R26 ;  /* 0x0007001a01007387 */ /* 0x000fe20000100800 */
[----:B------:R-:W-:Y:S02]  /*04f0*/  IMAD.IADD R0, R4, 0x1, R5 ;  /* 0x0000000104007824 */ /* 0x000fe400078e0205 */
[----:B------:R-:W-:-:S02]  /*0500*/  VIADD R4, R26, 0x1 ;  /* 0x000000011a047836 */ /* 0x000fc40000000000 */
[----:B------:R-:W-:Y:S02]  /*0510*/  VIADD R5, R26, 0x3 ;  /* 0x000000031a057836 */ /* 0x000fe40000000000 */
[----:B------:R-:W-:Y:S01]  /*0520*/  IMAD.SHL.U32 R0, R0, 0x80, RZ ;  /* 0x0000008000007824 */ /* 0x000fe200078e00ff */
[----:B------:R0:W-:Y:S01]  /*0530*/  STL [R1+0x288], R4 ;  /* 0x0002880401007387 */ /* 0x0001e20000100800 */
[C---:B------:R-:W-:Y:S02]  /*0540*/  VIADD R18, R26.reuse, 0x32 ;  /* 0x000000321a127836 */ /* 0x040fe40000000000 */
[----:B------:R-:W-:Y:S01]  /*0550*/  VIADD R17, R26, 0x48 ;  /* 0x000000481a117836 */ /* 0x000fe20000000000 */
[----:B------:R1:W-:Y:S01]  /*0560*/  STL [R1+0x284], R6 ;  /* 0x0002840601007387 */ /* 0x0003e20000100800 */
[----:B------:R-:W-:Y:S01]  /*0570*/  LOP3.LUT R27, R0, 0x3f, R16, 0xf8, !PT ;  /* 0x0000003f001b7812 */ /* 0x000fe200078ef810 */
[----:B------:R-:W-:Y:S01]  /*0580*/  VIADD R9, R26, 0x4f ;  /* 0x0000004f1a097836 */ /* 0x000fe20000000000 */
[----:B------:R-:W-:Y:S01]  /*0590*/  LOP3.LUT R0, R0, 0x40, R20, 0xfe, !PT ;  /* 0x0000004000007812 */ /* 0x000fe200078efe14 */
[----:B------:R2:W-:Y:S01]  /*05a0*/  STL [R1+0x280], R5 ;  /* 0x0002800501007387 */ /* 0x0005e20000100800 */
[----:B------:R-:W-:-:S02]  /*05b0*/  VIADD R19, R26, 0x5b ;  /* 0x0000005b1a137836 */ /* 0x000fc40000000000 */
[C---:B0-----:R-:W-:Y:S02]  /*05c0*/  VIADD R4, R26.reuse, 0x4 ;  /* 0x000000041a047836 */ /* 0x041fe40000000000 */
[C---:B------:R-:W-:Y:S02]  /*05d0*/  VIADD R8, R26.reuse, 0x6d ;  /* 0x0000006d1a087836 */ /* 0x040fe40000000000 */
[C---:B-1----:R-:W-:Y:S01]  /*05e0*/  VIADD R6, R26.reuse, 0x5 ;  /* 0x000000051a067836 */ /* 0x042fe20000000000 */
[----:B------:R0:W-:Y:S01]  /*05f0*/  STL [R1+0x27c], R4 ;  /* 0x00027c0401007387 */ /* 0x0001e20000100800 */
[C---:B------:R-:W-:Y:S02]  /*0600*/  VIADD R24, R26.reuse, 0x6f ;  /* 0x0000006f1a187836 */ /* 0x040fe40000000000 */
[C---:B--2---:R-:W-:Y:S01]  /*0610*/  VIADD R5, R26.reuse, 0x6 ;  /* 0x000000061a057836 */ /* 0x044fe20000000000 */
[----:B------:R1:W-:Y:S01]  /*0620*/  STL [R1+0x278], R6 ;  /* 0x0002780601007387 */ /* 0x0003e20000100800 */
[----:B------:R-:W-:-:S02]  /*0630*/  VIADD R15, R26, 0x70 ;  /* 0x000000701a0f7836 */ /* 0x000fc40000000000 */
[C---:B------:R-:W-:Y:S01]  /*0640*/  VIADD R22, R26.reuse, 0x71 ;  /* 0x000000711a167836 */ /* 0x040fe20000000000 */
[----:B------:R2:W-:Y:S01]  /*0650*/  STL [R1+0x274], R5 ;  /* 0x0002740501007387 */ /* 0x0005e20000100800 */
[C---:B------:R-:W-:Y:S02]  /*0660*/  VIADD R13, R26.reuse, 0x72 ;  /* 0x000000721a0d7836 */ /* 0x040fe40000000000 */
[C---:B0-----:R-:W-:Y:S02]  /*0670*/  VIADD R4, R26.reuse, 0x7 ;  /* 0x000000071a047836 */ /* 0x041fe40000000000 */
[C---:B------:R-:W-:Y:S02]  /*0680*/  VIADD R21, R26.reuse, 0x74 ;  /* 0x000000741a157836 */ /* 0x040fe40000000000 */
[C---:B-1----:R-:W-:Y:S01]  /*0690*/  VIADD R6, R26.reuse, 0x8 ;  /* 0x000000081a067836 */ /* 0x042fe20000000000 */
[----:B------:R0:W-:Y:S01]  /*06a0*/  STL [R1+0x270], R4 ;  /* 0x0002700401007387 */ /* 0x0001e20000100800 */
[----:B------:R-:W-:-:S02]  /*06b0*/  VIADD R12, R26, 0x75 ;  /* 0x000000751a0c7836 */ /* 0x000fc40000000000 */
[C---:B--2---:R-:W-:Y:S01]  /*06c0*/  VIADD R5, R26.reuse, 0x9 ;  /* 0x000000091a057836 */ /* 0x044fe20000000000 */
[----:B------:R1:W-:Y:S01]  /*06d0*/  STL [R1+0x26c], R6 ;  /* 0x00026c0601007387 */ /* 0x0003e20000100800 */
[C---:B------:R-:W-:Y:S02]  /*06e0*/  VIADD R10, R26.reuse, 0x78 ;  /* 0x000000781a0a7836 */ /* 0x040fe40000000000 */
[C---:B------:R-:W-:Y:S01]  /*06f0*/  VIADD R23, R26.reuse, 0x79 ;  /* 0x000000791a177836 */ /* 0x040fe20000000000 */
[----:B------:R2:W-:Y:S01]  /*0700*/  STL [R1+0x268], R5 ;  /* 0x0002680501007387 */ /* 0x0005e20000100800 */
[C---:B------:R-:W-:Y:S02]  /*0710*/  VIADD R11, R26.reuse, 0x7a ;  /* 0x0000007a1a0b7836 */ /* 0x040fe40000000000 */
[C---:B0-----:R-:W-:Y:S02]  /*0720*/  VIADD R4, R26.reuse, 0xa ;  /* 0x0000000a1a047836 */ /* 0x041fe40000000000 */
[----:B------:R-:W-:-:S02]  /*0730*/  VIADD R7, R26, 0x7b ;  /* 0x0000007b1a077836 */ /* 0x000fc40000000000 */
[C---:B-1----:R-:W-:Y:S01]  /*0740*/  VIADD R6, R26.reuse, 0xb ;  /* 0x0000000b1a067836 */ /* 0x042fe20000000000 */
[----:B------:R0:W-:Y:S01]  /*0750*/  STL [R1+0x264], R4 ;  /* 0x0002640401007387 */ /* 0x0001e20000100800 */
[C---:B------:R-:W-:Y:S02]  /*0760*/  VIADD R25, R26.reuse, 0x7d ;  /* 0x0000007d1a197836 */ /* 0x040fe40000000000 */
[C---:B--2---:R-:W-:Y:S01]  /*0770*/  VIADD R5, R26.reuse, 0xc ;  /* 0x0000000c1a057836 */ /* 0x044fe20000000000 */
[----:B------:R1:W-:Y:S01]  /*0780*/  STL [R1+0x260], R6 ;  /* 0x0002600601007387 */ /* 0x0003e20000100800 */
[----:B------:R-:W-:-:S03]  /*0790*/  VIADD R14, R26, 0x7e ;  /* 0x0000007e1a0e7836 */ /* 0x000fc60000000000 */
[----:B------:R2:W-:Y:S01]  /*07a0*/  STL [R1+0x25c], R5 ;  /* 0x00025c0501007387 */ /* 0x0005e20000100800 */
[C---:B0-----:R-:W-:Y:S02]  /*07b0*/  VIADD R4, R26.reuse, 0xd ;  /* 0x0000000d1a047836 */ /* 0x041fe40000000000 */
[----:B-1----:R-:W-:-:S03]  /*07c0*/  VIADD R6, R26, 0xe ;  /* 0x0000000e1a067836 */ /* 0x002fc60000000000 */
[----:B------:R0:W-:Y:S01]  /*07d0*/  STL [R1+0x258], R4 ;  /* 0x0002580401007387 */ /* 0x0001e20000100800 */
[----:B--2---:R-:W-:-:S03]  /*07e0*/  VIADD R5, R26, 0xf ;  /* 0x0000000f1a057836 */ /* 0x004fc60000000000 */
[----:B------:R1:W-:Y:S04]  /*07f0*/  STL [R1+0x254], R6 ;  /* 0x0002540601007387 */ /* 0x0003e80000100800 */
        /* <DEDUP_REMOVED lines=130> */
[----:B--2---:R-:W-:-:S05]  /*1020*/  VIADD R5, R26, 0x53 ;  /* 0x000000531a057836 */ /* 0x004fca0000000000 */
[----:B------:R1:W-:Y:S01]  /*1030*/  STL [R1+0x7c], R5 ;  /* 0x00007c0501007387 */ /* 0x0003e20000100800 */
[----:B0-----:R-:W-:-:S05]  /*1040*/  VIADD R4, R26, 0x54 ;  /* 0x000000541a047836 */ /* 0x001fca0000000000 */
[----:B------:R0:W-:Y:S01]  /*1050*/  STL [R1+0x78], R4 ;  /* 0x0000780401007387 */ /* 0x0001e20000100800 */
[----:B-1----:R-:W-:-:S03]  /*1060*/  VIADD R5, R26, 0x56 ;  /* 0x000000561a057836 */ /* 0x002fc60000000000 */
        /* <DEDUP_REMOVED lines=45> */
[C---:B--2---:R-:W-:Y:S02]  /*1340*/  VIADD R5, R26.reuse, 0x77 ;  /* 0x000000771a057836 */ /* 0x044fe40000000000 */
[----:B0-----:R-:W-:-:S05]  /*1350*/  VIADD R4, R26, 0x73 ;  /* 0x000000731a047836 */ /* 0x001fca0000000000 */
[----:B------:R0:W-:Y:S02]  /*1360*/  STL [R1+0x2c], R4 ;  /* 0x00002c0401007387 */ /* 0x0001e40000100800 */
[----:B0-----:R-:W-:-:S05]  /*1370*/  VIADD R4, R26, 0x76 ;  /* 0x000000761a047836 */ /* 0x001fca0000000000 */
[----:B------:R0:W-:Y:S04]  /*1380*/  STL [R1+0x28], R4 ;  /* 0x0000280401007387 */ /* 0x0001e80000100800 */
[----:B------:R1:W-:Y:S04]  /*1390*/  STL [R1+0x9a4], R27 ;  /* 0x0009a41b01007387 */ /* 0x0003e80000100800 */
[----:B------:R1:W-:Y:S01]  /*13a0*/  STL [R1+0x9a0], R0 ;  /* 0x0009a00001007387 */ /* 0x0003e20000100800 */
[C---:B0-----:R-:W-:Y:S02]  /*13b0*/  VIADD R4, R26.reuse, 0x7c ;  /* 0x0000007c1a047836 */ /* 0x041fe40000000000 */
[----:B------:R-:W-:Y:S01]  /*13c0*/  VIADD R26, R26, 0x7f ;  /* 0x0000007f1a1a7836 */ /* 0x000fe20000000000 */
[----:B------:R-:W-:Y:S06]  /*13d0*/  @P0 BRA `(.L_x_0) ;  /* 0x0000001000100947 */ /* 0x000fec0003800000 */
[----:B------:R0:W-:Y:S01]  /*13e0*/  STL [R1+0x4f0], RZ ;  /* 0x0004f0ff01007387 */ /* 0x0001e20000100800 */
[----:B-1----:R-:W-:-:S03]  /*13f0*/  IMAD.SHL.U32 R0, R16, 0x20, RZ ;  /* 0x0000002010007824 */ /* 0x002fc600078e00ff */
[----:B------:R0:W-:Y:S02]  /*1400*/  STL [R1+0x4f4], RZ ;  /* 0x0004f4ff01007387 */ /* 0x0001e40000100800 */
[----:B------:R-:W-:Y:S02]  /*1410*/  LOP3.LUT R0, R0, 0x400, RZ, 0xc0, !PT ;  /* 0x0000040000007812 */ /* 0x000fe400078ec0ff */
[----:B------:R0:W-:Y:S04]  /*1420*/  STL [R1+0x4f8], RZ ;  /* 0x0004f8ff01007387 */ /* 0x0001e80000100800 */
        /* <DEDUP_REMOVED lines=234> */
[----:B------:R0:W-:Y:S04]  /*22d0*/  STL [R1+0x1fc0], R0 ;  /* 0x001fc00001007387 */ /* 0x0001e80000100800 */
        /* <DEDUP_REMOVED lines=18> */
[----:B------:R0:W-:Y:S01]  /*2400*/  STL [R1+0x39c], RZ ;  /* 0x00039cff01007387 */ /* 0x0001e20000100800 */
[----:B------:R-:W-:Y:S05]  /*2410*/  BRA `(.L_x_1) ;  /* 0x0000059c00ec7947 */ /* 0x000fea0003800000 */
.L_x_0:
[----:B------:R-:W-:Y:S01]  /*2420*/  STL [R1+0x2168], R10 ;  /* 0x0021680a01007387 */ /* 0x000fe20000100800 */
[----:B-1----:R-:W-:Y:S02]  /*2430*/  IABS R0, R3 ;  /* 0x0000000300007213 */ /* 0x002fe40000000000 */
[----:B------:R-:W-:Y:S01]  /*2440*/  IABS R20, R2 ;  /* 0x0000000200147213 */ /* 0x000fe20000000000 */
[----:B------:R-:W-:Y:S01]  /*2450*/  STL [R1+0x2164], R5 ;  /* 0x0021640501007387 */ /* 0x000fe20000100800 */
[----:B------:R-:W-:Y:S01]  /*2460*/  IMAD.MOV.U32 R16, RZ, RZ, RZ ;  /* 0x000000ffff107224 */ /* 0x000fe200078e00ff */
[----:B------:R-:W-:Y:S01]  /*2470*/  IABS R28, R14 ;  /* 0x0000000e001c7213 */ /* 0x000fe20000000000 */
[----:B------:R-:W-:Y:S01]  /*2480*/  ULDC.64 UR4, c[0x0][0x218] ;  /* 0x0000860000047ab9 */ /* 0x000fe20000000a00 */
[----:B------:R-:W-:Y:S01]  /*2490*/  STL [R1+0x2160], R12 ;  /* 0x0021600c01007387 */ /* 0x000fe20000100800 */
[----:B------:R-:W-:Y:S01]  /*24a0*/  ISETP.GE.AND P2, PT, R26, RZ, PT ;  /* 0x000000ff1a00720c */ /* 0x000fe20003f46270 */
[----:B------:R-:W-:Y:S01]  /*24b0*/  ULDC UR61, c[0x0][0x240] ;  /* 0x00009000003d7ab9 */ /* 0x000fe20000000800 */
[----:B------:R-:W-:Y:S01]  /*24c0*/  ULDC UR60, c[0x0][0x234] ;  /* 0x00008d00003c7ab9 */ /* 0x000fe20000000800 */
[----:B------:R-:W-:Y:S01]  /*24d0*/  STL [R1+0x215c], R21 ;  /* 0x00215c1501007387 */ /* 0x000fe20000100800 */
[----:B------:R-:W-:Y:S01]  /*24e0*/  ULDC UR23, c[0x0][0x238] ;  /* 0x00008e0000177ab9 */ /* 0x000fe20000000800 */
[----:B------:R-:W-:Y:S01]  /*24f0*/  ULDC.64 UR34, c[0x0][0x210] ;  /* 0x0000840000227ab9 */ /* 0x000fe20000000a00 */
[----:B------:R-:W-:Y:S01]  /*2500*/  ULDC UR26, c[0x0][0x238] ;  /* 0x00008e00001a7ab9 */ /* 0x000fe20000000800 */
[----:B------:R0:W-:Y:S01]  /*2510*/  STL [R1+0x2158], R13 ;  /* 0x0021580d01007387 */ /* 0x0001e20000100800 */
[----:B------:R-:W-:Y:S01]  /*2520*/  ULDC UR13, c[0x0][0x238] ;  /* 0x00008e00000d7ab9 */ /* 0x000fe20000000800 */
        /* <DEDUP_REMOVED lines=8> */
[----:B0-----:R-:W2:Y:S01]  /*25b0*/  LDL R13, [R1+0x9a4] ;  /* 0x0009a400010d7983 */ /* 0x001ea20000100800 */
[----:B------:R-:W-:Y:S01]  /*25c0*/  ULDC UR52, c[0x0][0x238] ;  /* 0x00008e0000347ab9 */ /* 0x000fe20000000800 */
[----:B------:R-:W-:Y:S01]  /*25d0*/  ULDC UR37, c[0x0][0x238] ;  /* 0x00008e0000257ab9 */ /* 0x000fe20000000800 */
[----:B------:R-:W-:Y:S01]  /*25e0*/  ULDC UR18, c[0x0][0x238] ;  /* 0x00008e0000127ab9 */ /* 0x000fe20000000800 */
[----:B------:R0:W-:Y:S01]  /*25f0*/  STL [R1+0x2154], R22 ;  /* 0x0021541601007387 */ /* 0x0001e20000100800 */
[----:B------:R-:W-:Y:S01]  /*2600*/  ULDC UR56, c[0x0][0x238] ;  /* 0x00008e0000387ab9 */ /* 0x000fe20000000800 */
[----:B------:R-:W-:Y:S01]  /*2610*/  ULDC UR48, c[0x0][0x238] ;  /* 0x00008e0000307ab9 */ /* 0x000fe20000000800 */
[----:B------:R-:W-:Y:S01]  /*2620*/  ULDC UR41, c[0x0][0x238] ;  /* 0x00008e0000297ab9 */ /* 0x000fe20000000800 */
[----:B------:R1:W-:Y:S01]  /*2630*/  STL [R1+0x2150], R15 ;  /* 0x0021500f01007387 */ /* 0x0003e20000100800 */
[----:B------:R-:W-:Y:S01]  /*2640*/  ULDC UR29, c[0x0][0x238] ;  /* 0x00008e00001d7ab9 */ /* 0x000fe20000000800 */
[----:B------:R-:W-:Y:S01]  /*2650*/  ULDC UR22, c[0x0][0x238] ;  /* 0x00008e0000167ab9 */ /* 0x000fe20000000800 */
[----:B------:R-:W-:Y:S01]  /*2660*/  ULDC UR14, c[0x0][0x238] ;  /* 0x00008e00000e7ab9 */ /* 0x000fe20000000800 */
[----:B------:R-:W-:Y:S01]  /*2670*/  ULDC UR58, c[0x0][0x238] ;  /* 0x00008e00003a7ab9 */ /* 0x000fe20000000800 */
[----:B------:R-:W-:Y:S01]  /*2680*/  ULDC UR54, c[0x0][0x238] ;  /* 0x00008e0000367ab9 */ /* 0x000fe20000000800 */
[----:B0-----:R-:W-:Y:S01]  /*2690*/  IMAD.MOV.U32 R22, RZ, RZ, R19 ;  /* 0x000000ffff167224 */ /* 0x001fe200078e0013 */
[----:B------:R-:W-:Y:S01]  /*26a0*/  ULDC UR50, c[0x0][0x238] ;  /* 0x00008e0000327ab9 */ /* 0x000fe20000000800 */
[----:B------:R-:W-:Y:S01]  /*26b0*/  ULDC UR46, c[0x0][0x238] ;  /* 0x00008e00002e7ab9 */ /* 0x000fe20000000800 */
[----:B------:R-:W-:Y:S01]  /*26c0*/  ULDC UR43, c[0x0][0x238] ;  /* 0x00008e00002b7ab9 */ /* 0x000fe20000000800 */
[----:B-1----:R-:W3:Y:S01]  /*26d0*/  LDL R15, [R1+0x700] ;  /* 0x00070000010f7983 */ /* 0x002ee20000100800 */
        /* <DEDUP_REMOVED lines=13> */
[----:B0-----:R-:W-:Y:S01]  /*27b0*/  IMAD.MOV.U32 R24, RZ, RZ, R17 ;  /* 0x000000ffff187224 */ /* 0x001fe200078e0011 */
[----:B------:R-:W-:Y:S01]  /*27c0*/  ULDC UR59, c[0x0][0x238] ;  /* 0x00008e00003b7ab9 */ /* 0x000fe20000000800 */
[----:B------:R0:W-:Y:S01]  /*27d0*/  STL [R1+0x2130], R3 ;  /* 0x0021300301007387 */ /* 0x0001e20000100800 */
[----:B------:R-:W-:Y:S01]  /*27e0*/  ULDC UR57, c[0x0][0x238] ;  /* 0x00008e0000397ab9 */ /* 0x000fe20000000800 */
[----:B-1----:R-:W-:Y:S01]  /*27f0*/  IMAD.MOV.U32 R6, RZ, RZ, R9 ;  /* 0x000000ffff067224 */ /* 0x002fe200078e0009 */
[----:B------:R-:W-:Y:S01]  /*2800*/  ULDC UR55, c[0x0][0x238] ;  /* 0x00008e0000377ab9 */ /* 0x000fe20000000800 */
[----:B------:R-:W1:Y:S01]  /*2810*/  I2F.RP R9, R20 ;  /* 0x0000001400097306 */ /* 0x000e620000209400 */
[----:B------:R-:W-:Y:S01]  /*2820*/  ULDC UR53, c[0x0][0x238] ;  /* 0x00008e0000357ab9 */ /* 0x000fe20000000800 */
[----:B----4-:R-:W-:Y:S01]  /*2830*/  IMAD.MOV.U32 R8, RZ, RZ, R18 ;  /* 0x000000ffff087224 */ /* 0x010fe200078e0012 */
[----:B------:R-:W-:Y:S01]  /*2840*/  ULDC UR51, c[0x0][0x238] ;  /* 0x00008e0000337ab9 */ /* 0x000fe20000000800 */
[----:B------:R-:W-:Y:S01]  /*2850*/  ULDC UR49, c[0x0][0x238] ;  /* 0x00008e0000317ab9 */ /* 0x000fe20000000800 */
[----:B------:R-:W-:Y:S01]  /*2860*/  ULDC UR47, c[0x0][0x238] ;  /* 0x00008e00002f7ab9 */ /* 0x000fe20000000800 */
[----:B0-----:R-:W4:Y:S01]  /*2870*/  LDL R3, [R1+0x9a0] ;  /* 0x0009a00001037983 */ /* 0x001f220000100800 */
[----:B------:R-:W-:Y:S01]  /*2880*/  ULDC UR45, c[0x0][0x238] ;  /* 0x00008e00002d7ab9 */ /* 0x000fe20000000800 */
[----:B------:R-:W0:Y:S01]  /*2890*/  I2F.RP R18, R0 ;  /* 0x0000000000127306 */ /* 0x000e220000209400 */
[----:B------:R-:W-:Y:S01]  /*28a0*/  ULDC UR44, c[0x0][0x238] ;  /* 0x00008e00002c7ab9 */ /* 0x000fe20000000800 */
[----:B------:R-:W-:Y:S01]  /*28b0*/  ULDC UR42, c[0x0][0x238] ;  /* 0x00008e00002a7ab9 */ /* 0x000fe20000000800 */
[----:B------:R-:W-:Y:S01]  /*28c0*/  ULDC UR40, c[0x0][0x238] ;  /* 0x00008e0000287ab9 */ /* 0x000fe20000000800 */
[----:B------:R-:W-:Y:S01]  /*28d0*/  ULDC UR38, c[0x0][0x238] ;  /* 0x00008e0000267ab9 */ /* 0x000fe20000000800 */
[----:B------:R-:W-:Y:S01]  /*28e0*/  ULDC UR36, c[0x0][0x238] ;  /* 0x00008e0000247ab9 */ /* 0x000fe20000000800 */
[----:B------:R-:W-:Y:S01]  /*28f0*/  ULDC UR30, c[0x0][0x238] ;  /* 0x00008e00001e7ab9 */ /* 0x000fe20000000800 */
[----:B------:R-:W-:Y:S01]  /*2900*/  ULDC UR28, c[0x0][0x238] ;  /* 0x00008e00001c7ab9 */ /* 0x000fe20000000800 */
[----:B-1----:R-:W1:Y:S08]  /*2910*/  MUFU.RCP R9, R9 ;  /* 0x0000000900097308 */ /* 0x002e700000001000 */
[----:B0-----:R-:W0:Y:S01]  /*2920*/  MUFU.RCP R18, R18 ;  /* 0x0000001200127308 */ /* 0x001e220000001000 */
[----:B-1----:R-:W-:-:S07]  /*2930*/  VIADD R9, R9, 0xffffffe ;  /* 0x0ffffffe09097836 */ /* 0x002fce0000000000 */
[----:B------:R-:W1:Y:S01]  /*2940*/  F2I.FTZ.U32.TRUNC.NTZ R17, R9 ;  /* 0x0000000900117305 */ /* 0x000e62000021f000 */
[----:B0-----:R-:W-:-:S07]  /*2950*/  VIADD R18, R18, 0xffffffe ;  /* 0x0ffffffe12127836 */ /* 0x001fce0000000000 */
[----:B------:R0:W5:Y:S01]  /*2960*/  F2I.FTZ.U32.TRUNC.NTZ R19, R18 ;  /* 0x0000001200137305 */ /* 0x000162000021f000 */
[----:B-1----:R-:W-:-:S04]  /*2970*/  IMAD.MOV R9, RZ, RZ, -R17 ;  /* 0x000000ffff097224 */ /* 0x002fc800078e0a11 */
[----:B0-----:R-:W-:-:S04]  /*2980*/  IMAD R18, R9, R20, RZ ;  /* 0x0000001409127224 */ /* 0x001fc800078e02ff */
[----:B------:R-:W-:Y:S01]  /*2990*/  IMAD.HI.U32 R18, R17, R18, R16 ;  /* 0x0000001211127227 */ /* 0x000fe200078e0010 */
[----:B--2---:R-:W-:-:S05]  /*29a0*/  IABS R27, R13 ;  /* 0x0000000d001b7213 */ /* 0x004fca0000000000 */
[----:B------:R-:W-:-:S04]  /*29b0*/  IMAD.MOV.U32 R17, RZ, RZ, R27 ;  /* 0x000000ffff117224 */ /* 0x000fc800078e001b */
[----:B------:R-:W-:-:S04]  /*29c0*/  IMAD.HI.U32 R27, R18, R17, RZ ;  /* 0x00000011121b7227 */ /* 0x000fc800078e00ff */
[----:B------:R-:W-:-:S04]  /*29d0*/  IMAD.MOV R27, RZ, RZ, -R27 ;  /* 0x000000ffff1b7224 */ /* 0x000fc800078e0a1b */
[C---:B------:R-:W-:Y:S01]  /*29e0*/  IMAD R17, R20.reuse, R27, R17 ;  /* 0x0000001b14117224 */ /* 0x040fe200078e0211 */
[----:B------:R-:W-:Y:S02]  /*29f0*/  ISETP.GE.AND P5, PT, R13, RZ, PT ;  /* 0x000000ff0d00720c */ /* 0x000fe40003fa6270 */
[----:B---3--:R-:W-:Y:S02]  /*2a00*/  IABS R27, R15 ;  /* 0x0000000f001b7213 */ /* 0x008fe40000000000 */
[----:B------:R-:W-:-:S13]  /*2a10*/  ISETP.GT.U32.AND P0, PT, R20, R17, PT ;  /* 0x000000111400720c */ /* 0x000fda0003f04070 */
[----:B------:R-:W-:-:S05]  /*2a20*/  @!P0 IMAD.IADD R17, R17, 0x1, -R20 ;  /* 0x0000000111118824 */ /* 0x000fca00078e0a14 */
[----:B------:R-:W-:Y:S02]  /*2a30*/  ISETP.GT.U32.AND P0, PT, R20, R17, PT ;  /* 0x000000111400720c */ /* 0x000fe40003f04070 */
[----:B----4-:R-:W-:-:S05]  /*2a40*/  IABS R9, R3 ;  /* 0x0000000300097213 */ /* 0x010fca0000000000 */
[----:B------:R-:W-:Y:S02]  /*2a50*/  IMAD.MOV.U32 R16, RZ, RZ, R9 ;  /* 0x000000ffff107224 */ /* 0x000fe400078e0009 */
[----:B-----5:R-:W-:Y:S02]  /*2a60*/  IMAD.MOV R9, RZ, RZ, -R19 ;  /* 0x000000ffff097224 */ /* 0x020fe400078e0a13 */
[----:B------:R-:W-:-:S04]  /*2a70*/  IMAD.HI.U32 R18, R18, R16, RZ ;  /* 0x0000001012127227 */ /* 0x000fc800078e00ff */
[----:B------:R-:W-:Y:S02]  /*2a80*/  IMAD.MOV R18, RZ, RZ, -R18 ;  /* 0x000000ffff127224 */ /* 0x000fe400078e0a12 */
[----:B------:R-:W-:Y:S02]  /*2a90*/  IMAD R9, R9, R0, RZ ;  /* 0x0000000009097224 */ /* 0x000fe400078e02ff */
[----:B------:R-:W-:Y:S02]  /*2aa0*/  IMAD R16, R20, R18, R16 ;  /* 0x0000001214107224 */ /* 0x000fe400078e0210 */
[----:B------:R-:W-:-:S03]  /*2ab0*/  IMAD.MOV.U32 R18, RZ, RZ, RZ ;  /* 0x000000ffff127224 */ /* 0x000fc600078e00ff */
[----:B------:R-:W-:Y:S01]  /*2ac0*/  ISETP.GT.U32.AND P1, PT, R20, R16, PT ;  /* 0x000000101400720c */ /* 0x000fe20003f24070 */
[----:B------:R-:W-:Y:S01]  /*2ad0*/  IMAD.HI.U32 R9, R19, R9, R18 ;  /* 0x0000000913097227 */ /* 0x000fe200078e0012 */
[----:B------:R-:W-:Y:S02]  /*2ae0*/  IABS R18, R26 ;  /* 0x0000001a00127213 */ /* 0x000fe40000000000 */
[----:B------:R-:W-:Y:S02]  /*2af0*/  IABS R26, R25 ;  /* 0x00000019001a7213 */ /* 0x000fe40000000000 */
[----:B------:R-:W-:Y:S01]  /*2b00*/  ISETP.GE.AND P4, PT, R3, RZ, PT ;  /* 0x000000ff0300720c */ /* 0x000fe20003f86270 */
[----:B------:R-:W-:Y:S01]  /*2b10*/  IMAD.MOV.U32 R10, RZ, RZ, R18 ;  /* 0x000000ffff0a7224 */ /* 0x000fe200078e0012 */
[----:B------:R-:W-:Y:S01]  /*2b20*/  IABS R19, R4 ;  /* 0x0000000400137213 */ /* 0x000fe20000000000 */
[----:B------:R-:W-:Y:S02]  /*2b30*/  IMAD.MOV.U32 R18, RZ, RZ, R28 ;  /* 0x000000ffff127224 */ /* 0x000fe400078e001c */
[----:B------:R-:W-:-:S04]  /*2b40*/  IMAD.HI.U32 R21, R9, R26, RZ ;  /* 0x0000001a09157227 */ /* 0x000fc800078e00ff */
[----:B------:R-:W-:Y:S02]  /*2b50*/  @!P1 IMAD.IADD R16, R16, 0x1, -R20 ;  /* 0x0000000110109824 */ /* 0x000fe400078e0a14 */
[----:B------:R-:W-:-:S03]  /*2b60*/  IMAD.HI.U32 R12, R9, R18, RZ ;  /* 0x00000012090c7227 */ /* 0x000fc600078e00ff */
[----:B------:R-:W-:Y:S01]  /*2b70*/  ISETP.GT.U32.AND P1, PT, R20, R16, PT ;  /* 0x000000101400720c */ /* 0x000fe20003f24070 */
[----:B------:R-:W-:Y:S02]  /*2b80*/  IMAD.MOV R12, RZ, RZ, -R12 ;  /* 0x000000ffff0c7224 */ /* 0x000fe400078e0a0c */
[----:B------:R-:W-:Y:S02]  /*2b90*/  IMAD.MOV R21, RZ, RZ, -R21 ;  /* 0x000000ffff157224 */ /* 0x000fe400078e0a15 */
[----:B------:R-:W-:-:S04]  /*2ba0*/  IMAD.HI.U32 R29, R9, R27, RZ ;  /* 0x0000001b091d7227 */ /* 0x000fc800078e00ff */
[----:B------:R-:W-:Y:S02]  /*2bb0*/  IMAD R18, R0, R12, R18 ;  /* 0x0000000c00127224 */ /* 0x000fe400078e0212 */
[----:B------:R-:W-:-:S04]  /*2bc0*/  IMAD.HI.U32 R5, R9, R10, RZ ;  /* 0x0000000a09057227 */ /* 0x000fc800078e00ff */
[C---:B------:R-:W-:Y:S02]  /*2bd0*/  IMAD R26, R0.reuse, R21, R26 ;  /* 0x00000015001a7224 */ /* 0x040fe400078e021a */
[--C-:B------:R-:W-:Y:S01]  /*2be0*/  @!P0 IMAD.IADD R17, R17, 0x1, -R20.reuse ;  /* 0x0000000111118824 */ /* 0x100fe200078e0a14 */
[----:B------:R-:W-:Y:S01]  /*2bf0*/  ISETP.GT.U32.AND P3, PT, R0, R18, PT ;  /* 0x000000120000720c */ /* 0x000fe20003f64070 */
[----:B------:R-:W-:Y:S02]  /*2c00*/  IMAD.MOV R29, RZ, RZ, -R29 ;  /* 0x000000ffff1d7224 */ /* 0x000fe400078e0a1d */
[----:B------:R-:W-:Y:S02]  /*2c10*/  @!P1 IMAD.IADD R16, R16, 0x1, -R20 ;  /* 0x0000000110109824 */ /* 0x000fe400078e0a14 */
[----:B------:R-:W-:Y:S01]  /*2c20*/  IMAD.MOV.U32 R3, RZ, RZ, R8 ;  /* 0x000000ffff037224 */ /* 0x000fe200078e0008 */
[----:B------:R-:W-:Y:S01]  /*2c30*/  ISETP.NE.AND P0, PT, R2, RZ, PT ;  /* 0x000000ff0200720c */ /* 0x000fe20003f05270 */
[----:B------:R-:W-:-:S02]  /*2c40*/  IMAD.MOV R5, RZ, RZ, -R5 ;  /* 0x000000ffff057224 */ /* 0x000fc400078e0a05 */
[----:B------:R-:W-:Y:S01]  /*2c50*/  IMAD.MOV.U32 R8, RZ, RZ, R22 ;  /* 0x000000ffff087224 */ /* 0x000fe200078e0016 */
[----:B------:R-:W-:Y:S01]  /*2c60*/  LOP3.LUT R22, RZ, R2, RZ, 0x33, !PT ;  /* 0x00000002ff167212 */ /* 0x000fe200078e33ff */
[----:B------:R-:W-:Y:S01]  /*2c70*/  @!P5 IMAD.MOV R17, RZ, RZ, -R17 ;  /* 0x000000ffff11d224 */ /* 0x000fe200078e0a11 */
[C---:B------:R-:W-:Y:S01]  /*2c80*/  ISETP.GT.U32.AND P5, PT, R0.reuse, R26, PT ;  /* 0x0000001a0000720c */ /* 0x040fe20003fa4070 */
[----:B------:R-:W-:Y:S01]  /*2c90*/  IMAD R29, R0, R29, R27 ;  /* 0x0000001d001d7224 */ /* 0x000fe200078e021b */
[----:B------:R-:W-:Y:S01]  /*2ca0*/  IABS R20, R7 ;  /* 0x0000000700147213 */ /* 0x000fe20000000000 */
[----:B------:R-:W-:Y:S01]  /*2cb0*/  @!P4 IMAD.MOV R16, RZ, RZ, -R16 ;  /* 0x000000ffff10c224 */ /* 0x000fe200078e0a10 */
[----:B------:R-:W-:Y:S01]  /*2cc0*/  SEL R17, R22, R17, !P0 ;  /* 0x0000001116117207 */ /* 0x000fe20004000000 */
[----:B------:R-:W-:Y:S02]  /*2cd0*/  IMAD R27, R0, R5, R10 ;  /* 0x00000005001b7224 */ /* 0x000fe400078e020a */
[----:B------:R-:W2:Y:S01]  /*2ce0*/  LDL.LU R10, [R1+0x2168] ;  /* 0x00216800010a7983 */ /* 0x000ea20000300800 */
[----:B------:R-:W-:Y:S01]  /*2cf0*/  IMAD.HI.U32 R2, R9, R20, RZ ;  /* 0x0000001409027227 */ /* 0x000fe200078e00ff */
[----:B------:R-:W-:-:S02]  /*2d00*/  SEL R16, R22, R16, !P0 ;  /* 0x0000001016107207 */ /* 0x000fc40004000000 */
[----:B------:R-:W3:Y:S01]  /*2d10*/  LDL.LU R5, [R1+0x2164] ;  /* 0x0021640001057983 */ /* 0x000ee20000300800 */
[----:B------:R-:W-:-:S03]  /*2d20*/  IMAD.HI.U32 R28, R9, R19, RZ ;  /* 0x00000013091c7227 */ /* 0x000fc600078e00ff */
[----:B------:R-:W4:Y:S01]  /*2d30*/  LDL.LU R12, [R1+0x2160] ;  /* 0x00216000010c7983 */ /* 0x000f220000300800 */
[----:B------:R-:W-:Y:S02]  /*2d40*/  IMAD.MOV R2, RZ, RZ, -R2 ;  /* 0x000000ffff027224 */ /* 0x000fe400078e0a02 */
[--C-:B------:R-:W-:Y:S01]  /*2d50*/  @!P3 IMAD.IADD R18, R18, 0x1, -R0.reuse ;  /* 0x000000011212b824 */ /* 0x100fe200078e0a00 */
[----:B------:R-:W5:Y:S01]  /*2d60*/  LDL.LU R21, [R1+0x215c] ;  /* 0x00215c0001157983 */ /* 0x000f620000300800 */
[----:B------:R-:W-:Y:S01]  /*2d70*/  @!P5 IMAD.IADD R26, R26, 0x1, -R0 ;  /* 0x000000011a1ad824 */ /* 0x000fe200078e0a00 */
[C---:B------:R-:W-:Y:S01]  /*2d80*/  ISETP.GT.U32.AND P6, PT, R0.reuse, R29, PT ;  /* 0x0000001d0000720c */ /* 0x040fe20003fc4070 */
[----:B------:R-:W-:Y:S01]  /*2d90*/  IMAD.MOV R28, RZ, RZ, -R28 ;  /* 0x000000ffff1c7224 */ /* 0x000fe200078e0a1c */
[----:B------:R-:W5:Y:S04]  /*2da0*/  LDL.LU R13, [R1+0x2158] ;  /* 0x00215800010d7983 */ /* 0x000f680000300800 */
[----:B------:R0:W-:Y:S01]  /*2db0*/  STL [R1+0x29c], R17 ;  /* 0x00029c1101007387 */ /* 0x0001e20000100800 */
[----:B------:R-:W-:Y:S01]  /*2dc0*/  ISETP.GE.AND P3, PT, R25, RZ, PT ;  /* 0x000000ff1900720c */ /* 0x000fe20003f66270 */
[C---:B------:R-:W-:Y:S01]  /*2dd0*/  IMAD R2, R0.reuse, R2, R20 ;  /* 0x0000000200027224 */ /* 0x040fe200078e0214 */
[----:B------:R-:W-:Y:S01]  /*2de0*/  ISETP.GE.AND P5, PT, R15, RZ, PT ;  /* 0x000000ff0f00720c */ /* 0x000fe20003fa6270 */
[----:B0-----:R-:W3:Y:S04]  /*2df0*/  LDL.LU R17, [R1+0x9c] ;  /* 0x00009c0001117983 */ /* 0x001ee80000300800 */
[----:B------:R-:W5:Y:S04]  /*2e00*/  LDL.LU R22, [R1+0x2154] ;  /* 0x0021540001167983 */ /* 0x000f680000300800 */
[----:B------:R0:W-:Y:S04]  /*2e10*/  STL [R1+0x290], R16 ;  /* 0x0002901001007387 */ /* 0x0001e80000100800 */
[----:B0-----:R-:W2:Y:S04]  /*2e20*/  LDL.LU R16, [R1+0xac] ;  /* 0x0000ac0001107983 */ /* 0x001ea80000300800 */
[----:B------:R-:W4:Y:S04]  /*2e30*/  LDL.LU R25, [R1+0x98] ;  /* 0x0000980001197983 */ /* 0x000f280000300800 */
[----:B------:R-:W5:Y:S04]  /*2e40*/  LDL.LU R15, [R1+0x2150] ;  /* 0x00215000010f7983 */ /* 0x000f680000300800 */
[----:B------:R-:W3:Y:S01]  /*2e50*/  LDL.LU R20, [R1+0x8] ;  /* 0x0000080001147983 */ /* 0x000ee20000300800 */
[----:B------:R-:W-:Y:S01]  /*2e60*/  ISETP.GT.U32.AND P1, PT, R0, R27, PT ;  /* 0x0000001b0000720c */ /* 0x000fe20003f24070 */
[----:B------:R-:W-:-:S02]  /*2e70*/  @!P6 IMAD.IADD R29, R29, 0x1, -R0 ;  /* 0x000000011d1de824 */ /* 0x000fc400078e0a00 */
[C---:B------:R-:W-:Y:S01]  /*2e80*/  IMAD R19, R0.reuse, R28, R19 ;  /* 0x0000001c00137224 */ /* 0x040fe200078e0213 */
[----:B------:R-:W-:Y:S02]  /*2e90*/  IABS R28, R11 ;  /* 0x0000000b001c7213 */ /* 0x000fe40000000000 */
[----:B------:R-:W-:Y:S02]  /*2ea0*/  ISETP.GT.U32.AND P6, PT, R0, R29, PT ;  /* 0x0000001d0000720c */ /* 0x000fe40003fc4070 */
[----:B------:R-:W-:Y:S01]  /*2eb0*/  ISETP.GE.AND P0, PT, R14, RZ, PT ;  /* 0x000000ff0e00720c */ /* 0x000fe20003f06270 */
[----:B------:R-:W-:Y:S01]  /*2ec0*/  IMAD.HI.U32 R14, R9, R28, RZ ;  /* 0x0000001c090e7227 */ /* 0x000fe200078e00ff */
[----:B------:R-:W-:-:S03]  /*2ed0*/  ISETP.GT.U32.AND P4, PT, R0, R19, PT ;  /* 0x000000130000720c */ /* 0x000fc60003f84070 */
[----:B------:R-:W-:Y:S02]  /*2ee0*/  @!P1 IMAD.IADD R27, R27, 0x1, -R0 ;  /* 0x000000011b1b9824 */ /* 0x000fe400078e0a00 */
[----:B------:R-:W-:-:S03]  /*2ef0*/  IMAD.MOV R14, RZ, RZ, -R14 ;  /* 0x000000ffff0e7224 */ /* 0x000fc600078e0a0e */
[C---:B------:R-:W-:Y:S01]  /*2f00*/  ISETP.GT.U32.AND P1, PT, R0.reuse, R27, PT ;  /* 0x0000001b0000720c */ /* 0x040fe20003f24070 */
[----:B------:R-:W-:Y:S02]  /*2f10*/  @!P6 IMAD.IADD R29, R29, 0x1, -R0 ;  /* 0x000000011d1de824 */ /* 0x000fe400078e0a00 */
[C---:B------:R-:W-:Y:S02]  /*2f20*/  IMAD R14, R0.reuse, R14, R28 ;  /* 0x0000000e000e7224 */ /* 0x040fe400078e021c */
[----:B------:R-:W-:Y:S01]  /*2f30*/  @!P4 IMAD.IADD R19, R19, 0x1, -R0 ;  /* 0x000000011313c824 */ /* 0x000fe200078e0a00 */
[----:B------:R-:W-:-:S07]  /*2f40*/  ISETP.GT.U32.AND P4, PT, R0, R18, PT ;  /* 0x000000120000720c */ /* 0x000fce0003f84070 */
[----:B------:R-:W-:-:S06]  /*2f50*/  @!P1 IMAD.IADD R27, R27, 0x1, -R0 ;  /* 0x000000011b1b9824 */ /* 0x000fcc00078e0a00 */
[----:B------:R-:W-:Y:S02]  /*2f60*/  @!P4 IMAD.IADD R18, R18, 0x1, -R0 ;  /* 0x000000011212c824 */ /* 0x000fe400078e0a00 */
[----:B---3--:R-:W-:Y:S02]  /*2f70*/  IMAD.MOV.U32 R28, RZ, RZ, R20 ;  /* 0x000000ffff1c7224 */ /* 0x008fe400078e0014 */
[----:B----4-:R-:W-:Y:S02]  /*2f80*/  IMAD.MOV.U32 R20, RZ, RZ, R25 ;  /* 0x000000ffff147224 */ /* 0x010fe400078e0019 */
[----:B------:R-:W-:Y:S02]  /*2f90*/  IMAD.MOV.U32 R25, RZ, RZ, R24 ;  /* 0x000000ffff197224 */ /* 0x000fe400078e0018 */
[----:B------:R-:W-:-:S04]  /*2fa0*/  IMAD.MOV.U32 R24, RZ, RZ, R29 ;  /* 0x000000ffff187224 */ /* 0x000fc800078e001d */
[----:B------:R-:W-:Y:S01]  /*2fb0*/  @!P5 IMAD.MOV R24, RZ, RZ, -R24 ;  /* 0x000000ffff18d224 */ /* 0x000fe200078e0a18 */
[----:B------:R-:W-:Y:S01]  /*2fc0*/  ISETP.GT.U32.AND P5, PT, R0, R2, PT ;  /* 0x000000020000720c */ /* 0x000fe20003fa4070 */
[----:B------:R-:W-:Y:S02]  /*2fd0*/  IMAD.MOV.U32 R29, RZ, RZ, R6 ;  /* 0x000000ffff1d7224 */ /* 0x000fe400078e0006 */
[----:B------:R-:W-:Y:S01]  /*2fe0*/  IMAD.MOV.U32 R6, RZ, RZ, R27 ;  /* 0x000000ffff067224 */ /* 0x000fe200078e001b */
[----:B------:R0:W-:Y:S03]  /*2ff0*/  STL [R1+0x1c8], R24 ;  /* 0x0001c81801007387 */ /* 0x0001e60000100800 */
[----:B------:R-:W-:Y:S02]  /*3000*/  @!P2 IMAD.MOV R6, RZ, RZ, -R6 ;  /* 0x000000ffff06a224 */ /* 0x000fe400078e0a06 */
[----:B--2---:R-:W-:Y:S01]  /*3010*/  IMAD.MOV.U32 R27, RZ, RZ, R16 ;  /* 0x000000ffff1b7224 */ /* 0x004fe200078e0010 */
[----:B------:R-:W-:-:S03]  /*3020*/  IABS R16, R23 ;  /* 0x0000001700107213 */ /* 0x000fc60000000000 */
[----:B------:R-:W-:Y:S01]  /*3030*/  @!P5 IMAD.IADD R2, R2, 0x1, -R0 ;  /* 0x000000010202d824 */ /* 0x000fe200078e0a00 */
[----:B0-----:R-:W2:Y:S01]  /*3040*/  LDL.LU R24, [R1+0x214c] ;  /* 0x00214c0001187983 */ /* 0x001ea20000300800 */
[----:B------:R-:W-:Y:S01]  /*3050*/  ISETP.GE.AND P5, PT, R23, RZ, PT ;  /* 0x000000ff1700720c */ /* 0x000fe20003fa6270 */
[----:B------:R-:W-:Y:S02]  /*3060*/  IMAD.MOV.U32 R23, RZ, RZ, R8 ;  /* 0x000000ffff177224 */ /* 0x000fe400078e0008 */
[----:B------:R0:W-:Y:S01]  /*3070*/  STL [R1+0x1cc], R6 ;  /* 0x0001cc0601007387 */ /* 0x0001e20000100800 */
[----:B------:R-:W-:-:S03]  /*3080*/  IMAD.MOV.U32 R8, RZ, RZ, R18 ;  /* 0x000000ffff087224 */ /* 0x000fc600078e0012 */
[----:B0-----:R-:W3:Y:S04]  /*3090*/  LDL.LU R6, [R1+0x2148] ;  /* 0x0021480001067983 */ /* 0x001ee80000300800 */
[----:B------:R-:W4:Y:S01]  /*30a0*/  LDL.LU R18, [R1+0x28] ;  /* 0x0000280001127983 */ /* 0x000f220000300800 */
[C---:B------:R-:W-:Y:S02]  /*30b0*/  ISETP.GT.U32.AND P4, PT, R0.reuse, R14, PT ;  /* 0x0000000e0000720c */ /* 0x040fe40003f84070 */
[C---:B------:R-:W-:Y:S02]  /*30c0*/  ISETP.GT.U32.AND P6, PT, R0.reuse, R19, PT ;  /* 0x000000130000720c */ /* 0x040fe40003fc4070 */
[----:B------:R-:W-:Y:S02]  /*30d0*/  ISETP.GT.U32.AND P1, PT, R0, R26, PT ;  /* 0x0000001a0000720c */ /* 0x000fe40003f24070 */
[----:B------:R-:W-:-:S02]  /*30e0*/  ISETP.GE.AND P2, PT, R4, RZ, PT ;  /* 0x000000ff0400720c */ /* 0x000fc40003f46270 */
[----:B------:R-:W-:-:S05]  /*30f0*/  IABS R4, R10 ;  /* 0x0000000a00047213 */ /* 0x000fca0000000000 */
[--C-:B------:R-:W-:Y:S01]  /*3100*/  @!P4 IMAD.IADD R14, R14, 0x1, -R0.reuse ;  /* 0x000000010e0ec824 */ /* 0x100fe200078e0a00 */
[----:B------:R-:W-:Y:S01]  /*3110*/  ISETP.GT.U32.AND P4, PT, R0, R2, PT ;  /* 0x000000020000720c */ /* 0x000fe20003f84070 */
[--C-:B------:R-:W-:Y:S01]  /*3120*/  @!P6 IMAD.IADD R19, R19, 0x1, -R0.reuse ;  /* 0x000000011313e824 */ /* 0x100fe200078e0a00 */
[----:B------:R-:W-:Y:S01]  /*3130*/  ISETP.GE.AND P6, PT, R11, RZ, PT ;  /* 0x000000ff0b00720c */ /* 0x000fe20003fc6270 */
[----:B------:R-:W-:Y:S01]  /*3140*/  @!P1 IMAD.IADD R26, R26, 0x1, -R0 ;  /* 0x000000011a1a9824 */ /* 0x000fe200078e0a00 */
[----:B------:R-:W-:Y:S01]  /*3150*/  ISETP.GE.AND P1, PT, R7, RZ, PT ;  /* 0x000000ff0700720c */ /* 0x000fe20003f26270 */
[----:B------:R-:W-:-:S04]  /*3160*/  IMAD.HI.U32 R11, R9, R4, RZ ;  /* 0x00000004090b7227 */ /* 0x000fc800078e00ff */
[----:B------:R-:W-:-:S04]  /*3170*/  IMAD.MOV R11, RZ, RZ, -R11 ;  /* 0x000000ffff0b7224 */ /* 0x000fc800078e0a0b */
[----:B------:R-:W-:Y:S02]  /*3180*/  @!P4 IMAD.IADD R2, R2, 0x1, -R0 ;  /* 0x000000010202c824 */ /* 0x000fe400078e0a00 */
[----:B------:R-:W-:Y:S02]  /*3190*/  IMAD R4, R0, R11, R4 ;  /* 0x0000000b00047224 */ /* 0x000fe400078e0204 */
[----:B------:R-:W-:Y:S02]  /*31a0*/  @!P0 IMAD.MOV R8, RZ, RZ, -R8 ;  /* 0x000000ffff088224 */ /* 0x000fe400078e0a08 */
[----:B------:R-:W-:Y:S02]  /*31b0*/  IMAD.MOV.U32 R11, RZ, RZ, R2 ;  /* 0x000000ffff0b7224 */ /* 0x000fe400078e0002 */
[----:B------:R-:W-:Y:S02]  /*31c0*/  @!P3 IMAD.MOV R26, RZ, RZ, -R26 ;  /* 0x000000ffff1ab224 */ /* 0x000fe400078e0a1a */
[----:B------:R-:W-:Y:S01]  /*31d0*/  @!P2 IMAD.MOV R19, RZ, RZ, -R19 ;  /* 0x000000ffff13a224 */ /* 0x000fe200078e0a13 */
[----:B------:R0:W-:Y:S01]  /*31e0*/  STL [R1+0x1c0], R8 ;  /* 0x0001c00801007387 */ /* 0x0001e20000100800 */
[----:B------:R-:W-:-:S03]  /*31f0*/  @!P1 IMAD.MOV R11, RZ, RZ, -R11 ;  /* 0x000000ffff0b9224 */ /* 0x000fc600078e0a0b */
[----:B0-----:R-:W2:Y:S04]  /*3200*/  LDL.LU R8, [R1+0x2144] ;  /* 0x0021440001087983 */ /* 0x001ea80000300800 */
[----:B------:R-:W-:Y:S04]  /*3210*/  STL [R1+0x1bc], R26 ;  /* 0x0001bc1a01007387 */ /* 0x000fe80000100800 */
[----:B------:R0:W-:Y:S04]  /*3220*/  STL [R1+0x1b4], R19 ;  /* 0x0001b41301007387 */ /* 0x0001e80000100800 */
[----:B------:R1:W-:Y:S01]  /*3230*/  STL [R1+0x1b0], R11 ;  /* 0x0001b00b01007387 */ /* 0x0003e20000100800 */
[----:B------:R-:W-:Y:S01]  /*3240*/  IMAD.HI.U32 R7, R9, R16, RZ ;  /* 0x0000001009077227 */ /* 0x000fe200078e00ff */
[----:B------:R-:W-:-:S03]  /*3250*/  ISETP.GT.U32.AND P0, PT, R0, R14, PT ;  /* 0x0000000e0000720c */ /* 0x000fc60003f04070 */
[----:B------:R-:W-:Y:S01]  /*3260*/  IMAD.MOV R7, RZ, RZ, -R7 ;  /* 0x000000ffff077224 */ /* 0x000fe200078e0a07 */
[----:B----4-:R-:W-:Y:S02]  /*3270*/  IABS R2, R18 ;  /* 0x0000001200027213 */ /* 0x010fe40000000000 */
[----:B------:R-:W-:Y:S01]  /*3280*/  ISETP.GE.AND P1, PT, R18, RZ, PT ;  /* 0x000000ff1200720c */ /* 0x000fe20003f26270 */
[----:B------:R-:W-:Y:S02]  /*3290*/  IMAD.MOV.U32 R18, RZ, RZ, R28 ;  /* 0x000000ffff127224 */ /* 0x000fe400078e001c */
[----:B------:R-:W-:Y:S02]  /*32a0*/  IMAD.MOV.U32 R28, RZ, RZ, R17 ;  /* 0x000000ffff1c7224 */ /* 0x000fe400078e0011 */
[----:B------:R-:W4:Y:S01]  /*32b0*/  LDL.LU R17, [R1+0x2c] ;  /* 0x00002c0001117983 */ /* 0x000f220000300800 */
[----:B------:R-:W-:Y:S01]  /*32c0*/  IMAD R7, R0, R7, R16 ;  /* 0x0000000700077224 */ /* 0x000fe200078e0210 */
[----:B------:R-:W-:-:S02]  /*32d0*/  IABS R16, R5 ;  /* 0x0000000500107213 */ /* 0x000fc40000000000 */
[----:B------:R-:W-:-:S03]  /*32e0*/  ISETP.GE.AND P2, PT, R10, RZ, PT ;  /* 0x000000ff0a00720c */ /* 0x000fc60003f46270 */
[----:B------:R-:W-:Y:S01]  /*32f0*/  IMAD.HI.U32 R10, R9, R16, RZ ;  /* 0x00000010090a7227 */ /* 0x000fe200078e00ff */
[----:B------:R-:W-:-:S03]  /*3300*/  ISETP.GT.U32.AND P3, PT, R0, R7, PT ;  /* 0x000000070000720c */ /* 0x000fc60003f64070 */
[----:B------:R-:W-:Y:S02]  /*3310*/  @!P0 IMAD.IADD R14, R14, 0x1, -R0 ;  /* 0x000000010e0e8824 */ /* 0x000fe400078e0a00 */
[----:B------:R-:W-:Y:S01]  /*3320*/  IMAD.MOV R10, RZ, RZ, -R10 ;  /* 0x000000ffff0a7224 */ /* 0x000fe200078e0a0a */
[C---:B------:R-:W-:Y:S01]  /*3330*/  ISETP.GT.U32.AND P4, PT, R0.reuse, R4, PT ;  /* 0x000000040000720c */ /* 0x040fe20003f84070 */
[----:B0-----:R-:W-:Y:S02]  /*3340*/  IMAD.MOV.U32 R19, RZ, RZ, R14 ;  /* 0x000000ffff137224 */ /* 0x001fe400078e000e */
[----:B------:R-:W-:Y:S02]  /*3350*/  IMAD R10, R0, R10, R16 ;  /* 0x0000000a000a7224 */ /* 0x000fe400078e0210 */
[----:B------:R-:W-:-:S03]  /*3360*/  @!P6 IMAD.MOV R19, RZ, RZ, -R19 ;  /* 0x000000ffff13e224 */ /* 0x000fc600078e0a13 */
[----:B------:R-:W-:Y:S01]  /*3370*/  ISETP.GT.U32.AND P6, PT, R0, R10, PT ;  /* 0x0000000a0000720c */ /* 0x000fe20003fc4070 */
[----:B------:R-:W-:-:S04]  /*3380*/  @!P3 IMAD.IADD R7, R7, 0x1, -R0 ;  /* 0x000000010707b824 */ /* 0x000fc800078e0a00 */
[----:B------:R-:W-:Y:S01]  /*3390*/  @!P4 IMAD.IADD R4, R4, 0x1, -R0 ;  /* 0x000000010404c824 */ /* 0x000fe200078e0a00 */
[C---:B------:R-:W-:Y:S02]  /*33a0*/  ISETP.GT.U32.AND P3, PT, R0.reuse, R7, PT ;  /* 0x000000070000720c */ /* 0x040fe40003f64070 */
[----:B------:R-:W-:Y:S01]  /*33b0*/  ISETP.GE.AND P0, PT, R5, RZ, PT ;  /* 0x000000ff0500720c */ /* 0x000fe20003f06270 */
[----:B------:R-:W-:Y:S01]  /*33c0*/  IMAD.HI.U32 R5, R9, R2, RZ ;  /* 0x0000000209057227 */ /* 0x000fe200078e00ff */
[----:B------:R-:W-:-:S03]  /*33d0*/  ISETP.GT.U32.AND P4, PT, R0, R4, PT ;  /* 0x000000040000720c */ /* 0x000fc60003f84070 */
[----:B------:R-:W-:Y:S01]  /*33e0*/  @!P6 IMAD.IADD R10, R10, 0x1, -R0 ;  /* 0x000000010a0ae824 */ /* 0x000fe200078e0a00 */
[----:B-1----:R-:W-:Y:S01]  /*33f0*/  IABS R11, R12 ;  /* 0x0000000c000b7213 */ /* 0x002fe20000000000 */
[----:B------:R-:W-:-:S03]  /*3400*/  IMAD.MOV R5, RZ, RZ, -R5 ;  /* 0x000000ffff057224 */ /* 0x000fc600078e0a05 */
[C---:B------:R-:W-:Y:S01]  /*3410*/  ISETP.GT.U32.AND P6, PT, R0.reuse, R10, PT ;  /* 0x0000000a0000720c */ /* 0x040fe20003fc4070 */
[----:B------:R-:W-:Y:S01]  /*3420*/  @!P3 IMAD.IADD R7, R7, 0x1, -R0 ;  /* 0x000000010707b824 */ /* 0x000fe200078e0a00 */
[----:B-----5:R-:W-:Y:S01]  /*3430*/  IABS R14, R21 ;  /* 0x00000015000e7213 */ /* 0x020fe20000000000 */
[----:B------:R-:W-:Y:S01]  /*3440*/  IMAD R5, R0, R5, R2 ;  /* 0x0000000500057224 */ /* 0x000fe200078e0202 */
[----:B------:R0:W-:Y:S01]  /*3450*/  STL [R1+0x1ac], R19 ;  /* 0x0001ac1301007387 */ /* 0x0001e20000100800 */
[----:B------:R-:W-:-:S04]  /*3460*/  IMAD.HI.U32 R16, R9, R11, RZ ;  /* 0x0000000b09107227 */ /* 0x000fc800078e00ff */
[----:B------:R-:W-:Y:S01]  /*3470*/  @!P4 IMAD.IADD R4, R4, 0x1, -R0 ;  /* 0x000000010404c824 */ /* 0x000fe200078e0a00 */
[----:B------:R-:W-:Y:S01]  /*3480*/  ISETP.GT.U32.AND P4, PT, R0, R5, PT ;  /* 0x000000050000720c */ /* 0x000fe20003f84070 */
[----:B------:R-:W-:-:S04]  /*3490*/  IMAD.HI.U32 R2, R9, R14, RZ ;  /* 0x0000000e09027227 */ /* 0x000fc800078e00ff */
[----:B0-----:R-:W-:Y:S02]  /*34a0*/  IMAD.MOV.U32 R19, RZ, RZ, R7 ;  /* 0x000000ffff137224 */ /* 0x001fe400078e0007 */
[----:B------:R-:W-:Y:S02]  /*34b0*/  IMAD.MOV R16, RZ, RZ, -R16 ;  /* 0x000000ffff107224 */ /* 0x000fe400078e0a10 */
[----:B------:R-:W-:Y:S02]  /*34c0*/  @!P5 IMAD.MOV R19, RZ, RZ, -R19 ;  /* 0x000000ffff13d224 */ /* 0x000fe400078e0a13 */
[----:B------:R-:W-:Y:S02]  /*34d0*/  IMAD.MOV R2, RZ, RZ, -R2 ;  /* 0x000000ffff027224 */ /* 0x000fe400078e0a02 */
[----:B------:R-:W-:Y:S02]  /*34e0*/  IMAD R11, R0, R16, R11 ;  /* 0x00000010000b7224 */ /* 0x000fe400078e020b */
[----:B------:R-:W-:Y:S01]  /*34f0*/  @!P6 IMAD.IADD R10, R10, 0x1, -R0 ;  /* 0x000000010a0ae824 */ /* 0x000fe200078e0a00 */
[----:B------:R0:W-:Y:S01]  /*3500*/  STL [R1+0x1a8], R19 ;  /* 0x0001a81301007387 */ /* 0x0001e20000100800 */
[C---:B------:R-:W-:Y:S01]  /*3510*/  IMAD R14, R0.reuse, R2, R14 ;  /* 0x00000002000e7224 */ /* 0x040fe200078e020e */
[----:B------:R-:W-:Y:S01]  /*3520*/  ISETP.GT.U32.AND P6, PT, R0, R11, PT ;  /* 0x0000000b0000720c */ /* 0x000fe20003fc4070 */
[----:B------:R-:W-:-:S02]  /*3530*/  @!P4 IMAD.IADD R5, R5, 0x1, -R0 ;  /* 0x000000010505c824 */ /* 0x000fc400078e0a00 */
[----:B0-----:R-:W-:-:S04]  /*3540*/  IMAD.MOV.U32 R19, RZ, RZ, R10 ;  /* 0x000000ffff137224 */ /* 0x001fc800078e000a */
[----:B------:R-:W-:Y:S01]  /*3550*/  @!P0 IMAD.MOV R19, RZ, RZ, -R19 ;  /* 0x000000ffff138224 */ /* 0x000fe200078e0a13 */
[C---:B------:R-:W-:Y:S02]  /*3560*/  ISETP.GT.U32.AND P0, PT, R0.reuse, R14, PT ;  /* 0x0000000e0000720c */ /* 0x040fe40003f04070 */
[----:B------:R-:W-:Y:S01]  /*3570*/  ISETP.GT.U32.AND P4, PT, R0, R5, PT ;  /* 0x000000050000720c */ /* 0x000fe20003f84070 */
[----:B------:R-:W-:Y:S02]  /*3580*/  @!P2 IMAD.MOV R4, RZ, RZ, -R4 ;  /* 0x000000ffff04a224 */ /* 0x000fe400078e0a04 */
[--C-:B------:R-:W-:Y:S01]  /*3590*/  @!P6 IMAD.IADD R11, R11, 0x1, -R0.reuse ;  /* 0x000000010b0be824 */ /* 0x100fe200078e0a00 */
[----:B------:R-:W-:Y:S02]  /*35a0*/  IABS R2, R13 ;  /* 0x0000000d00027213 */ /* 0x000fe40000000000 */
[----:B------:R-:W-:Y:S05]  /*35b0*/  STL [R1+0x1a4], R4 ;  /* 0x0001a40401007387 */ /* 0x000fea0000100800 */
[--C-:B------:R-:W-:Y:S01]  /*35c0*/  @!P0 IMAD.IADD R14, R14, 0x1, -R0.reuse ;  /* 0x000000010e0e8824 */ /* 0x100fe200078e0a00 */
[----:B------:R-:W-:Y:S01]  /*35d0*/  ISETP.GT.U32.AND P0, PT, R0, R11, PT ;  /* 0x0000000b0000720c */ /* 0x000fe20003f04070 */
[----:B------:R-:W-:Y:S01]  /*35e0*/  @!P4 IMAD.IADD R5, R5, 0x1, -R0 ;  /* 0x000000010505c824 */ /* 0x000fe200078e0a00 */
[----:B------:R-:W-:Y:S01]  /*35f0*/  ISETP.GE.AND P4, PT, R13, RZ, PT ;  /* 0x000000ff0d00720c */ /* 0x000fe20003f86270 */
[----:B------:R0:W-:Y:S01]  /*3600*/  STL [R1+0x1a0], R19 ;  /* 0x0001a01301007387 */ /* 0x0001e20000100800 */
[----:B------:R-:W-:Y:S01]  /*3610*/  ISETP.GE.AND P3, PT, R12, RZ, PT ;  /* 0x000000ff0c00720c */ /* 0x000fe20003f66270 */
[----:B0-----:R-:W-:-:S02]  /*3620*/  IMAD.MOV.U32 R19, RZ, RZ, R18 ;  /* 0x000000ffff137224 */ /* 0x001fc400078e0012 */
[----:B------:R-:W-:-:S06]  /*3630*/  IMAD.MOV.U32 R18, RZ, RZ, R5 ;  /* 0x000000ffff127224 */ /* 0x000fcc00078e0005 */
[----:B------:R-:W-:Y:S02]  /*3640*/  @!P0 IMAD.IADD R11, R11, 0x1, -R0 ;  /* 0x000000010b0b8824 */ /* 0x000fe400078e0a00 */
[----:B------:R-:W-:-:S05]  /*3650*/  @!P1 IMAD.MOV R18, RZ, RZ, -R18 ;  /* 0x000000ffff129224 */ /* 0x000fca00078e0a12 */
[----:B------:R0:W-:Y:S01]  /*3660*/  STL [R1+0x19c], R18 ;  /* 0x00019c1201007387 */ /* 0x0001e20000100800 */
[----:B------:R-:W-:Y:S01]  /*3670*/  ISETP.GE.AND P5, PT, R21, RZ, PT ;  /* 0x000000ff1500720c */ /* 0x000fe20003fa6270 */
[----:B0-----:R-:W-:-:S04]  /*3680*/  IMAD.MOV.U32 R18, RZ, RZ, R11 ;  /* 0x000000ffff127224 */ /* 0x001fc800078e000b */
[----:B------:R-:W-:-:S05]  /*3690*/  @!P3 IMAD.MOV R18, RZ, RZ, -R18 ;  /* 0x000000ffff12b224 */ /* 0x000fca00078e0a12 */
[----:B------:R0:W-:Y:S04]  /*36a0*/  STL [R1+0x198], R18 ;  /* 0x0001981201007387 */ /* 0x0001e80000100800 */
[----:B------:R-:W5:Y:S04]  /*36b0*/  LDL.LU R21, [R1+0x10] ;  /* 0x0000100001157983 */ /* 0x000f680000300800 */
[----:B0-----:R-:W5:Y:S01]  /*36c0*/  LDL.LU R18, [R1+0x14] ;  /* 0x0000140001127983 */ /* 0x001f620000300800 */
[----:B------:R-:W-:Y:S01]  /*36d0*/  IMAD.HI.U32 R16, R9, R2, RZ ;  /* 0x0000000209107227 */ /* 0x000fe200078e00ff */
[----:B------:R-:W-:-:S03]  /*36e0*/  IABS R4, R22 ;  /* 0x0000001600047213 */ /* 0x000fc60000000000 */
[----:B------:R-:W-:-:S04]  /*36f0*/  IMAD.MOV R16, RZ, RZ, -R16 ;  /* 0x000000ffff107224 */ /* 0x000fc800078e0a10 */
[----:B------:R-:W-:Y:S02]  /*3700*/  IMAD R2, R0, R16, R2 ;  /* 0x0000001000027224 */ /* 0x000fe400078e0202 */
[----:B------:R-:W-:-:S04]  /*3710*/  IMAD.HI.U32 R16, R9, R4, RZ ;  /* 0x0000000409107227 */ /* 0x000fc800078e00ff */
[----:B------:R-:W-:Y:S01]  /*3720*/  IMAD.MOV R16, RZ, RZ, -R16 ;  /* 0x000000ffff107224 */ /* 0x000fe200078e0a10 */
[----:B------:R-:W-:-:S03]  /*3730*/  ISETP.GT.U32.AND P0, PT, R0, R2, PT ;  /* 0x000000020000720c */ /* 0x000fc60003f04070 */
[----:B------:R-:W-:-:S05]  /*3740*/  IMAD R4, R0, R16, R4 ;  /* 0x0000001000047224 */ /* 0x000fca00078e0204 */
[C---:B------:R-:W-:Y:S02]  /*3750*/  ISETP.GT.U32.AND P3, PT, R0.reuse, R4, PT ;  /* 0x000000040000720c */ /* 0x040fe40003f64070 */
[----:B------:R-:W-:-:S03]  /*3760*/  ISETP.GT.U32.AND P1, PT, R0, R14, PT ;  /* 0x0000000e0000720c */ /* 0x000fc60003f24070 */
[----:B------:R-:W-:-:S08]  /*3770*/  @!P0 IMAD.IADD R2, R2, 0x1, -R0 ;  /* 0x0000000102028824 */ /* 0x000fd000078e0a00 */
[----:B------:R-:W-:Y:S01]  /*3780*/  @!P3 IMAD.IADD R4, R4, 0x1, -R0 ;  /* 0x000000010404b824 */ /* 0x000fe200078e0a00 */
[----:B------:R-:W-:Y:S02]  /*3790*/  ISETP.GT.U32.AND P3, PT, R0, R2, PT ;  /* 0x000000020000720c */ /* 0x000fe40003f64070 */
[----:B----4-:R-:W-:Y:S02]  /*37a0*/  ISETP.GE.AND P2, PT, R17, RZ, PT ;  /* 0x000000ff1100720c */ /* 0x010fe40003f46270 */
[----:B------:R-:W-:Y:S02]  /*37b0*/  IABS R7, R17 ;  /* 0x0000001100077213 */ /* 0x000fe40000000000 */
[----:B------:R-:W-:-:S05]  /*37c0*/  IABS R17, R15 ;  /* 0x0000000f00117213 */ /* 0x000fca0000000000 */
[----:B------:R-:W-:-:S04]  /*37d0*/  IMAD.MOV.U32 R10, RZ, RZ, R17 ;  /* 0x000000ffff0a7224 */ /* 0x000fc800078e0011 */
[----:B------:R-:W-:-:S04]  /*37e0*/  IMAD.HI.U32 R13, R9, R10, RZ ;  /* 0x0000000a090d7227 */ /* 0x000fc800078e00ff */
[----:B------:R-:W-:Y:S01]  /*37f0*/  IMAD.MOV R13, RZ, RZ, -R13 ;  /* 0x000000ffff0d7224 */ /* 0x000fe200078e0a0d */
[----:B---3--:R-:W-:-:S03]  /*3800*/  IABS R17, R6 ;  /* 0x0000000600117213 */ /* 0x008fc60000000000 */
[----:B------:R-:W-:Y:S01]  /*3810*/  IMAD R10, R0, R13, R10 ;  /* 0x0000000d000a7224 */ /* 0x000fe200078e020a */
[----:B--2---:R-:W-:Y:S01]  /*3820*/  IABS R13, R8 ;  /* 0x00000008000d7213 */ /* 0x004fe20000000000 */
[----:B------:R-:W-:-:S04]  /*3830*/  IMAD.MOV.U32 R5, RZ, RZ, R17 ;  /* 0x000000ffff057224 */ /* 0x000fc800078e0011 */
[----:B------:R-:W-:-:S04]  /*3840*/  IMAD.HI.U32 R17, R9, R13, RZ ;  /* 0x0000000d09117227 */ /* 0x000fc800078e00ff */
[----:B------:R-:W-:-:S04]  /*3850*/  IMAD.MOV R17, RZ, RZ, -R17 ;  /* 0x000000ffff117224 */ /* 0x000fc800078e0a11 */
[----:B------:R-:W-:Y:S02]  /*3860*/  IMAD R13, R0, R17, R13 ;  /* 0x00000011000d7224 */ /* 0x000fe400078e020d */
[----:B------:R-:W2:Y:S01]  /*3870*/  LDL.LU R17, [R1+0xc] ;  /* 0x00000c0001117983 */ /* 0x000ea20000300800 */
[----:B------:R-:W-:-:S04]  /*3880*/  IMAD.HI.U32 R12, R9, R7, RZ ;  /* 0x00000007090c7227 */ /* 0x000fc800078e00ff */
[----:B------:R-:W-:-:S04]  /*3890*/  IMAD.MOV R12, RZ, RZ, -R12 ;  /* 0x000000ffff0c7224 */ /* 0x000fc800078e0a0c */
[----:B------:R-:W-:-:S05]  /*38a0*/  IMAD R7, R0, R12, R7 ;  /* 0x0000000c00077224 */ /* 0x000fca00078e0207 */
[----:B------:R-:W-:Y:S02]  /*38b0*/  ISETP.GT.U32.AND P6, PT, R0, R7, PT ;  /* 0x000000070000720c */ /* 0x000fe40003fc4070 */
[----:B------:R-:W-:-:S05]  /*38c0*/  IABS R12, R24 ;  /* 0x00000018000c7213 */ /* 0x000fca0000000000 */
[----:B------:R-:W-:-:S06]  /*38d0*/  IMAD.HI.U32 R16, R9, R12, RZ ;  /* 0x0000000c09107227 */ /* 0x000fcc00078e00ff */
[----:B------:R-:W-:Y:S02]  /*38e0*/  @!P6 IMAD.IADD R7, R7, 0x1, -R0 ;  /* 0x000000010707e824 */ /* 0x000fe400078e0a00 */
[----:B------:R-:W-:Y:S02]  /*38f0*/  IMAD.MOV R16, RZ, RZ, -R16 ;  /* 0x000000ffff107224 */ /* 0x000fe400078e0a10 */
[----:B------:R-:W-:Y:S01]  /*3900*/  IMAD.HI.U32 R11, R9, R5, RZ ;  /* 0x00000005090b7227 */ /* 0x000fe200078e00ff */
[----:B------:R-:W-:-:S03]  /*3910*/  ISETP.GT.U32.AND P6, PT, R0, R7, PT ;  /* 0x000000070000720c */ /* 0x000fc60003fc4070 */
[----:B------:R-:W-:Y:S01]  /*3920*/  IMAD R12, R0, R16, R12 ;  /* 0x00000010000c7224 */ /* 0x000fe200078e020c */
[----:B------:R-:W-:Y:S01]  /*3930*/  IABS R16, R19 ;  /* 0x0000001300107213 */ /* 0x000fe20000000000 */
[----:B------:R-:W-:-:S04]  /*3940*/  IMAD.MOV R11, RZ, RZ, -R11 ;  /* 0x000000ffff0b7224 */ /* 0x000fc800078e0a0b */
[----:B------:R-:W-:Y:S02]  /*3950*/  IMAD R5, R0, R11, R5 ;  /* 0x0000000b00057224 */ /* 0x000fe400078e0205 */
[----:B------:R-:W-:-:S04]  /*3960*/  IMAD.HI.U32 R11, R9, R16, RZ ;  /* 0x00000010090b7227 */ /* 0x000fc800078e00ff */
[--C-:B------:R-:W-:Y:S02]  /*3970*/  @!P1 IMAD.IADD R14, R14, 0x1, -R0.reuse ;  /* 0x000000010e0e9824 */ /* 0x100fe400078e0a00 */
[----:B------:R-:W-:Y:S02]  /*3980*/  @!P6 IMAD.IADD R7, R7, 0x1, -R0 ;  /* 0x000000010707e824 */ /* 0x000fe400078e0a00 */
[----:B------:R-:W-:Y:S02]  /*3990*/  IMAD.MOV R11, RZ, RZ, -R11 ;  /* 0x000000ffff0b7224 */ /* 0x000fe400078e0a0b */
[----:B------:R-:W-:Y:S02]  /*39a0*/  IMAD.MOV.U32 R26, RZ, RZ, R14 ;  /* 0x000000ffff1a7224 */ /* 0x000fe400078e000e */
[----:B------:R-:W-:Y:S02]  /*39b0*/  @!P3 IMAD.IADD R2, R2, 0x1, -R0 ;  /* 0x000000010202b824 */ /* 0x000fe400078e0a00 */
[----:B------:R-:W-:-:S02]  /*39c0*/  IMAD.MOV.U32 R14, RZ, RZ, R7 ;  /* 0x000000ffff0e7224 */ /* 0x000fc400078e0007 */
[----:B------:R-:W-:Y:S02]  /*39d0*/  IMAD R11, R0, R11, R16 ;  /* 0x0000000b000b7224 */ /* 0x000fe400078e0210 */
[----:B------:R-:W-:Y:S02]  /*39e0*/  IMAD.MOV.U32 R16, RZ, RZ, R19 ;  /* 0x000000ffff107224 */ /* 0x000fe400078e0013 */
[----:B------:R-:W-:Y:S02]  /*39f0*/  @!P5 IMAD.MOV R26, RZ, RZ, -R26 ;  /* 0x000000ffff1ad224 */ /* 0x000fe400078e0a1a */
[----:B------:R-:W-:Y:S02]  /*3a00*/  IMAD.MOV.U32 R19, RZ, RZ, R2 ;  /* 0x000000ffff137224 */ /* 0x000fe400078e0002 */
[----:B------:R-:W-:Y:S01]  /*3a10*/  @!P2 IMAD.MOV R14, RZ, RZ, -R14 ;  /* 0x000000ffff0ea224 */ /* 0x000fe200078e0a0e */
[----:B------:R0:W-:Y:S01]  /*3a20*/  STL [R1+0x190], R26 ;  /* 0x0001901a01007387 */ /* 0x0001e20000100800 */
[----:B------:R-:W-:Y:S01]  /*3a30*/  @!P4 IMAD.MOV R19, RZ, RZ, -R19 ;  /* 0x000000ffff13c224 */ /* 0x000fe200078e0a13 */
[----:B------:R-:W-:-:S02]  /*3a40*/  ISETP.GE.AND P0, PT, R22, RZ, PT ;  /* 0x000000ff1600720c */ /* 0x000fc40003f06270 */
[----:B------:R-:W-:Y:S04]  /*3a50*/  STL [R1+0x18c], R14 ;  /* 0x00018c0e01007387 */ /* 0x000fe80000100800 */
[----:B------:R-:W3:Y:S04]  /*3a60*/  LDL.LU R22, [R1+0x18] ;  /* 0x0000180001167983 */ /* 0x000ee80000300800 */
[----:B0-----:R-:W4:Y:S04]  /*3a70*/  LDL.LU R26, [R1+0x24] ;  /* 0x00002400011a7983 */ /* 0x001f280000300800 */
[----:B------:R0:W-:Y:S04]  /*3a80*/  STL [R1+0x180], R19 ;  /* 0x0001801301007387 */ /* 0x0001e80000100800 */
[----:B0-----:R-:W3:Y:S01]  /*3a90*/  LDL.LU R19, [R1+0x1c] ;  /* 0x00001c0001137983 */ /* 0x001ee20000300800 */
[----:B------:R-:W-:-:S02]  /*3aa0*/  ISETP.GT.U32.AND P1, PT, R0, R10, PT ;  /* 0x0000000a0000720c */ /* 0x000fc40003f24070 */
[----:B------:R-:W-:-:S11]  /*3ab0*/  ISETP.GT.U32.AND P6, PT, R0, R12, PT ;  /* 0x0000000c0000720c */ /* 0x000fd60003fc4070 */
[--C-:B------:R-:W-:Y:S01]  /*3ac0*/  @!P1 IMAD.IADD R10, R10, 0x1, -R0.reuse ;  /* 0x000000010a0a9824 */ /* 0x100fe200078e0a00 */
[----:B------:R-:W-:Y:S01]  /*3ad0*/  ISETP.GT.U32.AND P1, PT, R0, R4, PT ;  /* 0x000000040000720c */ /* 0x000fe20003f24070 */
[----:B------:R-:W-:-:S03]  /*3ae0*/  @!P6 IMAD.IADD R12, R12, 0x1, -R0 ;  /* 0x000000010c0ce824 */ /* 0x000fc600078e0a00 */
[C---:B------:R-:W-:Y:S02]  /*3af0*/  ISETP.GT.U32.AND P6, PT, R0.reuse, R10, PT ;  /* 0x0000000a0000720c */ /* 0x040fe40003fc4070 */
[C---:B------:R-:W-:Y:S02]  /*3b00*/  ISETP.GT.U32.AND P5, PT, R0.reuse, R12, PT ;  /* 0x0000000c0000720c */ /* 0x040fe40003fa4070 */
[----:B------:R-:W-:-:S05]  /*3b10*/  ISETP.GT.U32.AND P2, PT, R0, R5, PT ;  /* 0x000000050000720c */ /* 0x000fca0003f44070 */
[--C-:B------:R-:W-:Y:S01]  /*3b20*/  @!P1 IMAD.IADD R4, R4, 0x1, -R0.reuse ;  /* 0x0000000104049824 */ /* 0x100fe200078e0a00 */
[----:B------:R-:W-:Y:S02]  /*3b30*/  ISETP.GT.U32.AND P1, PT, R0, R13, PT ;  /* 0x0000000d0000720c */ /* 0x000fe40003f24070 */
[----:B------:R-:W-:Y:S01]  /*3b40*/  ISETP.GE.AND P3, PT, R15, RZ, PT ;  /* 0x000000ff0f00720c */ /* 0x000fe20003f66270 */
[--C-:B------:R-:W-:Y:S02]  /*3b50*/  @!P6 IMAD.IADD R10, R10, 0x1, -R0.reuse ;  /* 0x000000010a0ae824 */ /* 0x100fe400078e0a00 */
[--C-:B------:R-:W-:Y:S01]  /*3b60*/  @!P5 IMAD.IADD R12, R12, 0x1, -R0.reuse ;  /* 0x000000010c0cd824 */ /* 0x100fe200078e0a00 */
[----:B------:R-:W-:Y:S01]  /*3b70*/  ISETP.GT.U32.AND P5, PT, R0, R11, PT ;  /* 0x0000000b0000720c */ /* 0x000fe20003fa4070 */
[----:B------:R-:W-:Y:S01]  /*3b80*/  @!P2 IMAD.IADD R5, R5, 0x1, -R0 ;  /* 0x000000010505a824 */ /* 0x000fe200078e0a00 */
[----:B------:R-:W-:-:S05]  /*3b90*/  ISETP.GE.AND P6, PT, R24, RZ, PT ;  /* 0x000000ff1800720c */ /* 0x000fca0003fc6270 */
[----:B------:R-:W-:Y:S01]  /*3ba0*/  @!P1 IMAD.IADD R13, R13, 0x1, -R0 ;  /* 0x000000010d0d9824 */ /* 0x000fe200078e0a00 */
[----:B------:R-:W-:Y:S01]  /*3bb0*/  ISETP.GE.AND P1, PT, R8, RZ, PT ;  /* 0x000000ff0800720c */ /* 0x000fe20003f26270 */
[----:B------:R-:W-:Y:S01]  /*3bc0*/  IMAD.MOV.U32 R8, RZ, RZ, R10 ;  /* 0x000000ffff087224 */ /* 0x000fe200078e000a */
[----:B------:R-:W-:Y:S01]  /*3bd0*/  ISETP.GT.U32.AND P4, PT, R0, R5, PT ;  /* 0x000000050000720c */ /* 0x000fe20003f84070 */
[----:B------:R-:W-:Y:S02]  /*3be0*/  @!P0 IMAD.MOV R4, RZ, RZ, -R4 ;  /* 0x000000ffff048224 */ /* 0x000fe400078e0a04 */
[----:B------:R-:W-:Y:S02]  /*3bf0*/  @!P3 IMAD.MOV R8, RZ, RZ, -R8 ;  /* 0x000000ffff08b224 */ /* 0x000fe400078e0a08 */
[----:B------:R-:W-:Y:S01]  /*3c00*/  @!P5 IMAD.IADD R11, R11, 0x1, -R0 ;  /* 0x000000010b0bd824 */ /* 0x000fe200078e0a00 */
[----:B------:R0:W-:Y:S01]  /*3c10*/  STL [R1+0x17c], R4 ;  /* 0x00017c0401007387 */ /* 0x0001e20000100800 */
[----:B------:R-:W-:-:S02]  /*3c20*/  ISETP.GE.AND P2, PT, R6, RZ, PT ;  /* 0x000000ff0600720c */ /* 0x000fc40003f46270 */
[C---:B------:R-:W-:Y:S02]  /*3c30*/  ISETP.GT.U32.AND P5, PT, R0.reuse, R13, PT ;  /* 0x0000000d0000720c */ /* 0x040fe40003fa4070 */
[----:B------:R-:W-:Y:S01]  /*3c40*/  ISETP.GT.U32.AND P0, PT, R0, R11, PT ;  /* 0x0000000b0000720c */ /* 0x000fe20003f04070 */
[----:B0-----:R-:W-:-:S04]  /*3c50*/  IMAD.MOV.U32 R4, RZ, RZ, R12 ;  /* 0x000000ffff047224 */ /* 0x001fc800078e000c */
[----:B------:R-:W-:Y:S01]  /*3c60*/  @!P6 IMAD.MOV R4, RZ, RZ, -R4 ;  /* 0x000000ffff04e224 */ /* 0x000fe200078e0a04 */
[----:B------:R-:W-:Y:S01]  /*3c70*/  STL [R1+0x178], R8 ;  /* 0x0001780801007387 */ /* 0x000fe20000100800 */
[--C-:B------:R-:W-:Y:S01]  /*3c80*/  @!P4 IMAD.IADD R5, R5, 0x1, -R0.reuse ;  /* 0x000000010505c824 */ /* 0x100fe200078e0a00 */
[----:B-----5:R-:W-:Y:S02]  /*3c90*/  IABS R6, R18 ;  /* 0x0000001200067213 */ /* 0x020fe40000000000 */
[----:B------:R0:W-:Y:S01]  /*3ca0*/  STL [R1+0x174], R4 ;  /* 0x0001740401007387 */ /* 0x0001e20000100800 */
[----:B------:R-:W-:Y:S01]  /*3cb0*/  IMAD.MOV.U32 R12, RZ, RZ, R5 ;  /* 0x000000ffff0c7224 */ /* 0x000fe200078e0005 */
[----:B------:R-:W-:Y:S01]  /*3cc0*/  ISETP.GE.AND P6, PT, R16, RZ, PT ;  /* 0x000000ff1000720c */ /* 0x000fe20003fc6270 */
[----:B------:R-:W-:Y:S02]  /*3cd0*/  @!P0 IMAD.IADD R11, R11, 0x1, -R0 ;  /* 0x000000010b0b8824 */ /* 0x000fe400078e0a00 */
[----:B------:R-:W-:Y:S01]  /*3ce0*/  @!P2 IMAD.MOV R12, RZ, RZ, -R12 ;  /* 0x000000ffff0ca224 */ /* 0x000fe200078e0a0c */
[----:B------:R-:W-:Y:S01]  /*3cf0*/  IABS R14, R21 ;  /* 0x00000015000e7213 */ /* 0x000fe20000000000 */
[----:B------:R-:W-:Y:S01]  /*3d00*/  @!P5 IMAD.IADD R13, R13, 0x1, -R0 ;  /* 0x000000010d0dd824 */ /* 0x000fe200078e0a00 */
[----:B------:R-:W-:-:S07]  /*3d10*/  ISETP.GE.AND P0, PT, R21, RZ, PT ;  /* 0x000000ff1500720c */ /* 0x000fce0003f06270 */
[----:B------:R-:W-:Y:S02]  /*3d20*/  @!P6 IMAD.MOV R11, RZ, RZ, -R11 ;  /* 0x000000ffff0be224 */ /* 0x000fe400078e0a0b */
[----:B------:R-:W-:-:S04]  /*3d30*/  IMAD.HI.U32 R2, R9, R14, RZ ;  /* 0x0000000e09027227 */ /* 0x000fc800078e00ff */
[----:B------:R-:W-:-:S04]  /*3d40*/  IMAD.MOV R2, RZ, RZ, -R2 ;  /* 0x000000ffff027224 */ /* 0x000fc800078e0a02 */
[----:B------:R-:W-:Y:S02]  /*3d50*/  IMAD R2, R0, R2, R14 ;  /* 0x0000000200027224 */ /* 0x000fe400078e020e */
[----:B0-----:R-:W-:-:S03]  /*3d60*/  IMAD.HI.U32 R4, R9, R6, RZ ;  /* 0x0000000609047227 */ /* 0x001fc600078e00ff */
[----:B------:R-:W-:Y:S01]  /*3d70*/  ISETP.GT.U32.AND P5, PT, R0, R2, PT ;  /* 0x000000020000720c */ /* 0x000fe20003fa4070 */
[----:B------:R-:W-:-:S04]  /*3d80*/  IMAD.MOV R4, RZ, RZ, -R4 ;  /* 0x000000ffff047224 */ /* 0x000fc800078e0a04 */
[----:B------:R-:W-:Y:S01]  /*3d90*/  IMAD R4, R0, R4, R6 ;  /* 0x0000000400047224 */ /* 0x000fe200078e0206 */
[----:B--2---:R-:W-:-:S05]  /*3da0*/  IABS R7, R17 ;  /* 0x0000001100077213 */ /* 0x004fca0000000000 */
[----:B------:R-:W-:-:S04]  /*3db0*/  IMAD.HI.U32 R15, R9, R7, RZ ;  /* 0x00000007090f7227 */ /* 0x000fc800078e00ff */
[----:B------:R-:W-:-:S04]  /*3dc0*/  IMAD.MOV R15, RZ, RZ, -R15 ;  /* 0x000000ffff0f7224 */ /* 0x000fc800078e0a0f */
[----:B------:R-:W-:-:S05]  /*3dd0*/  IMAD R7, R0, R15, R7 ;  /* 0x0000000f00077224 */ /* 0x000fca00078e0207 */
[----:B------:R-:W-:-:S13]  /*3de0*/  ISETP.GT.U32.AND P3, PT, R0, R7, PT ;  /* 0x000000070000720c */ /* 0x000fda0003f64070 */
[----:B------:R-:W-:Y:S01]  /*3df0*/  @!P3 IMAD.IADD R7, R7, 0x1, -R0 ;  /* 0x000000010707b824 */ /* 0x000fe200078e0a00 */
[----:B------:R-:W-:Y:S02]  /*3e00*/  ISETP.GE.AND P3, PT, R18, RZ, PT ;  /* 0x000000ff1200720c */ /* 0x000fe40003f66270 */
[----:B------:R-:W2:Y:S04]  /*3e10*/  LDL.LU R18, [R1+0x34] ;  /* 0x0000340001127983 */ /* 0x000ea80000300800 */
[----:B------:R-:W5:Y:S04]  /*3e20*/  LDL.LU R24, [R1+0x38] ;  /* 0x0000380001187983 */ /* 0x000f680000300800 */
[----:B------:R-:W5:Y:S04]  /*3e30*/  LDL.LU R21, [R1+0x3c] ;  /* 0x00003c0001157983 */ /* 0x000f680000300800 */
[----:B------:R-:W5:Y:S04]  /*3e40*/  LDL.LU R16, [R1+0x40] ;  /* 0x0000400001107983 */ /* 0x000f680000300800 */
[----:B------:R0:W-:Y:S02]  /*3e50*/  STL [R1+0x168], R12 ;  /* 0x0001680c01007387 */ /* 0x0001e40000100800 */
[----:B0-----:R-:W-:-:S04]  /*3e60*/  IMAD.MOV.U32 R12, RZ, RZ, R13 ;  /* 0x000000ffff0c7224 */ /* 0x001fc800078e000d */
[----:B------:R-:W-:Y:S01]  /*3e70*/  @!P1 IMAD.MOV R12, RZ, RZ, -R12 ;  /* 0x000000ffff0c9224 */ /* 0x000fe200078e0a0c */
[----:B------:R-:W-:-:S04]  /*3e80*/  ISETP.GE.AND P4, PT, R17, RZ, PT ;  /* 0x000000ff1100720c */ /* 0x000fc80003f86270 */
[----:B------:R0:W-:Y:S04]  /*3e90*/  STL [R1+0x164], R12 ;  /* 0x0001640c01007387 */ /* 0x0001e80000100800 */
[----:B------:R2:W-:Y:S04]  /*3ea0*/  STL [R1+0x160], R11 ;  /* 0x0001600b01007387 */ /* 0x0005e80000100800 */
[----:B------:R-:W5:Y:S01]  /*3eb0*/  LDL.LU R17, [R1+0x44] ;  /* 0x0000440001117983 */ /* 0x000f620000300800 */
[----:B------:R-:W-:Y:S01]  /*3ec0*/  ISETP.GT.U32.AND P2, PT, R0, R7, PT ;  /* 0x000000070000720c */ /* 0x000fe20003f44070 */
[----:B------:R-:W-:-:S12]  /*3ed0*/  @!P5 IMAD.IADD R2, R2, 0x1, -R0 ;  /* 0x000000010202d824 */ /* 0x000fd800078e0a00 */
[----:B------:R-:W-:Y:S01]  /*3ee0*/  @!P2 IMAD.IADD R7, R7, 0x1, -R0 ;  /* 0x000000010707a824 */ /* 0x000fe200078e0a00 */
[----:B---3--:R-:W-:Y:S02]  /*3ef0*/  IABS R6, R19 ;  /* 0x0000001300067213 */ /* 0x008fe40000000000 */
[----:B------:R-:W-:Y:S02]  /*3f00*/  ISETP.GE.AND P2, PT, R19, RZ, PT ;  /* 0x000000ff1300720c */ /* 0x000fe40003f46270 */
[----:B------:R-:W3:Y:S01]  /*3f10*/  LDL.LU R19, [R1+0x48] ;  /* 0x0000480001137983 */ /* 0x000ee20000300800 */
[C---:B------:R-:W-:Y:S02]  /*3f20*/  ISETP.GT.U32.AND P5, PT, R0.reuse, R2, PT ;  /* 0x000000020000720c */ /* 0x040fe40003fa4070 */
[----:B------:R-:W-:Y:S01]  /*3f30*/  ISETP.GT.U32.AND P1, PT, R0, R4, PT ;  /* 0x000000040000720c */ /* 0x000fe20003f24070 */
[----:B------:R-:W-:-:S04]  /*3f40*/  IMAD.MOV.U32 R13, RZ, RZ, R7 ;  /* 0x000000ffff0d7224 */ /* 0x000fc800078e0007 */
[----:B------:R-:W-:-:S06]  /*3f50*/  @!P4 IMAD.MOV R13, RZ, RZ, -R13 ;  /* 0x000000ffff0dc224 */ /* 0x000fcc00078e0a0d */
[----:B------:R-:W-:-:S04]  /*3f60*/  @!P5 IMAD.IADD R2, R2, 0x1, -R0 ;  /* 0x000000010202d824 */ /* 0x000fc800078e0a00 */
[----:B------:R-:W-:Y:S01]  /*3f70*/  @!P0 IMAD.MOV R2, RZ, RZ, -R2 ;  /* 0x000000ffff028224 */ /* 0x000fe200078e0a02 */
[----:B------:R1:W-:Y:S01]  /*3f80*/  STL [R1+0x15c], R13 ;  /* 0x00015c0d01007387 */ /* 0x0003e20000100800 */
[----:B------:R-:W-:Y:S01]  /*3f90*/  @!P1 IMAD.IADD R4, R4, 0x1, -R0 ;  /* 0x0000000104049824 */ /* 0x000fe200078e0a00 */
[----:B----4-:R-:W-:Y:S02]  /*3fa0*/  IABS R10, R26 ;  /* 0x0000001a000a7213 */ /* 0x010fe40000000000 */
[----:B------:R-:W-:Y:S01]  /*3fb0*/  ISETP.GE.AND P1, PT, R26, RZ, PT ;  /* 0x000000ff1a00720c */ /* 0x000fe20003f26270 */
[----:B------:R4:W-:Y:S04]  /*3fc0*/  STL [R1+0x158], R2 ;  /* 0x0001580201007387 */ /* 0x0009e80000100800 */
[----:B------:R-:W3:Y:S01]  /*3fd0*/  LDL.LU R26, [R1+0x4c] ;  /* 0x00004c00011a7983 */ /* 0x000ee20000300800 */
[----:B------:R-:W-:-:S05]  /*3fe0*/  IABS R8, R22 ;  /* 0x0000001600087213 */ /* 0x000fca0000000000 */
[----:B------:R-:W-:-:S04]  /*3ff0*/  IMAD.HI.U32 R5, R9, R8, RZ ;  /* 0x0000000809057227 */ /* 0x000fc800078e00ff */
[----:B------:R-:W-:-:S04]  /*4000*/  IMAD.MOV R5, RZ, RZ, -R5 ;  /* 0x000000ffff057224 */ /* 0x000fc800078e0a05 */
[----:B------:R-:W-:-:S05]  /*4010*/  IMAD R8, R0, R5, R8 ;  /* 0x0000000500087224 */ /* 0x000fca00078e0208 */
[----:B------:R-:W-:Y:S01]  /*4020*/  ISETP.GT.U32.AND P5, PT, R0, R8, PT ;  /* 0x000000080000720c */ /* 0x000fe20003fa4070 */
[----:B0-----:R-:W-:-:S04]  /*4030*/  IMAD.HI.U32 R12, R9, R6, RZ ;  /* 0x00000006090c7227 */ /* 0x001fc800078e00ff */
[----:B------:R-:W-:Y:S01]  /*4040*/  IMAD.MOV R12, RZ, RZ, -R12 ;  /* 0x000000ffff0c7224 */ /* 0x000fe200078e0a0c */
[----:B------:R-:W-:-:S03]  /*4050*/  ISETP.GT.U32.AND P4, PT, R0, R4, PT ;  /* 0x000000040000720c */ /* 0x000fc60003f84070 */
[----:B------:R-:W-:-:S04]  /*4060*/  IMAD R6, R0, R12, R6 ;  /* 0x0000000c00067224 */ /* 0x000fc800078e0206 */
[----:B------:R-:W-:Y:S02]  /*4070*/  @!P5 IMAD.IADD R8, R8, 0x1, -R0 ;  /* 0x000000010808d824 */ /* 0x000fe400078e0a00 */
[----:B------:R-:W-:-:S03]  /*4080*/  IMAD.HI.U32 R5, R9, R10, RZ ;  /* 0x0000000a09057227 */ /* 0x000fc600078e00ff */
[----:B------:R-:W-:Y:S01]  /*4090*/  ISETP.GT.U32.AND P5, PT, R0, R8, PT ;  /* 0x000000080000720c */ /* 0x000fe20003fa4070 */
[----:B------:R-:W-:Y:S01]  /*40a0*/  IMAD.MOV R5, RZ, RZ, -R5 ;  /* 0x000000ffff057224 */ /* 0x000fe200078e0a05 */
[----:B------:R-:W-:Y:S01]  /*40b0*/  ISETP.GE.AND P6, PT, R22, RZ, PT ;  /* 0x000000ff1600720c */ /* 0x000fe20003fc6270 */
[----:B------:R-:W-:Y:S01]  /*40c0*/  @!P4 IMAD.IADD R4, R4, 0x1, -R0 ;  /* 0x000000010404c824 */ /* 0x000fe200078e0a00 */
[C---:B------:R-:W-:Y:S01]  /*40d0*/  ISETP.GT.U32.AND P0, PT, R0.reuse, R6, PT ;  /* 0x000000060000720c */ /* 0x040fe20003f04070 */
[----:B------:R-:W-:Y:S02]  /*40e0*/  IMAD R5, R0, R5, R10 ;  /* 0x0000000500057224 */ /* 0x000fe400078e020a */
[----:B------:R-:W-:-:S03]  /*40f0*/  IMAD.MOV.U32 R15, RZ, RZ, R4 ;  /* 0x000000ffff0f7224 */ /* 0x000fc600078e0004 */
[----:B------:R-:W-:-:S03]  /*4100*/  ISETP.GT.U32.AND P4, PT, R0, R5, PT ;  /* 0x000000050000720c */ /* 0x000fc60003f84070 */
[--C-:B------:R-:W-:Y:S02]  /*4110*/  @!P5 IMAD.IADD R8, R8, 0x1, -R0.reuse ;  /* 0x000000010808d824 */ /* 0x100fe400078e0a00 */
[----:B------:R-:W-:Y:S02]  /*4120*/  @!P3 IMAD.MOV R15, RZ, RZ, -R15 ;  /* 0x000000ffff0fb224 */ /* 0x000fe400078e0a0f */
[----:B------:R-:W-:-:S03]  /*4130*/  @!P0 IMAD.IADD R6, R6, 0x1, -R0 ;  /* 0x0000000106068824 */ /* 0x000fc600078e0a00 */
[----:B------:R-:W-:Y:S03]  /*4140*/  STL [R1+0x154], R15 ;  /* 0x0001540f01007387 */ /* 0x000fe60000100800 */
[----:B------:R-:W-:Y:S01]  /*4150*/  @!P4 IMAD.IADD R5, R5, 0x1, -R0 ;  /* 0x000000010505c824 */ /* 0x000fe200078e0a00 */
[----:B------:R-:W-:-:S13]  /*4160*/  ISETP.GT.U32.AND P4, PT, R0, R6, PT ;  /* 0x000000060000720c */ /* 0x000fda0003f84070 */
[----:B------:R-:W-:-:S04]  /*4170*/  @!P4 IMAD.IADD R6, R6, 0x1, -R0 ;  /* 0x000000010606c824 */ /* 0x000fc800078e0a00 */
[----:B------:R-:W-:Y:S01]  /*4180*/  @!P2 IMAD.MOV R6, RZ, RZ, -R6 ;  /* 0x000000ffff06a224 */ /* 0x000fe200078e0a06 */
[----:B--2---:R-:W-:-:S05]  /*4190*/  IABS R11, R18 ;  /* 0x00000012000b7213 */ /* 0x004fca0000000000 */
[----:B------:R-:W-:Y:S01]  /*41a0*/  IMAD.HI.U32 R7, R9, R11, RZ ;  /* 0x0000000b09077227 */ /* 0x000fe200078e00ff */
[----:B-----5:R-:W-:-:S03]  /*41b0*/  IABS R12, R24 ;  /* 0x00000018000c7213 */ /* 0x020fc60000000000 */
[----:B------:R-:W-:-:S04]  /*41c0*/  IMAD.MOV R7, RZ, RZ, -R7 ;  /* 0x000000ffff077224 */ /* 0x000fc800078e0a07 */
[----:B------:R-:W-:Y:S02]  /*41d0*/  IMAD R7, R0, R7, R11 ;  /* 0x0000000700077224 */ /* 0x000fe400078e020b */
[----:B------:R-:W-:-:S04]  /*41e0*/  IMAD.HI.U32 R11, R9, R12, RZ ;  /* 0x0000000c090b7227 */ /* 0x000fc800078e00ff */
[----:B------:R-:W-:-:S04]  /*41f0*/  IMAD.MOV R11, RZ, RZ, -R11 ;  /* 0x000000ffff0b7224 */ /* 0x000fc800078e0a0b */
[----:B------:R-:W-:Y:S01]  /*4200*/  IMAD R11, R0, R11, R12 ;  /* 0x0000000b000b7224 */ /* 0x000fe200078e020c */
[----:B------:R-:W-:Y:S02]  /*4210*/  IABS R10, R21 ;  /* 0x00000015000a7213 */ /* 0x000fe40000000000 */
[----:B------:R-:W-:-:S05]  /*4220*/  IABS R12, R17 ;  /* 0x00000011000c7213 */ /* 0x000fca0000000000 */
[----:B------:R-:W-:Y:S02]  /*4230*/  IMAD.MOV.U32 R4, RZ, RZ, R12 ;  /* 0x000000ffff047224 */ /* 0x000fe400078e000c */
[----:B------:R-:W-:-:S04]  /*4240*/  IMAD.MOV.U32 R12, RZ, RZ, R8 ;  /* 0x000000ffff0c7224 */ /* 0x000fc800078e0008 */
[----:B------:R-:W-:-:S05]  /*4250*/  @!P6 IMAD.MOV R12, RZ, RZ, -R12 ;  /* 0x000000ffff0ce224 */ /* 0x000fca00078e0a0c */
[----:B------:R-:W-:Y:S04]  /*4260*/  STL [R1+0x150], R12 ;  /* 0x0001500c01007387 */ /* 0x000fe80000100800 */
[----:B------:R-:W2:Y:S01]  /*4270*/  LDL.LU R22, [R1+0x50] ;  /* 0x0000500001167983 */ /* 0x000ea20000300800 */
[----:B------:R-:W-:-:S04]  /*4280*/  IMAD.HI.U32 R14, R9, R10, RZ ;  /* 0x0000000a090e7227 */ /* 0x000fc800078e00ff */
[----:B------:R-:W-:Y:S01]  /*4290*/  IMAD.MOV R14, RZ, RZ, -R14 ;  /* 0x000000ffff0e7224 */ /* 0x000fe200078e0a0e */
[----:B-1----:R-:W-:Y:S02]  /*42a0*/  IABS R13, R16 ;  /* 0x00000010000d7213 */ /* 0x002fe40000000000 */
[C---:B------:R-:W-:Y:S01]  /*42b0*/  ISETP.GT.U32.AND P5, PT, R0.reuse, R7, PT ;  /* 0x000000070000720c */ /* 0x040fe20003fa4070 */
[C---:B------:R-:W-:Y:S01]  /*42c0*/  IMAD R10, R0.reuse, R14, R10 ;  /* 0x0000000e000a7224 */ /* 0x040fe200078e020a */
[----:B------:R-:W-:Y:S01]  /*42d0*/  ISETP.GT.U32.AND P6, PT, R0, R11, PT ;  /* 0x0000000b0000720c */ /* 0x000fe20003fc4070 */
[----:B----4-:R-:W-:Y:S01]  /*42e0*/  IMAD.MOV.U32 R2, RZ, RZ, R13 ;  /* 0x000000ffff027224 */ /* 0x010fe200078e000d */
[----:B------:R-:W-:Y:S02]  /*42f0*/  ISETP.GE.AND P0, PT, R18, RZ, PT ;  /* 0x000000ff1200720c */ /* 0x000fe40003f06270 */
[----:B------:R-:W-:Y:S01]  /*4300*/  ISETP.GT.U32.AND P4, PT, R0, R10, PT ;  /* 0x0000000a0000720c */ /* 0x000fe20003f84070 */
[----:B------:R-:W4:Y:S01]  /*4310*/  LDL.LU R18, [R1+0x54] ;  /* 0x0000540001127983 */ /* 0x000f220000300800 */
[----:B------:R-:W-:-:S04]  /*4320*/  IMAD.HI.U32 R13, R9, R2, RZ ;  /* 0x00000002090d7227 */ /* 0x000fc800078e00ff */
[----:B------:R-:W-:Y:S02]  /*4330*/  IMAD.MOV R13, RZ, RZ, -R13 ;  /* 0x000000ffff0d7224 */ /* 0x000fe400078e0a0d */
[----:B------:R-:W-:Y:S02]  /*4340*/  @!P5 IMAD.IADD R7, R7, 0x1, -R0 ;  /* 0x000000010707d824 */ /* 0x000fe400078e0a00 */
[----:B------:R-:W-:-:S04]  /*4350*/  IMAD.HI.U32 R8, R9, R4, RZ ;  /* 0x0000000409087227 */ /* 0x000fc800078e00ff */
[C---:B------:R-:W-:Y:S01]  /*4360*/  IMAD R2, R0.reuse, R13, R2 ;  /* 0x0000000d00027224 */ /* 0x040fe200078e0202 */
[----:B---3--:R-:W-:Y:S01]  /*4370*/  IABS R13, R19 ;  /* 0x00000013000d7213 */ /* 0x008fe20000000000 */
[----:B------:R-:W-:Y:S01]  /*4380*/  @!P6 IMAD.IADD R11, R11, 0x1, -R0 ;  /* 0x000000010b0be824 */ /* 0x000fe200078e0a00 */
[----:B------:R-:W-:Y:S01]  /*4390*/  ISETP.GT.U32.AND P3, PT, R0, R7, PT ;  /* 0x000000070000720c */ /* 0x000fe20003f64070 */
[----:B------:R-:W-:Y:S02]  /*43a0*/  IMAD.MOV R8, RZ, RZ, -R8 ;  /* 0x000000ffff087224 */ /* 0x000fe400078e0a08 */
[----:B------:R-:W-:Y:S01]  /*43b0*/  @!P4 IMAD.IADD R10, R10, 0x1, -R0 ;  /* 0x000000010a0ac824 */ /* 0x000fe200078e0a00 */
[----:B------:R-:W-:Y:S02]  /*43c0*/  ISETP.GE.AND P4, PT, R21, RZ, PT ;  /* 0x000000ff1500720c */ /* 0x000fe40003f86270 */
[----:B------:R-:W3:Y:S01]  /*43d0*/  LDL.LU R21, [R1+0x58] ;  /* 0x0000580001157983 */ /* 0x000ee20000300800 */
[C---:B------:R-:W-:Y:S01]  /*43e0*/  IMAD R4, R0.reuse, R8, R4 ;  /* 0x0000000800047224 */ /* 0x040fe200078e0204 */
[C---:B------:R-:W-:Y:S01]  /*43f0*/  ISETP.GT.U32.AND P2, PT, R0.reuse, R11, PT ;  /* 0x0000000b0000720c */ /* 0x040fe20003f44070 */
[----:B------:R-:W-:Y:S01]  /*4400*/  IMAD.HI.U32 R8, R9, R13, RZ ;  /* 0x0000000d09087227 */ /* 0x000fe200078e00ff */
[----:B------:R-:W-:-:S03]  /*4410*/  ISETP.GT.U32.AND P5, PT, R0, R5, PT ;  /* 0x000000050000720c */ /* 0x000fc60003fa4070 */
[----:B------:R-:W-:Y:S02]  /*4420*/  IMAD.MOV R8, RZ, RZ, -R8 ;  /* 0x000000ffff087224 */ /* 0x000fe400078e0a08 */
[----:B------:R-:W-:Y:S02]  /*4430*/  @!P3 IMAD.IADD R7, R7, 0x1, -R0 ;  /* 0x000000010707b824 */ /* 0x000fe400078e0a00 */
[----:B------:R-:W-:Y:S01]  /*4440*/  IMAD R8, R0, R8, R13 ;  /* 0x0000000800087224 */ /* 0x000fe200078e020d */
[----:B------:R-:W-:-:S03]  /*4450*/  ISETP.GE.AND P3, PT, R24, RZ, PT ;  /* 0x000000ff1800720c */ /* 0x000fc60003f66270 */
[--C-:B------:R-:W-:Y:S01]  /*4460*/  @!P2 IMAD.IADD R11, R11, 0x1, -R0.reuse ;  /* 0x000000010b0ba824 */ /* 0x100fe200078e0a00 */
[----:B------:R-:W-:Y:S01]  /*4470*/  ISETP.GT.U32.AND P2, PT, R0, R8, PT ;  /* 0x000000080000720c */ /* 0x000fe20003f44070 */
[----:B------:R-:W-:Y:S01]  /*4480*/  @!P5 IMAD.IADD R5, R5, 0x1, -R0 ;  /* 0x000000010505d824 */ /* 0x000fe200078e0a00 */
[----:B------:R0:W-:Y:S03]  /*4490*/  STL [R1+0x14c], R6 ;  /* 0x00014c0601007387 */ /* 0x0001e60000100800 */
[----:B------:R-:W-:Y:S02]  /*44a0*/  @!P1 IMAD.MOV R5, RZ, RZ, -R5 ;  /* 0x000000ffff059224 */ /* 0x000fe400078e0a05 */
[----:B0-----:R-:W-:Y:S02]  /*44b0*/  IMAD.MOV.U32 R6, RZ, RZ, R7 ;  /* 0x000000ffff067224 */ /* 0x001fe400078e0007 */
[----:B------:R-:W-:-:S02]  /*44c0*/  @!P3 IMAD.MOV R11, RZ, RZ, -R11 ;  /* 0x000000ffff0bb224 */ /* 0x000fc400078e0a0b */
[----:B------:R-:W-:Y:S01]  /*44d0*/  @!P0 IMAD.MOV R6, RZ, RZ, -R6 ;  /* 0x000000ffff068224 */ /* 0x000fe200078e0a06 */
[----:B------:R-:W-:Y:S01]  /*44e0*/  STL [R1+0x148], R5 ;  /* 0x0001480501007387 */ /* 0x000fe20000100800 */
[----:B------:R-:W-:Y:S01]  /*44f0*/  @!P2 IMAD.IADD R8, R8, 0x1, -R0 ;  /* 0x000000010808a824 */ /* 0x000fe200078e0a00 */
[----:B------:R-:W-:Y:S02]  /*4500*/  IABS R12, R26 ;  /* 0x0000001a000c7213 */ /* 0x000fe40000000000 */
[----:B------:R-:W-:Y:S01]  /*4510*/  STL [R1+0x144], R6 ;  /* 0x0001440601007387 */ /* 0x000fe20000100800 */
[----:B------:R-:W-:Y:S01]  /*4520*/  ISETP.GE.AND P2, PT, R26, RZ, PT ;  /* 0x000000ff1a00720c */ /* 0x000fe20003f46270 */
[----:B------:R-:W-:Y:S02]  /*4530*/  IMAD.MOV.U32 R26, RZ, RZ, R23 ;  /* 0x000000ffff1a7224 */ /* 0x000fe400078e0017 */
[----:B------:R-:W-:Y:S04]  /*4540*/  STL [R1+0x140], R11 ;  /* 0x0001400b01007387 */ /* 0x000fe80000100800 */
[----:B------:R-:W5:Y:S01]  /*4550*/  LDL.LU R23, [R1+0x60] ;  /* 0x0000600001177983 */ /* 0x000f620000300800 */
[----:B------:R-:W-:-:S02]  /*4560*/  ISETP.GT.U32.AND P5, PT, R0, R2, PT ;  /* 0x000000020000720c */ /* 0x000fc40003fa4070 */
[----:B------:R-:W-:Y:S01]  /*4570*/  ISETP.GT.U32.AND P6, PT, R0, R4, PT ;  /* 0x000000040000720c */ /* 0x000fe20003fc4070 */
[----:B------:R-:W-:-:S10]  /*4580*/  IMAD.HI.U32 R14, R9, R12, RZ ;  /* 0x0000000c090e7227 */ /* 0x000fd400078e00ff */
[--C-:B------:R-:W-:Y:S02]  /*4590*/  @!P5 IMAD.IADD R2, R2, 0x1, -R0.reuse ;  /* 0x000000010202d824 */ /* 0x100fe400078e0a00 */
[----:B------:R-:W-:-:S03]  /*45a0*/  @!P6 IMAD.IADD R4, R4, 0x1, -R0 ;  /* 0x000000010404e824 */ /* 0x000fc600078e0a00 */
[C---:B------:R-:W-:Y:S01]  /*45b0*/  ISETP.GT.U32.AND P6, PT, R0.reuse, R2, PT ;  /* 0x000000020000720c */ /* 0x040fe20003fc4070 */
[----:B------:R-:W-:Y:S01]  /*45c0*/  IMAD.MOV R14, RZ, RZ, -R14 ;  /* 0x000000ffff0e7224 */ /* 0x000fe200078e0a0e */
[----:B------:R-:W-:-:S03]  /*45d0*/  ISETP.GT.U32.AND P5, PT, R0, R10, PT ;  /* 0x0000000a0000720c */ /* 0x000fc60003fa4070 */
[C---:B------:R-:W-:Y:S01]  /*45e0*/  IMAD R12, R0.reuse, R14, R12 ;  /* 0x0000000e000c7224 */ /* 0x040fe200078e020c */
[----:B------:R-:W-:-:S07]  /*45f0*/  ISETP.GT.U32.AND P1, PT, R0, R4, PT ;  /* 0x000000040000720c */ /* 0x000fce0003f24070 */
[--C-:B------:R-:W-:Y:S01]  /*4600*/  @!P6 IMAD.IADD R2, R2, 0x1, -R0.reuse ;  /* 0x000000010202e824 */ /* 0x100fe200078e0a00 */
[----:B------:R-:W-:Y:S01]  /*4610*/  ISETP.GT.U32.AND P6, PT, R0, R12, PT ;  /* 0x0000000c0000720c */ /* 0x000fe20003fc4070 */
[--C-:B------:R-:W-:Y:S01]  /*4620*/  @!P5 IMAD.IADD R10, R10, 0x1, -R0.reuse ;  /* 0x000000010a0ad824 */ /* 0x100fe200078e0a00 */
[----:B------:R-:W-:Y:S02]  /*4630*/  ISETP.GE.AND P0, PT, R16, RZ, PT ;  /* 0x000000ff1000720c */ /* 0x000fe40003f06270 */
[----:B------:R-:W-:Y:S02]  /*4640*/  ISETP.GE.AND P5, PT, R17, RZ, PT ;  /* 0x000000ff1100720c */ /* 0x000fe40003fa6270 */
[----:B------:R-:W-:Y:S01]  /*4650*/  ISETP.GT.U32.AND P3, PT, R0, R8, PT ;  /* 0x000000080000720c */ /* 0x000fe20003f64070 */
[----:B------:R-:W-:Y:S01]  /*4660*/  @!P1 IMAD.IADD R4, R4, 0x1, -R0 ;  /* 0x0000000104049824 */ /* 0x000fe200078e0a00 */
[----:B------:R-:W-:Y:S01]  /*4670*/  ISETP.GE.AND P1, PT, R19, RZ, PT ;  /* 0x000000ff1300720c */ /* 0x000fe20003f26270 */
[----:B------:R-:W-:Y:S01]  /*4680*/  @!P4 IMAD.MOV R10, RZ, RZ, -R10 ;  /* 0x000000ffff0ac224 */ /* 0x000fe200078e0a0a */
[----:B------:R-:W5:Y:S03]  /*4690*/  LDL.LU R19, [R1+0x64] ;  /* 0x0000640001137983 */ /* 0x000f660000300800 */
[----:B------:R-:W-:-:S02]  /*46a0*/  @!P6 IMAD.IADD R12, R12, 0x1, -R0 ;  /* 0x000000010c0ce824 */ /* 0x000fc400078e0a00 */
[----:B------:R-:W-:Y:S02]  /*46b0*/  @!P0 IMAD.MOV R2, RZ, RZ, -R2 ;  /* 0x000000ffff028224 */ /* 0x000fe400078e0a02 */
[----:B------:R-:W-:Y:S01]  /*46c0*/  @!P5 IMAD.MOV R4, RZ, RZ, -R4 ;  /* 0x000000ffff04d224 */ /* 0x000fe200078e0a04 */
[----:B------:R-:W-:Y:S01]  /*46d0*/  ISETP.GT.U32.AND P4, PT, R0, R12, PT ;  /* 0x0000000c0000720c */ /* 0x000fe20003f84070 */
[--C-:B------:R-:W-:Y:S01]  /*46e0*/  @!P3 IMAD.IADD R8, R8, 0x1, -R0.reuse ;  /* 0x000000010808b824 */ /* 0x100fe200078e0a00 */
[----:B------:R-:W-:Y:S04]  /*46f0*/  STL [R1+0x13c], R10 ;  /* 0x00013c0a01007387 */ /* 0x000fe80000100800 */
[----:B------:R-:W-:Y:S04]  /*4700*/  STL [R1+0x138], R2 ;  /* 0x0001380201007387 */ /* 0x000fe80000100800 */
[----:B------:R0:W-:Y:S03]  /*4710*/  STL [R1+0x12c], R4 ;  /* 0x00012c0401007387 */ /* 0x0001e60000100800 */
[----:B------:R-:W-:-:S02]  /*4720*/  @!P4 IMAD.IADD R12, R12, 0x1, -R0 ;  /* 0x000000010c0cc824 */ /* 0x000fc400078e0a00 */
[----:B0-----:R-:W-:-:S04]  /*4730*/  IMAD.MOV.U32 R4, RZ, RZ, R8 ;  /* 0x000000ffff047224 */ /* 0x001fc800078e0008 */
[----:B------:R-:W-:Y:S01]  /*4740*/  @!P1 IMAD.MOV R4, RZ, RZ, -R4 ;  /* 0x000000ffff049224 */ /* 0x000fe200078e0a04 */
[----:B--2---:R-:W-:-:S05]  /*4750*/  IABS R5, R22 ;  /* 0x0000001600057213 */ /* 0x004fca0000000000 */
[----:B------:R-:W-:-:S04]  /*4760*/  IMAD.HI.U32 R7, R9, R5, RZ ;  /* 0x0000000509077227 */ /* 0x000fc800078e00ff */
[----:B------:R-:W-:-:S04]  /*4770*/  IMAD.MOV R7, RZ, RZ, -R7 ;  /* 0x000000ffff077224 */ /* 0x000fc800078e0a07 */
[----:B------:R-:W-:Y:S01]  /*4780*/  IMAD R5, R0, R7, R5 ;  /* 0x0000000700057224 */ /* 0x000fe200078e0205 */
[----:B------:R-:W-:Y:S02]  /*4790*/  ISETP.GE.AND P0, PT, R22, RZ, PT ;  /* 0x000000ff1600720c */ /* 0x000fe40003f06270 */
[----:B----4-:R-:W-:Y:S02]  /*47a0*/  IABS R6, R18 ;  /* 0x0000001200067213 */ /* 0x010fe40000000000 */
[----:B------:R-:W-:Y:S02]  /*47b0*/  ISETP.GT.U32.AND P6, PT, R0, R5, PT ;  /* 0x000000050000720c */ /* 0x000fe40003fc4070 */
[----:B------:R-:W-:Y:S02]  /*47c0*/  ISETP.GE.AND P3, PT, R18, RZ, PT ;  /* 0x000000ff1200720c */ /* 0x000fe40003f66270 */
[----:B------:R-:W2:Y:S04]  /*47d0*/  LDL.LU R18, [R1+0x68] ;  /* 0x0000680001127983 */ /* 0x000ea80000300800 */
[----:B------:R-:W4:Y:S04]  /*47e0*/  LDL.LU R22, [R1+0x6c] ;  /* 0x00006c0001167983 */ /* 0x000f280000300800 */
[----:B------:R0:W-:Y:S01]  /*47f0*/  STL [R1+0x120], R4 ;  /* 0x0001200401007387 */ /* 0x0001e20000100800 */
[----:B------:R-:W-:-:S02]  /*4800*/  @!P6 IMAD.IADD R5, R5, 0x1, -R0 ;  /* 0x000000010505e824 */ /* 0x000fc400078e0a00 */
[----:B0-----:R-:W-:-:S04]  /*4810*/  IMAD.MOV.U32 R4, RZ, RZ, R12 ;  /* 0x000000ffff047224 */ /* 0x001fc800078e000c */
[----:B------:R-:W-:Y:S01]  /*4820*/  @!P2 IMAD.MOV R4, RZ, RZ, -R4 ;  /* 0x000000ffff04a224 */ /* 0x000fe200078e0a04 */
[----:B---3--:R-:W-:Y:S02]  /*4830*/  IABS R13, R21 ;  /* 0x00000015000d7213 */ /* 0x008fe40000000000 */
[----:B------:R-:W-:Y:S02]  /*4840*/  ISETP.GE.AND P6, PT, R21, RZ, PT ;  /* 0x000000ff1500720c */ /* 0x000fe40003fc6270 */
[----:B------:R5:W-:Y:S04]  /*4850*/  STL [R1+0x11c], R4 ;  /* 0x00011c0401007387 */ /* 0x000be80000100800 */
[----:B------:R-:W3:Y:S01]  /*4860*/  LDL.LU R21, [R1+0x70] ;  /* 0x0000700001157983 */ /* 0x000ee20000300800 */
[----:B------:R-:W-:-:S13]  /*4870*/  ISETP.GT.U32.AND P1, PT, R0, R5, PT ;  /* 0x000000050000720c */ /* 0x000fda0003f24070 */
[----:B------:R-:W-:Y:S01]  /*4880*/  @!P1 IMAD.IADD R5, R5, 0x1, -R0 ;  /* 0x0000000105059824 */ /* 0x000fe200078e0a00 */
[----:B-----5:R-:W-:Y:S02]  /*4890*/  IABS R4, R23 ;  /* 0x0000001700047213 */ /* 0x020fe40000000000 */
[----:B------:R-:W-:Y:S02]  /*48a0*/  ISETP.GE.AND P1, PT, R23, RZ, PT ;  /* 0x000000ff1700720c */ /* 0x000fe40003f26270 */
[----:B------:R-:W5:Y:S01]  /*48b0*/  LDL.LU R23, [R1+0x74] ;  /* 0x0000740001177983 */ /* 0x000f620000300800 */
[----:B------:R-:W-:-:S04]  /*48c0*/  IMAD.HI.U32 R14, R9, R6, RZ ;  /* 0x00000006090e7227 */ /* 0x000fc800078e00ff */
[----:B------:R-:W-:-:S04]  /*48d0*/  IMAD.MOV R14, RZ, RZ, -R14 ;  /* 0x000000ffff0e7224 */ /* 0x000fc800078e0a0e */
[----:B------:R-:W-:-:S05]  /*48e0*/  IMAD R6, R0, R14, R6 ;  /* 0x0000000e00067224 */ /* 0x000fca00078e0206 */
[----:B------:R-:W-:Y:S01]  /*48f0*/  ISETP.GT.U32.AND P5, PT, R0, R6, PT ;  /* 0x000000060000720c */ /* 0x000fe20003fa4070 */
[----:B------:R-:W-:Y:S01]  /*4900*/  IMAD.HI.U32 R7, R9, R13, RZ ;  /* 0x0000000d09077227 */ /* 0x000fe200078e00ff */
[----:B------:R-:W-:-:S03]  /*4910*/  IABS R2, R26 ;  /* 0x0000001a00027213 */ /* 0x000fc60000000000 */
[----:B------:R-:W-:Y:S02]  /*4920*/  IMAD.MOV R7, RZ, RZ, -R7 ;  /* 0x000000ffff077224 */ /* 0x000fe400078e0a07 */
[----:B------:R-:W-:Y:S02]  /*4930*/  IMAD.MOV.U32 R8, RZ, RZ, R2 ;  /* 0x000000ffff087224 */ /* 0x000fe400078e0002 */
[----:B------:R-:W-:-:S04]  /*4940*/  IMAD R7, R0, R7, R13 ;  /* 0x0000000700077224 */ /* 0x000fc800078e020d */
[----:B------:R-:W-:Y:S01]  /*4950*/  @!P5 IMAD.IADD R6, R6, 0x1, -R0 ;  /* 0x000000010606d824 */ /* 0x000fe200078e0a00 */
[----:B------:R-:W-:Y:S01]  /*4960*/  ISETP.GT.U32.AND P4, PT, R0, R7, PT ;  /* 0x000000070000720c */ /* 0x000fe20003f84070 */
[----:B------:R-:W-:-:S03]  /*4970*/  IMAD.HI.U32 R10, R9, R8, RZ ;  /* 0x00000008090a7227 */ /* 0x000fc600078e00ff */
[----:B------:R-:W-:Y:S01]  /*4980*/  ISETP.GT.U32.AND P2, PT, R0, R6, PT ;  /* 0x000000060000720c */ /* 0x000fe20003f44070 */
[----:B------:R-:W-:Y:S02]  /*4990*/  IMAD.MOV R10, RZ, RZ, -R10 ;  /* 0x000000ffff0a7224 */ /* 0x000fe400078e0a0a */
[----:B------:R-:W-:-:S04]  /*49a0*/  IMAD.HI.U32 R13, R9, R4, RZ ;  /* 0x00000004090d7227 */ /* 0x000fc800078e00ff */
[----:B------:R-:W-:Y:S02]  /*49b0*/  IMAD R8, R0, R10, R8 ;  /* 0x0000000a00087224 */ /* 0x000fe400078e0208 */
[--C-:B------:R-:W-:Y:S02]  /*49c0*/  @!P4 IMAD.IADD R7, R7, 0x1, -R0.reuse ;  /* 0x000000010707c824 */ /* 0x100fe400078e0a00 */
[----:B------:R-:W-:Y:S02]  /*49d0*/  IMAD.MOV R13, RZ, RZ, -R13 ;  /* 0x000000ffff0d7224 */ /* 0x000fe400078e0a0d */
[----:B------:R-:W-:Y:S01]  /*49e0*/  @!P2 IMAD.IADD R6, R6, 0x1, -R0 ;  /* 0x000000010606a824 */ /* 0x000fe200078e0a00 */
[C---:B------:R-:W-:Y:S01]  /*49f0*/  ISETP.GT.U32.AND P2, PT, R0.reuse, R8, PT ;  /* 0x000000080000720c */ /* 0x040fe20003f44070 */
[C---:B------:R-:W-:Y:S01]  /*4a00*/  IMAD R4, R0.reuse, R13, R4 ;  /* 0x0000000d00047224 */ /* 0x040fe200078e0204 */
[----:B------:R-:W-:Y:S01]  /*4a10*/  IABS R2, R19 ;  /* 0x0000001300027213 */ /* 0x000fe20000000000 */
[----:B------:R-:W-:Y:S01]  /*4a20*/  IMAD.MOV.U32 R15, RZ, RZ, R5 ;  /* 0x000000ffff0f7224 */ /* 0x000fe200078e0005 */
[----:B------:R-:W-:-:S03]  /*4a30*/  ISETP.GT.U32.AND P4, PT, R0, R7, PT ;  /* 0x000000070000720c */ /* 0x000fc60003f84070 */
[----:B------:R-:W-:Y:S01]  /*4a40*/  @!P0 IMAD.MOV R15, RZ, RZ, -R15 ;  /* 0x000000ffff0f8224 */ /* 0x000fe200078e0a0f */
[----:B------:R-:W-:Y:S01]  /*4a50*/  ISETP.GT.U32.AND P0, PT, R0, R4, PT ;  /* 0x000000040000720c */ /* 0x000fe20003f04070 */
[----:B------:R-:W-:-:S04]  /*4a60*/  IMAD.HI.U32 R12, R9, R2, RZ ;  /* 0x00000002090c7227 */ /* 0x000fc800078e00ff */
[----:B------:R-:W-:Y:S02]  /*4a70*/  IMAD.MOV R12, RZ, RZ, -R12 ;  /* 0x000000ffff0c7224 */ /* 0x000fe400078e0a0c */
[--C-:B------:R-:W-:Y:S02]  /*4a80*/  @!P2 IMAD.IADD R8, R8, 0x1, -R0.reuse ;  /* 0x000000010808a824 */ /* 0x100fe400078e0a00 */
[----:B------:R-:W-:Y:S02]  /*4a90*/  @!P4 IMAD.IADD R7, R7, 0x1, -R0 ;  /* 0x000000010707c824 */ /* 0x000fe400078e0a00 */
[C---:B------:R-:W-:Y:S01]  /*4aa0*/  IMAD R2, R0.reuse, R12, R2 ;  /* 0x0000000c00027224 */ /* 0x040fe200078e0202 */
[----:B------:R-:W-:Y:S01]  /*4ab0*/  ISETP.GT.U32.AND P2, PT, R0, R8, PT ;  /* 0x000000080000720c */ /* 0x000fe20003f44070 */
[----:B------:R-:W-:Y:S02]  /*4ac0*/  IMAD.MOV.U32 R14, RZ, RZ, R6 ;  /* 0x000000ffff0e7224 */ /* 0x000fe400078e0006 */
[----:B------:R-:W-:-:S02]  /*4ad0*/  IMAD.MOV.U32 R6, RZ, RZ, R7 ;  /* 0x000000ffff067224 */ /* 0x000fc400078e0007 */
[----:B------:R-:W-:Y:S01]  /*4ae0*/  @!P0 IMAD.IADD R4, R4, 0x1, -R0 ;  /* 0x0000000104048824 */ /* 0x000fe200078e0a00 */
[----:B------:R-:W-:Y:S01]  /*4af0*/  ISETP.GE.AND P5, PT, R26, RZ, PT ;  /* 0x000000ff1a00720c */ /* 0x000fe20003fa6270 */
[----:B------:R-:W-:Y:S01]  /*4b00*/  @!P3 IMAD.MOV R14, RZ, RZ, -R14 ;  /* 0x000000ffff0eb224 */ /* 0x000fe200078e0a0e */
[----:B------:R-:W5:Y:S02]  /*4b10*/  LDL.LU R26, [R1+0x78] ;  /* 0x00007800011a7983 */ /* 0x000f640000300800 */
[----:B------:R-:W-:-:S03]  /*4b20*/  ISETP.GT.U32.AND P0, PT, R0, R4, PT ;  /* 0x000000040000720c */ /* 0x000fc60003f04070 */
[----:B------:R-:W-:Y:S02]  /*4b30*/  @!P2 IMAD.IADD R8, R8, 0x1, -R0 ;  /* 0x000000010808a824 */ /* 0x000fe400078e0a00 */
[----:B------:R-:W-:Y:S02]  /*4b40*/  @!P6 IMAD.MOV R6, RZ, RZ, -R6 ;  /* 0x000000ffff06e224 */ /* 0x000fe400078e0a06 */
[----:B------:R-:W-:Y:S01]  /*4b50*/  IMAD.MOV.U32 R13, RZ, RZ, R8 ;  /* 0x000000ffff0d7224 */ /* 0x000fe200078e0008 */
[----:B------:R-:W-:Y:S03]  /*4b60*/  STL [R1+0x118], R15 ;  /* 0x0001180f01007387 */ /* 0x000fe60000100800 */
[----:B------:R-:W-:Y:S01]  /*4b70*/  @!P5 IMAD.MOV R13, RZ, RZ, -R13 ;  /* 0x000000ffff0dd224 */ /* 0x000fe200078e0a0d */
[----:B------:R-:W-:Y:S01]  /*4b80*/  STL [R1+0x114], R14 ;  /* 0x0001140e01007387 */ /* 0x000fe20000100800 */
[----:B------:R-:W-:Y:S01]  /*4b90*/  @!P0 IMAD.IADD R4, R4, 0x1, -R0 ;  /* 0x0000000104048824 */ /* 0x000fe200078e0a00 */
[----:B------:R-:W-:-:S02]  /*4ba0*/  ISETP.GE.AND P4, PT, R19, RZ, PT ;  /* 0x000000ff1300720c */ /* 0x000fc40003f86270 */
[----:B------:R-:W-:Y:S01]  /*4bb0*/  STL [R1+0x110], R6 ;  /* 0x0001100601007387 */ /* 0x000fe20000100800 */
[----:B--2---:R-:W-:-:S05]  /*4bc0*/  IABS R10, R18 ;  /* 0x00000012000a7213 */ /* 0x004fca0000000000 */
[----:B------:R-:W-:-:S04]  /*4bd0*/  IMAD.HI.U32 R12, R9, R10, RZ ;  /* 0x0000000a090c7227 */ /* 0x000fc800078e00ff */
[----:B------:R-:W-:-:S04]  /*4be0*/  IMAD.MOV R12, RZ, RZ, -R12 ;  /* 0x000000ffff0c7224 */ /* 0x000fc800078e0a0c */
[----:B------:R-:W-:Y:S01]  /*4bf0*/  IMAD R10, R0, R12, R10 ;  /* 0x0000000c000a7224 */ /* 0x000fe200078e020a */
[----:B------:R-:W-:Y:S02]  /*4c00*/  ISETP.GE.AND P3, PT, R18, RZ, PT ;  /* 0x000000ff1200720c */ /* 0x000fe40003f66270 */
[----:B---3--:R-:W-:-:S05]  /*4c10*/  IABS R7, R21 ;  /* 0x0000001500077213 */ /* 0x008fca0000000000 */
[----:B------:R-:W-:-:S04]  /*4c20*/  IMAD.HI.U32 R12, R9, R7, RZ ;  /* 0x00000007090c7227 */ /* 0x000fc800078e00ff */
[----:B------:R-:W-:-:S04]  /*4c30*/  IMAD.MOV R12, RZ, RZ, -R12 ;  /* 0x000000ffff0c7224 */ /* 0x000fc800078e0a0c */
[C---:B------:R-:W-:Y:S01]  /*4c40*/  IMAD R7, R0.reuse, R12, R7 ;  /* 0x0000000c00077224 */ /* 0x040fe200078e0207 */
[----:B----4-:R-:W-:Y:S01]  /*4c50*/  IABS R11, R22 ;  /* 0x00000016000b7213 */ /* 0x010fe20000000000 */
[----:B------:R-:W-:Y:S02]  /*4c60*/  IMAD.MOV.U32 R18, RZ, RZ, R29 ;  /* 0x000000ffff127224 */ /* 0x000fe400078e001d */
[----:B------:R-:W-:Y:S01]  /*4c70*/  IMAD.MOV.U32 R29, RZ, RZ, R28 ;  /* 0x000000ffff1d7224 */ /* 0x000fe200078e001c */
[----:B------:R-:W-:Y:S01]  /*4c80*/  ISETP.GT.U32.AND P0, PT, R0, R7, PT ;  /* 0x000000070000720c */ /* 0x000fe20003f04070 */
[----:B------:R-:W2:Y:S01]  /*4c90*/  LDL.LU R28, [R1+0x7c] ;  /* 0x00007c00011c7983 */ /* 0x000ea20000300800 */
[----:B------:R-:W-:-:S03]  /*4ca0*/  IMAD.HI.U32 R5, R9, R11, RZ ;  /* 0x0000000b09057227 */ /* 0x000fc600078e00ff */
[----:B------:R-:W3:Y:S04]  /*4cb0*/  LDL.LU R19, [R1+0x80] ;  /* 0x0000800001137983 */ /* 0x000ee80000300800 */
[----:B------:R0:W-:Y:S01]  /*4cc0*/  STL [R1+0x104], R13 ;  /* 0x0001040d01007387 */ /* 0x0001e20000100800 */
[----:B------:R-:W-:Y:S02]  /*4cd0*/  IMAD.MOV R5, RZ, RZ, -R5 ;  /* 0x000000ffff057224 */ /* 0x000fe400078e0a05 */
[----:B0-----:R-:W-:-:S04]  /*4ce0*/  IMAD.MOV.U32 R13, RZ, RZ, R4 ;  /* 0x000000ffff0d7224 */ /* 0x001fc800078e0004 */
[----:B------:R-:W-:Y:S02]  /*4cf0*/  @!P1 IMAD.MOV R13, RZ, RZ, -R13 ;  /* 0x000000ffff0d9224 */ /* 0x000fe400078e0a0d */
[----:B------:R-:W-:Y:S01]  /*4d00*/  IMAD R11, R0, R5, R11 ;  /* 0x00000005000b7224 */ /* 0x000fe200078e020b */
[----:B-----5:R-:W-:Y:S01]  /*4d10*/  IABS R5, R23 ;  /* 0x0000001700057213 */ /* 0x020fe20000000000 */
[----:B------:R-:W-:Y:S01]  /*4d20*/  @!P0 IMAD.IADD R7, R7, 0x1, -R0 ;  /* 0x0000000107078824 */ /* 0x000fe200078e0a00 */
[----:B------:R-:W-:Y:S01]  /*4d30*/  STL [R1+0x100], R13 ;  /* 0x0001000d01007387 */ /* 0x000fe20000100800 */
[----:B------:R-:W-:-:S03]  /*4d40*/  ISETP.GE.AND P0, PT, R23, RZ, PT ;  /* 0x000000ff1700720c */ /* 0x000fc60003f06270 */
[----:B------:R-:W4:Y:S01]  /*4d50*/  LDL.LU R23, [R1+0xa4] ;  /* 0x0000a40001177983 */ /* 0x000f220000300800 */
[C---:B------:R-:W-:Y:S02]  /*4d60*/  ISETP.GT.U32.AND P6, PT, R0.reuse, R2, PT ;  /* 0x000000020000720c */ /* 0x040fe40003fc4070 */
[C---:B------:R-:W-:Y:S02]  /*4d70*/  ISETP.GT.U32.AND P5, PT, R0.reuse, R11, PT ;  /* 0x0000000b0000720c */ /* 0x040fe40003fa4070 */
[----:B------:R-:W-:-:S09]  /*4d80*/  ISETP.GT.U32.AND P2, PT, R0, R10, PT ;  /* 0x0000000a0000720c */ /* 0x000fd20003f44070 */
[----:B------:R-:W-:-:S05]  /*4d90*/  @!P6 IMAD.IADD R2, R2, 0x1, -R0 ;  /* 0x000000010202e824 */ /* 0x000fca00078e0a00 */
[----:B------:R-:W-:Y:S01]  /*4da0*/  ISETP.GT.U32.AND P6, PT, R0, R2, PT ;  /* 0x000000020000720c */ /* 0x000fe20003fc4070 */
[--C-:B------:R-:W-:Y:S02]  /*4db0*/  @!P5 IMAD.IADD R11, R11, 0x1, -R0.reuse ;  /* 0x000000010b0bd824 */ /* 0x100fe400078e0a00 */
[----:B------:R-:W-:-:S03]  /*4dc0*/  @!P2 IMAD.IADD R10, R10, 0x1, -R0 ;  /* 0x000000010a0aa824 */ /* 0x000fc600078e0a00 */
[C---:B------:R-:W-:Y:S02]  /*4dd0*/  ISETP.GT.U32.AND P5, PT, R0.reuse, R11, PT ;  /* 0x0000000b0000720c */ /* 0x040fe40003fa4070 */
[----:B------:R-:W-:-:S05]  /*4de0*/  ISETP.GT.U32.AND P2, PT, R0, R10, PT ;  /* 0x0000000a0000720c */ /* 0x000fca0003f44070 */
[----:B------:R-:W-:Y:S01]  /*4df0*/  @!P6 IMAD.IADD R2, R2, 0x1, -R0 ;  /* 0x000000010202e824 */ /* 0x000fe200078e0a00 */
[----:B------:R-:W-:-:S03]  /*4e00*/  ISETP.GE.AND P1, PT, R22, RZ, PT ;  /* 0x000000ff1600720c */ /* 0x000fc60003f26270 */
[----:B------:R-:W-:Y:S02]  /*4e10*/  IMAD.MOV.U32 R12, RZ, RZ, R2 ;  /* 0x000000ffff0c7224 */ /* 0x000fe400078e0002 */
[----:B------:R-:W-:-:S04]  /*4e20*/  IMAD.HI.U32 R8, R9, R5, RZ ;  /* 0x0000000509087227 */ /* 0x000fc800078e00ff */
[----:B------:R-:W-:Y:S02]  /*4e30*/  @!P4 IMAD.MOV R12, RZ, RZ, -R12 ;  /* 0x000000ffff0cc224 */ /* 0x000fe400078e0a0c */
[----:B------:R-:W-:Y:S02]  /*4e40*/  @!P5 IMAD.IADD R11, R11, 0x1, -R0 ;  /* 0x000000010b0bd824 */ /* 0x000fe400078e0a00 */
[----:B------:R-:W-:Y:S01]  /*4e50*/  IMAD.MOV R8, RZ, RZ, -R8 ;  /* 0x000000ffff087224 */ /* 0x000fe200078e0a08 */
[----:B------:R0:W-:Y:S01]  /*4e60*/  STL [R1+0xfc], R12 ;  /* 0x0000fc0c01007387 */ /* 0x0001e20000100800 */
[----:B------:R-:W-:Y:S01]  /*4e70*/  @!P2 IMAD.IADD R10, R10, 0x1, -R0 ;  /* 0x000000010a0aa824 */ /* 0x000fe200078e0a00 */
[C---:B------:R-:W-:Y:S01]  /*4e80*/  ISETP.GT.U32.AND P4, PT, R0.reuse, R7, PT ;  /* 0x000000070000720c */ /* 0x040fe20003f84070 */
[C---:B------:R-:W-:Y:S02]  /*4e90*/  IMAD R5, R0.reuse, R8, R5 ;  /* 0x0000000800057224 */ /* 0x040fe400078e0205 */
[----:B------:R-:W-:Y:S01]  /*4ea0*/  @!P3 IMAD.MOV R10, RZ, RZ, -R10 ;  /* 0x000000ffff0ab224 */ /* 0x000fe200078e0a0a */
[----:B------:R-:W-:Y:S01]  /*4eb0*/  ISETP.GE.AND P2, PT, R21, RZ, PT ;  /* 0x000000ff1500720c */ /* 0x000fe20003f46270 */
[----:B0-----:R-:W-:Y:S01]  /*4ec0*/  IMAD.MOV.U32 R12, RZ, RZ, R11 ;  /* 0x000000ffff0c7224 */ /* 0x001fe200078e000b */
[----:B------:R-:W-:-:S03]  /*4ed0*/  ISETP.GT.U32.AND P6, PT, R0, R5, PT ;  /* 0x000000050000720c */ /* 0x000fc60003fc4070 */
[----:B------:R-:W-:Y:S01]  /*4ee0*/  @!P1 IMAD.MOV R12, RZ, RZ, -R12 ;  /* 0x000000ffff0c9224 */ /* 0x000fe200078e0a0c */
[----:B------:R4:W-:Y:S01]  /*4ef0*/  STL [R1+0xf8], R10 ;  /* 0x0000f80a01007387 */ /* 0x0009e20000100800 */
[----:B------:R-:W-:Y:S02]  /*4f00*/  IABS R6, R26 ;  /* 0x0000001a00067213 */ /* 0x000fe40000000000 */
[----:B------:R-:W-:Y:S01]  /*4f10*/  ISETP.GE.AND P3, PT, R26, RZ, PT ;  /* 0x000000ff1a00720c */ /* 0x000fe20003f66270 */
[----:B------:R-:W-:Y:S02]  /*4f20*/  IMAD.MOV.U32 R26, RZ, RZ, R18 ;  /* 0x000000ffff1a7224 */ /* 0x000fe400078e0012 */
[----:B------:R-:W-:-:S04]  /*4f30*/  @!P4 IMAD.IADD R7, R7, 0x1, -R0 ;  /* 0x000000010707c824 */ /* 0x000fc800078e0a00 */
[----:B------:R-:W-:Y:S02]  /*4f40*/  @!P2 IMAD.MOV R7, RZ, RZ, -R7 ;  /* 0x000000ffff07a224 */ /* 0x000fe400078e0a07 */
[----:B------:R-:W-:-:S05]  /*4f50*/  @!P6 IMAD.IADD R5, R5, 0x1, -R0 ;  /* 0x000000010505e824 */ /* 0x000fca00078e0a00 */
[----:B------:R-:W-:-:S13]  /*4f60*/  ISETP.GT.U32.AND P6, PT, R0, R5, PT ;  /* 0x000000050000720c */ /* 0x000fda0003fc4070 */
[----:B------:R-:W-:-:S04]  /*4f70*/  @!P6 IMAD.IADD R5, R5, 0x1, -R0 ;  /* 0x000000010505e824 */ /* 0x000fc800078e0a00 */
[----:B------:R-:W-:-:S04]  /*4f80*/  IMAD.MOV.U32 R11, RZ, RZ, R5 ;  /* 0x000000ffff0b7224 */ /* 0x000fc800078e0005 */
[----:B------:R-:W-:Y:S01]  /*4f90*/  @!P0 IMAD.MOV R11, RZ, RZ, -R11 ;  /* 0x000000ffff0b8224 */ /* 0x000fe200078e0a0b */
[----:B------:R-:W-:Y:S02]  /*4fa0*/  ISETP.GE.AND P0, PT, R27, RZ, PT ;  /* 0x000000ff1b00720c */ /* 0x000fe40003f06270 */
[----:B--2---:R-:W-:Y:S02]  /*4fb0*/  IABS R4, R28 ;  /* 0x0000001c00047213 */ /* 0x004fe40000000000 */
[----:B------:R-:W-:Y:S02]  /*4fc0*/  ISETP.GE.AND P1, PT, R28, RZ, PT ;  /* 0x000000ff1c00720c */ /* 0x000fe40003f26270 */
[----:B------:R-:W2:Y:S04]  /*4fd0*/  LDL.LU R28, [R1+0x88] ;  /* 0x00008800011c7983 */ /* 0x000ea80000300800 */
[----:B------:R-:W-:Y:S04]  /*4fe0*/  STL [R1+0xf4], R12 ;  /* 0x0000f40c01007387 */ /* 0x000fe80000100800 */
[----:B------:R-:W5:Y:S01]  /*4ff0*/  LDL.LU R18, [R1+0x8c] ;  /* 0x00008c0001127983 */ /* 0x000f620000300800 */
[----:B----4-:R-:W-:-:S02]  /*5000*/  IABS R10, R23 ;  /* 0x00000017000a7213 */ /* 0x010fc40000000000 */
[----:B------:R-:W-:Y:S02]  /*5010*/  ISETP.GE.AND P2, PT, R23, RZ, PT ;  /* 0x000000ff1700720c */ /* 0x000fe40003f46270 */
[----:B------:R-:W4:Y:S04]  /*5020*/  LDL.LU R23, [R1+0x90] ;  /* 0x0000900001177983 */ /* 0x000f280000300800 */
[----:B------:R0:W-:Y:S04]  /*5030*/  STL [R1+0xf0], R7 ;  /* 0x0000f00701007387 */ /* 0x0001e80000100800 */
[----:B------:R5:W-:Y:S01]  /*5040*/  STL [R1+0xec], R11 ;  /* 0x0000ec0b01007387 */ /* 0x000be20000100800 */
[----:B0-----:R-:W-:Y:S01]  /*5050*/  IABS R7, R27 ;  /* 0x0000001b00077213 */ /* 0x001fe20000000000 */
[----:B------:R-:W-:-:S02]  /*5060*/  IMAD.MOV.U32 R27, RZ, RZ, R20 ;  /* 0x000000ffff1b7224 */ /* 0x000fc400078e0014 */
[----:B------:R-:W-:Y:S02]  /*5070*/  IMAD.MOV.U32 R20, RZ, RZ, R25 ;  /* 0x000000ffff147224 */ /* 0x000fe400078e0019 */
[----:B------:R-:W2:Y:S01]  /*5080*/  LDL.LU R25, [R1+0x94] ;  /* 0x0000940001197983 */ /* 0x000ea20000300800 */
[----:B------:R-:W-:-:S04]  /*5090*/  IMAD.HI.U32 R8, R9, R6, RZ ;  /* 0x0000000609087227 */ /* 0x000fc800078e00ff */
[----:B------:R-:W-:-:S04]  /*50a0*/  IMAD.MOV R8, RZ, RZ, -R8 ;  /* 0x000000ffff087224 */ /* 0x000fc800078e0a08 */
[----:B------:R-:W-:-:S05]  /*50b0*/  IMAD R6, R0, R8, R6 ;  /* 0x0000000800067224 */ /* 0x000fca00078e0206 */
[----:B------:R-:W-:Y:S01]  /*50c0*/  ISETP.GT.U32.AND P5, PT, R0, R6, PT ;  /* 0x000000060000720c */ /* 0x000fe20003fa4070 */
[----:B------:R-:W-:Y:S01]  /*50d0*/  IMAD.HI.U32 R8, R9, R4, RZ ;  /* 0x0000000409087227 */ /* 0x000fe200078e00ff */
[----:B---3--:R-:W-:-:S03]  /*50e0*/  IABS R2, R19 ;  /* 0x0000001300027213 */ /* 0x008fc60000000000 */
[----:B------:R-:W-:-:S08]  /*50f0*/  IMAD.MOV R8, RZ, RZ, -R8 ;  /* 0x000000ffff087224 */ /* 0x000fd000078e0a08 */
[----:B------:R-:W-:Y:S02]  /*5100*/  @!P5 IMAD.IADD R6, R6, 0x1, -R0 ;  /* 0x000000010606d824 */ /* 0x000fe400078e0a00 */
[C---:B------:R-:W-:Y:S02]  /*5110*/  IMAD R4, R0.reuse, R8, R4 ;  /* 0x0000000800047224 */ /* 0x040fe400078e0204 */
[----:B------:R-:W-:Y:S01]  /*5120*/  IMAD.HI.U32 R8, R9, R2, RZ ;  /* 0x0000000209087227 */ /* 0x000fe200078e00ff */
[----:B------:R-:W-:-:S03]  /*5130*/  ISETP.GT.U32.AND P5, PT, R0, R6, PT ;  /* 0x000000060000720c */ /* 0x000fc60003fa4070 */
[----:B------:R-:W-:-:S04]  /*5140*/  IMAD.MOV R8, RZ, RZ, -R8 ;  /* 0x000000ffff087224 */ /* 0x000fc800078e0a08 */
[C---:B------:R-:W-:Y:S01]  /*5150*/  IMAD R8, R0.reuse, R8, R2 ;  /* 0x0000000800087224 */ /* 0x040fe200078e0202 */
[----:B------:R-:W-:-:S05]  /*5160*/  ISETP.GT.U32.AND P6, PT, R0, R4, PT ;  /* 0x000000040000720c */ /* 0x000fca0003fc4070 */
[----:B------:R-:W-:Y:S01]  /*5170*/  @!P5 IMAD.IADD R6, R6, 0x1, -R0 ;  /* 0x000000010606d824 */ /* 0x000fe200078e0a00 */
[----:B------:R-:W-:Y:S01]  /*5180*/  ISETP.GT.U32.AND P5, PT, R0, R8, PT ;  /* 0x000000080000720c */ /* 0x000fe20003fa4070 */
[----:B------:R-:W-:Y:S01]  /*5190*/  IMAD.HI.U32 R16, R9, R7, RZ ;  /* 0x0000000709107227 */ /* 0x000fe200078e00ff */
[----:B------:R-:W-:-:S05]  /*51a0*/  IABS R5, R26 ;  /* 0x0000001a00057213 */ /* 0x000fca0000000000 */
[----:B------:R-:W-:-:S06]  /*51b0*/  @!P6 IMAD.IADD R4, R4, 0x1, -R0 ;  /* 0x000000010404e824 */ /* 0x000fcc00078e0a00 */
[----:B------:R-:W-:Y:S01]  /*51c0*/  @!P5 IMAD.IADD R8, R8, 0x1, -R0 ;  /* 0x000000010808d824 */ /* 0x000fe200078e0a00 */
[----:B------:R-:W-:Y:S01]  /*51d0*/  ISETP.GT.U32.AND P6, PT, R0, R4, PT ;  /* 0x000000040000720c */ /* 0x000fe20003fc4070 */
[----:B------:R-:W-:-:S03]  /*51e0*/  IMAD.HI.U32 R12, R9, R10, RZ ;  /* 0x0000000a090c7227 */ /* 0x000fc600078e00ff */
[----:B------:R-:W-:Y:S01]  /*51f0*/  ISETP.GT.U32.AND P5, PT, R0, R8, PT ;  /* 0x000000080000720c */ /* 0x000fe20003fa4070 */
[----:B------:R-:W-:-:S04]  /*5200*/  IMAD.HI.U32 R15, R9, R5, RZ ;  /* 0x00000005090f7227 */ /* 0x000fc800078e00ff */
[----:B------:R-:W-:Y:S02]  /*5210*/  IMAD.MOV R16, RZ, RZ, -R16 ;  /* 0x000000ffff107224 */ /* 0x000fe400078e0a10 */
[----:B------:R-:W-:Y:S02]  /*5220*/  IMAD.MOV R12, RZ, RZ, -R12 ;  /* 0x000000ffff0c7224 */ /* 0x000fe400078e0a0c */
[----:B------:R-:W-:Y:S02]  /*5230*/  IMAD.MOV R15, RZ, RZ, -R15 ;  /* 0x000000ffff0f7224 */ /* 0x000fe400078e0a0f */
[C---:B------:R-:W-:Y:S02]  /*5240*/  IMAD R7, R0.reuse, R16, R7 ;  /* 0x0000001000077224 */ /* 0x040fe400078e0207 */
[C---:B------:R-:W-:Y:S02]  /*5250*/  IMAD R10, R0.reuse, R12, R10 ;  /* 0x0000000c000a7224 */ /* 0x040fe400078e020a */
[----:B------:R-:W-:-:S02]  /*5260*/  IMAD R5, R0, R15, R5 ;  /* 0x0000000f00057224 */ /* 0x000fc400078e0205 */
[----:B------:R-:W-:Y:S01]  /*5270*/  @!P5 IMAD.IADD R8, R8, 0x1, -R0 ;  /* 0x000000010808d824 */ /* 0x000fe200078e0a00 */
[----:B------:R-:W-:Y:S01]  /*5280*/  ISETP.GT.U32.AND P5, PT, R0, R7, PT ;  /* 0x000000070000720c */ /* 0x000fe20003fa4070 */
[----:B------:R-:W-:Y:S02]  /*5290*/  IMAD.MOV.U32 R21, RZ, RZ, R6 ;  /* 0x000000ffff157224 */ /* 0x000fe400078e0006 */
[----:B------:R-:W-:Y:S01]  /*52a0*/  @!P6 IMAD.IADD R4, R4, 0x1, -R0 ;  /* 0x000000010404e824 */ /* 0x000fe200078e0a00 */
[C---:B------:R-:W-:Y:S01]  /*52b0*/  ISETP.GT.U32.AND P6, PT, R0.reuse, R10, PT ;  /* 0x0000000a0000720c */ /* 0x040fe20003fc4070 */
[----:B------:R-:W-:Y:S01]  /*52c0*/  @!P3 IMAD.MOV R21, RZ, RZ, -R21 ;  /* 0x000000ffff15b224 */ /* 0x000fe200078e0a15 */
[----:B------:R-:W-:-:S07]  /*52d0*/  ISETP.GT.U32.AND P3, PT, R0, R5, PT ;  /* 0x000000050000720c */ /* 0x000fce0003f64070 */
[----:B------:R-:W-:-:S04]  /*52e0*/  @!P5 IMAD.IADD R7, R7, 0x1, -R0 ;  /* 0x000000010707d824 */ /* 0x000fc800078e0a00 */
[--C-:B------:R-:W-:Y:S02]  /*52f0*/  @!P6 IMAD.IADD R10, R10, 0x1, -R0.reuse ;  /* 0x000000010a0ae824 */ /* 0x100fe400078e0a00 */
[----:B------:R-:W-:Y:S01]  /*5300*/  @!P3 IMAD.IADD R5, R5, 0x1, -R0 ;  /* 0x000000010505b824 */ /* 0x000fe200078e0a00 */
[C---:B------:R-:W-:Y:S02]  /*5310*/  ISETP.GT.U32.AND P3, PT, R0.reuse, R7, PT ;  /* 0x000000070000720c */ /* 0x040fe40003f64070 */
[----:B------:R-:W-:Y:S02]  /*5320*/  ISETP.GT.U32.AND P6, PT, R0, R10, PT ;  /* 0x0000000a0000720c */ /* 0x000fe40003fc4070 */
[----:B------:R-:W-:Y:S01]  /*5330*/  ISETP.GE.AND P4, PT, R19, RZ, PT ;  /* 0x000000ff1300720c */ /* 0x000fe20003f86270 */
[----:B------:R-:W-:Y:S02]  /*5340*/  IMAD.MOV.U32 R19, RZ, RZ, R4 ;  /* 0x000000ffff137224 */ /* 0x000fe400078e0004 */
[----:B------:R-:W-:-:S06]  /*5350*/  IMAD.MOV.U32 R17, RZ, RZ, R8 ;  /* 0x000000ffff117224 */ /* 0x000fcc00078e0008 */
[--C-:B------:R-:W-:Y:S02]  /*5360*/  @!P3 IMAD.IADD R7, R7, 0x1, -R0.reuse ;  /* 0x000000010707b824 */ /* 0x100fe400078e0a00 */
[----:B------:R-:W-:Y:S02]  /*5370*/  @!P6 IMAD.IADD R10, R10, 0x1, -R0 ;  /* 0x000000010a0ae824 */ /* 0x000fe400078e0a00 */
[----:B------:R-:W-:Y:S02]  /*5380*/  @!P1 IMAD.MOV R19, RZ, RZ, -R19 ;  /* 0x000000ffff139224 */ /* 0x000fe400078e0a13 */
[----:B------:R-:W-:Y:S02]  /*5390*/  IMAD.MOV.U32 R4, RZ, RZ, R10 ;  /* 0x000000ffff047224 */ /* 0x000fe400078e000a */
[----:B------:R-:W-:Y:S01]  /*53a0*/  @!P4 IMAD.MOV R17, RZ, RZ, -R17 ;  /* 0x000000ffff11c224 */ /* 0x000fe200078e0a11 */
[----:B------:R-:W-:Y:S01]  /*53b0*/  STL [R1+0xe8], R21 ;  /* 0x0000e81501007387 */ /* 0x000fe20000100800 */
[----:B------:R-:W-:Y:S01]  /*53c0*/  @!P2 IMAD.MOV R4, RZ, RZ, -R4 ;  /* 0x000000ffff04a224 */ /* 0x000fe200078e0a04 */
[----:B------:R-:W-:-:S02]  /*53d0*/  ISETP.GE.AND P4, PT, R26, RZ, PT ;  /* 0x000000ff1a00720c */ /* 0x000fc40003f86270 */
[----:B------:R-:W-:Y:S04]  /*53e0*/  STL [R1+0xe4], R19 ;  /* 0x0000e41301007387 */ /* 0x000fe80000100800 */
[----:B------:R-:W-:Y:S01]  /*53f0*/  STL [R1+0xdc], R17 ;  /* 0x0000dc1101007387 */ /* 0x000fe20000100800 */
[----:B-----5:R-:W-:-:S05]  /*5400*/  IABS R11, R18 ;  /* 0x00000012000b7213 */ /* 0x020fca0000000000 */
[----:B------:R-:W-:-:S04]  /*5410*/  IMAD.HI.U32 R12, R9, R11, RZ ;  /* 0x0000000b090c7227 */ /* 0x000fc800078e00ff */
[----:B------:R-:W-:-:S04]  /*5420*/  IMAD.MOV R12, RZ, RZ, -R12 ;  /* 0x000000ffff0c7224 */ /* 0x000fc800078e0a0c */
[----:B------:R-:W-:Y:S01]  /*5430*/  IMAD R11, R0, R12, R11 ;  /* 0x0000000c000b7224 */ /* 0x000fe200078e020b */
[----:B----4-:R-:W-:-:S05]  /*5440*/  IABS R13, R23 ;  /* 0x00000017000d7213 */ /* 0x010fca0000000000 */
[----:B------:R-:W-:-:S04]  /*5450*/  IMAD.HI.U32 R12, R9, R13, RZ ;  /* 0x0000000d090c7227 */ /* 0x000fc800078e00ff */
[----:B------:R-:W-:-:S04]  /*5460*/  IMAD.MOV R12, RZ, RZ, -R12 ;  /* 0x000000ffff0c7224 */ /* 0x000fc800078e0a0c */
[----:B------:R-:W-:-:S05]  /*5470*/  IMAD R13, R0, R12, R13 ;  /* 0x0000000c000d7224 */ /* 0x000fca00078e020d */
[----:B------:R-:W-:Y:S02]  /*5480*/  ISETP.GT.U32.AND P3, PT, R0, R13, PT ;  /* 0x0000000d0000720c */ /* 0x000fe40003f64070 */
[----:B--2---:R-:W-:Y:S02]  /*5490*/  IABS R2, R28 ;  /* 0x0000001c00027213 */ /* 0x004fe40000000000 */
[----:B------:R-:W-:Y:S02]  /*54a0*/  ISETP.GE.AND P5, PT, R28, RZ, PT ;  /* 0x000000ff1c00720c */ /* 0x000fe40003fa6270 */
[----:B------:R-:W2:Y:S01]  /*54b0*/  LDL.LU R28, [R1+0xa8] ;  /* 0x0000a800011c7983 */ /* 0x000ea20000300800 */
[----:B------:R-:W-:-:S03]  /*54c0*/  IABS R26, R25 ;  /* 0x00000019001a7213 */ /* 0x000fc60000000000 */
[----:B------:R0:W-:Y:S03]  /*54d0*/  STL [R1+0x24], R4 ;  /* 0x0000240401007387 */ /* 0x0001e60000100800 */
[----:B------:R-:W-:Y:S01]  /*54e0*/  @!P3 IMAD.IADD R13, R13, 0x1, -R0 ;  /* 0x000000010d0db824 */ /* 0x000fe200078e0a00 */
[----:B------:R-:W-:Y:S02]  /*54f0*/  ISETP.GE.AND P3, PT, R25, RZ, PT ;  /* 0x000000ff1900720c */ /* 0x000fe40003f66270 */
[----:B------:R-:W3:Y:S01]  /*5500*/  LDL.LU R25, [R1+0xb0] ;  /* 0x0000b00001197983 */ /* 0x000ee20000300800 */
[----:B------:R-:W-:-:S04]  /*5510*/  IMAD.HI.U32 R14, R9, R2, RZ ;  /* 0x00000002090e7227 */ /* 0x000fc800078e00ff */
[----:B------:R-:W-:-:S04]  /*5520*/  IMAD.MOV R14, RZ, RZ, -R14 ;  /* 0x000000ffff0e7224 */ /* 0x000fc800078e0a0e */
[----:B------:R-:W-:-:S05]  /*5530*/  IMAD R2, R0, R14, R2 ;  /* 0x0000000e00027224 */ /* 0x000fca00078e0202 */
[C---:B------:R-:W-:Y:S02]  /*5540*/  ISETP.GT.U32.AND P1, PT, R0.reuse, R2, PT ;  /* 0x000000020000720c */ /* 0x040fe40003f24070 */
[----:B------:R-:W-:Y:S01]  /*5550*/  ISETP.GT.U32.AND P6, PT, R0, R11, PT ;  /* 0x0000000b0000720c */ /* 0x000fe20003fc4070 */
[----:B------:R-:W-:-:S10]  /*5560*/  @!P0 IMAD.MOV R7, RZ, RZ, -R7 ;  /* 0x000000ffff078224 */ /* 0x000fd400078e0a07 */
[--C-:B------:R-:W-:Y:S01]  /*5570*/  @!P1 IMAD.IADD R2, R2, 0x1, -R0.reuse ;  /* 0x0000000102029824 */ /* 0x100fe200078e0a00 */
[C---:B------:R-:W-:Y:S01]  /*5580*/  ISETP.GT.U32.AND P1, PT, R0.reuse, R5, PT ;  /* 0x000000050000720c */ /* 0x040fe20003f24070 */
[----:B------:R1:W-:Y:S01]  /*5590*/  STL [R1+0x20], R7 ;  /* 0x0000200701007387 */ /* 0x0003e20000100800 */
[----:B------:R-:W-:Y:S02]  /*55a0*/  @!P6 IMAD.IADD R11, R11, 0x1, -R0 ;  /* 0x000000010b0be824 */ /* 0x000fe400078e0a00 */
[----:B------:R-:W-:Y:S01]  /*55b0*/  IMAD.HI.U32 R6, R9, R26, RZ ;  /* 0x0000001a09067227 */ /* 0x000fe200078e00ff */
[----:B------:R-:W-:-:S08]  /*55c0*/  ISETP.GT.U32.AND P6, PT, R0, R2, PT ;  /* 0x000000020000720c */ /* 0x000fd00003fc4070 */
[----:B------:R-:W-:Y:S01]  /*55d0*/  @!P1 IMAD.IADD R5, R5, 0x1, -R0 ;  /* 0x0000000105059824 */ /* 0x000fe200078e0a00 */
[----:B------:R-:W-:Y:S02]  /*55e0*/  ISETP.GE.AND P1, PT, R18, RZ, PT ;  /* 0x000000ff1200720c */ /* 0x000fe40003f26270 */
[----:B------:R-:W4:Y:S01]  /*55f0*/  LDL.LU R18, [R1+0xb4] ;  /* 0x0000b40001127983 */ /* 0x000f220000300800 */
[C---:B------:R-:W-:Y:S01]  /*5600*/  ISETP.GT.U32.AND P2, PT, R0.reuse, R11, PT ;  /* 0x0000000b0000720c */ /* 0x040fe20003f44070 */
[----:B------:R-:W-:Y:S01]  /*5610*/  IMAD.MOV R6, RZ, RZ, -R6 ;  /* 0x000000ffff067224 */ /* 0x000fe200078e0a06 */
[----:B------:R-:W-:Y:S02]  /*5620*/  IABS R8, R27 ;  /* 0x0000001b00087213 */ /* 0x000fe40000000000 */
[----:B0-----:R-:W-:Y:S01]  /*5630*/  IABS R4, R29 ;  /* 0x0000001d00047213 */ /* 0x001fe20000000000 */
[----:B------:R-:W-:Y:S02]  /*5640*/  IMAD R26, R0, R6, R26 ;  /* 0x00000006001a7224 */ /* 0x000fe400078e021a */
[----:B------:R-:W-:-:S04]  /*5650*/  IMAD.HI.U32 R6, R9, R8, RZ ;  /* 0x0000000809067227 */ /* 0x000fc800078e00ff */
[----:B------:R-:W-:Y:S01]  /*5660*/  IMAD.HI.U32 R10, R9, R4, RZ ;  /* 0x00000004090a7227 */ /* 0x000fe200078e00ff */
[----:B------:R-:W-:-:S03]  /*5670*/  ISETP.GT.U32.AND P0, PT, R0, R13, PT ;  /* 0x0000000d0000720c */ /* 0x000fc60003f04070 */
[----:B------:R-:W-:Y:S01]  /*5680*/  @!P6 IMAD.IADD R2, R2, 0x1, -R0 ;  /* 0x000000010202e824 */ /* 0x000fe200078e0a00 */
[C---:B------:R-:W-:Y:S01]  /*5690*/  ISETP.GT.U32.AND P6, PT, R0.reuse, R26, PT ;  /* 0x0000001a0000720c */ /* 0x040fe20003fc4070 */
[----:B------:R-:W-:Y:S02]  /*56a0*/  IMAD.MOV R6, RZ, RZ, -R6 ;  /* 0x000000ffff067224 */ /* 0x000fe400078e0a06 */
[----:B------:R-:W-:Y:S02]  /*56b0*/  IMAD.MOV R10, RZ, RZ, -R10 ;  /* 0x000000ffff0a7224 */ /* 0x000fe400078e0a0a */
[----:B------:R-:W-:Y:S02]  /*56c0*/  @!P2 IMAD.IADD R11, R11, 0x1, -R0 ;  /* 0x000000010b0ba824 */ /* 0x000fe400078e0a00 */
[----:B------:R-:W-:Y:S02]  /*56d0*/  IMAD R8, R0, R6, R8 ;  /* 0x0000000600087224 */ /* 0x000fe400078e0208 */
[----:B------:R-:W-:-:S02]  /*56e0*/  IMAD.MOV.U32 R14, RZ, RZ, R5 ;  /* 0x000000ffff0e7224 */ /* 0x000fc400078e0005 */
[C---:B------:R-:W-:Y:S02]  /*56f0*/  IMAD R4, R0.reuse, R10, R4 ;  /* 0x0000000a00047224 */ /* 0x040fe400078e0204 */
[----:B-1----:R-:W-:Y:S02]  /*5700*/  IMAD.MOV.U32 R7, RZ, RZ, R11 ;  /* 0x000000ffff077224 */ /* 0x002fe400078e000b */
[----:B------:R-:W-:Y:S01]  /*5710*/  @!P4 IMAD.MOV R14, RZ, RZ, -R14 ;  /* 0x000000ffff0ec224 */ /* 0x000fe200078e0a0e */
[C---:B------:R-:W-:Y:S01]  /*5720*/  ISETP.GT.U32.AND P4, PT, R0.reuse, R8, PT ;  /* 0x000000080000720c */ /* 0x040fe20003f84070 */
[----:B------:R-:W-:Y:S01]  /*5730*/  @!P5 IMAD.MOV R2, RZ, RZ, -R2 ;  /* 0x000000ffff02d224 */ /* 0x000fe200078e0a02 */
[----:B------:R-:W-:Y:S01]  /*5740*/  ISETP.GT.U32.AND P5, PT, R0, R4, PT ;  /* 0x000000040000720c */ /* 0x000fe20003fa4070 */
[----:B------:R-:W-:Y:S01]  /*5750*/  @!P1 IMAD.MOV R7, RZ, RZ, -R7 ;  /* 0x000000ffff079224 */ /* 0x000fe200078e0a07 */
[----:B------:R-:W-:Y:S01]  /*5760*/  ISETP.GE.AND P2, PT, R23, RZ, PT ;  /* 0x000000ff1700720c */ /* 0x000fe20003f46270 */
[--C-:B------:R-:W-:Y:S01]  /*5770*/  @!P6 IMAD.IADD R26, R26, 0x1, -R0.reuse ;  /* 0x000000011a1ae824 */ /* 0x100fe200078e0a00 */
[----:B------:R-:W-:Y:S01]  /*5780*/  STL [R1+0x1c], R14 ;  /* 0x00001c0e01007387 */ /* 0x000fe20000100800 */
[----:B------:R-:W-:Y:S01]  /*5790*/  @!P0 IMAD.IADD R13, R13, 0x1, -R0 ;  /* 0x000000010d0d8824 */ /* 0x000fe200078e0a00 */
[----:B------:R-:W-:-:S02]  /*57a0*/  ISETP.GE.AND P0, PT, R29, RZ, PT ;  /* 0x000000ff1d00720c */ /* 0x000fc40003f06270 */
[----:B------:R-:W-:Y:S01]  /*57b0*/  STL [R1+0x18], R2 ;  /* 0x0000180201007387 */ /* 0x000fe20000100800 */
[----:B------:R-:W-:-:S03]  /*57c0*/  ISETP.GT.U32.AND P6, PT, R0, R26, PT ;  /* 0x0000001a0000720c */ /* 0x000fc60003fc4070 */
[----:B------:R0:W-:Y:S04]  /*57d0*/  STL [R1], R7 ;  /* 0x0000000701007387 */ /* 0x0001e80000100800 */
[----:B------:R-:W5:Y:S01]  /*57e0*/  LDL.LU R29, [R1+0xb8] ;  /* 0x0000b800011d7983 */ /* 0x000f620000300800 */
[--C-:B------:R-:W-:Y:S02]  /*57f0*/  @!P4 IMAD.IADD R8, R8, 0x1, -R0.reuse ;  /* 0x000000010808c824 */ /* 0x100fe400078e0a00 */
[----:B------:R-:W-:Y:S01]  /*5800*/  IMAD.MOV.U32 R23, RZ, RZ, R13 ;  /* 0x000000ffff177224 */ /* 0x000fe200078e000d */
[----:B------:R-:W-:Y:S01]  /*5810*/  IABS R12, R20 ;  /* 0x00000014000c7213 */ /* 0x000fe20000000000 */
[----:B------:R-:W-:Y:S02]  /*5820*/  @!P5 IMAD.IADD R4, R4, 0x1, -R0 ;  /* 0x000000010404d824 */ /* 0x000fe400078e0a00 */
[----:B------:R-:W-:Y:S01]  /*5830*/  @!P2 IMAD.MOV R23, RZ, RZ, -R23 ;  /* 0x000000ffff17a224 */ /* 0x000fe200078e0a17 */
[C---:B------:R-:W-:Y:S01]  /*5840*/  ISETP.GT.U32.AND P2, PT, R0.reuse, R8, PT ;  /* 0x000000080000720c */ /* 0x040fe20003f44070 */
[----:B------:R-:W-:Y:S01]  /*5850*/  IMAD.MOV.U32 R10, RZ, RZ, R12 ;  /* 0x000000ffff0a7224 */ /* 0x000fe200078e000c */
[----:B------:R-:W-:-:S02]  /*5860*/  ISETP.GT.U32.AND P5, PT, R0, R4, PT ;  /* 0x000000040000720c */ /* 0x000fc40003fa4070 */
[----:B------:R-:W-:Y:S01]  /*5870*/  ISETP.GE.AND P4, PT, R20, RZ, PT ;  /* 0x000000ff1400720c */ /* 0x000fe20003f86270 */
[----:B------:R-:W-:Y:S01]  /*5880*/  @!P6 IMAD.IADD R26, R26, 0x1, -R0 ;  /* 0x000000011a1ae824 */ /* 0x000fe200078e0a00 */
[----:B------:R-:W5:Y:S01]  /*5890*/  LDL.LU R20, [R1+0xbc] ;  /* 0x0000bc0001147983 */ /* 0x000f620000300800 */
[----:B------:R-:W-:Y:S01]  /*58a0*/  IMAD.HI.U32 R5, R9, R10, RZ ;  /* 0x0000000a09057227 */ /* 0x000fe200078e00ff */
[----:B------:R-:W-:Y:S02]  /*58b0*/  ISETP.GE.AND P1, PT, R27, RZ, PT ;  /* 0x000000ff1b00720c */ /* 0x000fe40003f26270 */
[----:B------:R-:W5:Y:S01]  /*58c0*/  LDL.LU R27, [R1+0xc4] ;  /* 0x0000c400011b7983 */ /* 0x000f620000300800 */
[----:B------:R-:W-:Y:S02]  /*58d0*/  @!P3 IMAD.MOV R26, RZ, RZ, -R26 ;  /* 0x000000ffff1ab224 */ /* 0x000fe400078e0a1a */
[----:B------:R-:W-:Y:S01]  /*58e0*/  IMAD.MOV R5, RZ, RZ, -R5 ;  /* 0x000000ffff057224 */ /* 0x000fe200078e0a05 */
[----:B------:R-:W-:Y:S01]  /*58f0*/  STL [R1+0x211c], R23 ;  /* 0x00211c1701007387 */ /* 0x000fe20000100800 */
[----:B------:R-:W-:-:S02]  /*5900*/  @!P2 IMAD.IADD R8, R8, 0x1, -R0 ;  /* 0x000000010808a824 */ /* 0x000fc400078e0a00 */
[----:B0-----:R-:W-:Y:S01]  /*5910*/  IMAD R7, R0, R5, R10 ;  /* 0x0000000500077224 */ /* 0x001fe200078e020a */
[----:B------:R-:W-:Y:S01]  /*5920*/  STL [R1+0x2120], R26 ;  /* 0x0021201a01007387 */ /* 0x000fe20000100800 */
[----:B------:R-:W-:Y:S01]  /*5930*/  @!P5 IMAD.IADD R4, R4, 0x1, -R0 ;  /* 0x000000010404d824 */ /* 0x000fe200078e0a00 */
[----:B--2---:R-:W-:Y:S02]  /*5940*/  IABS R6, R28 ;  /* 0x0000001c00067213 */ /* 0x004fe40000000000 */
[----:B------:R-:W-:Y:S02]  /*5950*/  ISETP.GE.AND P2, PT, R28, RZ, PT ;  /* 0x000000ff1c00720c */ /* 0x000fe40003f46270 */
[----:B------:R-:W2:Y:S01]  /*5960*/  LDL.LU R28, [R1+0xc8] ;  /* 0x0000c800011c7983 */ /* 0x000ea20000300800 */
[----:B---3--:R-:W-:Y:S02]  /*5970*/  IABS R5, R25 ;  /* 0x0000001900057213 */ /* 0x008fe40000000000 */
[----:B------:R-:W-:-:S02]  /*5980*/  ISETP.GE.AND P5, PT, R25, RZ, PT ;  /* 0x000000ff1900720c */ /* 0x000fc40003fa6270 */
[----:B------:R-:W3:Y:S04]  /*5990*/  LDL.LU R25, [R1+0xcc] ;  /* 0x0000cc0001197983 */ /* 0x000ee80000300800 */
[----:B------:R-:W2:Y:S01]  /*59a0*/  LDL.LU R19, [R1+0xd0] ;  /* 0x0000d00001137983 */ /* 0x000ea20000300800 */
[----:B------:R-:W-:Y:S01]  /*59b0*/  ISETP.GT.U32.AND P6, PT, R0, R7, PT ;  /* 0x000000070000720c */ /* 0x000fe20003fc4070 */
[----:B------:R-:W-:-:S04]  /*59c0*/  IMAD.HI.U32 R2, R9, R6, RZ ;  /* 0x0000000609027227 */ /* 0x000fc800078e00ff */
[----:B------:R-:W-:-:S04]  /*59d0*/  IMAD.MOV R2, RZ, RZ, -R2 ;  /* 0x000000ffff027224 */ /* 0x000fc800078e0a02 */
[----:B------:R-:W-:Y:S02]  /*59e0*/  IMAD R2, R0, R2, R6 ;  /* 0x0000000200027224 */ /* 0x000fe400078e0206 */
[----:B------:R-:W-:Y:S02]  /*59f0*/  IMAD.MOV.U32 R6, RZ, RZ, R5 ;  /* 0x000000ffff067224 */ /* 0x000fe400078e0005 */
[----:B------:R-:W-:Y:S02]  /*5a00*/  @!P6 IMAD.IADD R7, R7, 0x1, -R0 ;  /* 0x000000010707e824 */ /* 0x000fe400078e0a00 */
[----:B------:R-:W-:-:S03]  /*5a10*/  IMAD.HI.U32 R5, R9, R6, RZ ;  /* 0x0000000609057227 */ /* 0x000fc600078e00ff */
[----:B------:R-:W-:Y:S01]  /*5a20*/  ISETP.GT.U32.AND P6, PT, R0, R7, PT ;  /* 0x000000070000720c */ /* 0x000fe20003fc4070 */
[----:B------:R-:W-:Y:S01]  /*5a30*/  IMAD.MOV R10, RZ, RZ, -R5 ;  /* 0x000000ffff0a7224 */ /* 0x000fe200078e0a05 */
[----:B----4-:R-:W-:-:S05]  /*5a40*/  IABS R11, R18 ;  /* 0x00000012000b7213 */ /* 0x010fca0000000000 */
[----:B------:R-:W-:-:S04]  /*5a50*/  IMAD.HI.U32 R5, R9, R11, RZ ;  /* 0x0000000b09057227 */ /* 0x000fc800078e00ff */
[----:B------:R-:W-:Y:S02]  /*5a60*/  IMAD.MOV R12, RZ, RZ, -R5 ;  /* 0x000000ffff0c7224 */ /* 0x000fe400078e0a05 */
[----:B------:R-:W-:Y:S02]  /*5a70*/  IMAD.MOV.U32 R5, RZ, RZ, R8 ;  /* 0x000000ffff057224 */ /* 0x000fe400078e0008 */
[----:B------:R-:W-:Y:S02]  /*5a80*/  @!P6 IMAD.IADD R7, R7, 0x1, -R0 ;  /* 0x000000010707e824 */ /* 0x000fe400078e0a00 */
[----:B------:R-:W-:Y:S02]  /*5a90*/  @!P1 IMAD.MOV R5, RZ, RZ, -R5 ;  /* 0x000000ffff059224 */ /* 0x000fe400078e0a05 */
[----:B------:R-:W-:-:S03]  /*5aa0*/  IMAD.MOV.U32 R13, RZ, RZ, R4 ;  /* 0x000000ffff0d7224 */ /* 0x000fc600078e0004 */
[----:B------:R0:W-:Y:S01]  /*5ab0*/  STL [R1+0x2124], R5 ;  /* 0x0021240501007387 */ /* 0x0001e20000100800 */
[----:B------:R-:W-:Y:S02]  /*5ac0*/  @!P0 IMAD.MOV R13, RZ, RZ, -R13 ;  /* 0x000000ffff0d8224 */ /* 0x000fe400078e0a0d */
[----:B0-----:R-:W-:-:S04]  /*5ad0*/  IMAD.MOV.U32 R5, RZ, RZ, R7 ;  /* 0x000000ffff057224 */ /* 0x001fc800078e0007 */
[----:B------:R-:W-:Y:S01]  /*5ae0*/  @!P4 IMAD.MOV R5, RZ, RZ, -R5 ;  /* 0x000000ffff05c224 */ /* 0x000fe200078e0a05 */
[----:B------:R0:W-:Y:S01]  /*5af0*/  STL [R1+0xa0], R13 ;  /* 0x0000a00d01007387 */ /* 0x0001e20000100800 */
[----:B------:R-:W-:-:S03]  /*5b00*/  ISETP.GE.AND P1, PT, R18, RZ, PT ;  /* 0x000000ff1200720c */ /* 0x000fc60003f26270 */
[----:B------:R1:W-:Y:S01]  /*5b10*/  STL [R1+0xa4], R5 ;  /* 0x0000a40501007387 */ /* 0x0003e20000100800 */
[----:B------:R-:W-:-:S03]  /*5b20*/  ISETP.GT.U32.AND P3, PT, R0, R2, PT ;  /* 0x000000020000720c */ /* 0x000fc60003f64070 */
[----:B------:R-:W4:Y:S01]  /*5b30*/  LDL.LU R18, [R1+0xd8] ;  /* 0x0000d80001127983 */ /* 0x000f220000300800 */
[C---:B------:R-:W-:Y:S02]  /*5b40*/  IMAD R6, R0.reuse, R10, R6 ;  /* 0x0000000a00067224 */ /* 0x040fe400078e0206 */
[C---:B------:R-:W-:Y:S01]  /*5b50*/  IMAD R11, R0.reuse, R12, R11 ;  /* 0x0000000c000b7224 */ /* 0x040fe200078e020b */
[----:B-----5:R-:W-:Y:S02]  /*5b60*/  IABS R10, R29 ;  /* 0x0000001d000a7213 */ /* 0x020fe40000000000 */
[----:B------:R-:W-:Y:S02]  /*5b70*/  ISETP.GE.AND P4, PT, R29, RZ, PT ;  /* 0x000000ff1d00720c */ /* 0x000fe40003f86270 */
[----:B------:R-:W5:Y:S01]  /*5b80*/  LDL.LU R29, [R1+0xe0] ;  /* 0x0000e000011d7983 */ /* 0x000f620000300800 */
[C---:B------:R-:W-:Y:S02]  /*5b90*/  ISETP.GT.U32.AND P6, PT, R0.reuse, R6, PT ;  /* 0x000000060000720c */ /* 0x040fe40003fc4070 */
[----:B------:R-:W-:Y:S01]  /*5ba0*/  ISETP.GT.U32.AND P0, PT, R0, R11, PT ;  /* 0x0000000b0000720c */ /* 0x000fe20003f04070 */
[----:B------:R-:W-:-:S02]  /*5bb0*/  @!P3 IMAD.IADD R2, R2, 0x1, -R0 ;  /* 0x000000010202b824 */ /* 0x000fc400078e0a00 */
[----:B------:R-:W-:-:S03]  /*5bc0*/  IMAD.HI.U32 R4, R9, R10, RZ ;  /* 0x0000000a09047227 */ /* 0x000fc600078e00ff */
[----:B------:R-:W-:Y:S02]  /*5bd0*/  ISETP.GT.U32.AND P3, PT, R0, R2, PT ;  /* 0x000000020000720c */ /* 0x000fe40003f64070 */
[----:B------:R-:W-:-:S03]  /*5be0*/  IABS R8, R20 ;  /* 0x0000001400087213 */ /* 0x000fc60000000000 */
[----:B------:R-:W-:Y:S02]  /*5bf0*/  @!P6 IMAD.IADD R6, R6, 0x1, -R0 ;  /* 0x000000010606e824 */ /* 0x000fe400078e0a00 */
[----:B------:R-:W-:Y:S02]  /*5c00*/  IMAD.MOV.U32 R7, RZ, RZ, R8 ;  /* 0x000000ffff077224 */ /* 0x000fe400078e0008 */
[----:B------:R-:W-:Y:S02]  /*5c10*/  @!P0 IMAD.IADD R11, R11, 0x1, -R0 ;  /* 0x000000010b0b8824 */ /* 0x000fe400078e0a00 */
[----:B------:R-:W-:Y:S01]  /*5c20*/  IMAD.MOV R8, RZ, RZ, -R4 ;  /* 0x000000ffff087224 */ /* 0x000fe200078e0a04 */
[C---:B------:R-:W-:Y:S01]  /*5c30*/  ISETP.GT.U32.AND P6, PT, R0.reuse, R6, PT ;  /* 0x000000060000720c */ /* 0x040fe20003fc4070 */
[----:B0-----:R-:W-:Y:S01]  /*5c40*/  IMAD.HI.U32 R13, R9, R7, RZ ;  /* 0x00000007090d7227 */ /* 0x001fe200078e00ff */
[----:B------:R-:W-:-:S03]  /*5c50*/  ISETP.GT.U32.AND P0, PT, R0, R11, PT ;  /* 0x0000000b0000720c */ /* 0x000fc60003f04070 */
[----:B------:R-:W-:Y:S02]  /*5c60*/  IMAD R8, R0, R8, R10 ;  /* 0x0000000800087224 */ /* 0x000fe400078e020a */
[----:B------:R-:W-:Y:S02]  /*5c70*/  IMAD.MOV R13, RZ, RZ, -R13 ;  /* 0x000000ffff0d7224 */ /* 0x000fe400078e0a0d */
[----:B------:R-:W-:Y:S01]  /*5c80*/  @!P3 IMAD.IADD R2, R2, 0x1, -R0 ;  /* 0x000000010202b824 */ /* 0x000fe200078e0a00 */
[----:B------:R-:W-:Y:S01]  /*5c90*/  ISETP.GE.AND P3, PT, R20, RZ, PT ;  /* 0x000000ff1400720c */ /* 0x000fe20003f66270 */
[----:B------:R-:W-:Y:S01]  /*5ca0*/  IMAD R7, R0, R13, R7 ;  /* 0x0000000d00077224 */ /* 0x000fe200078e0207 */
[----:B------:R-:W5:Y:S01]  /*5cb0*/  LDL.LU R20, [R1+0x108] ;  /* 0x0001080001147983 */ /* 0x000f620000300800 */
[----:B-1----:R-:W-:Y:S02]  /*5cc0*/  IMAD.MOV.U32 R5, RZ, RZ, R2 ;  /* 0x000000ffff057224 */ /* 0x002fe400078e0002 */
[----:B------:R-:W-:Y:S01]  /*5cd0*/  @!P6 IMAD.IADD R6, R6, 0x1, -R0 ;  /* 0x000000010606e824 */ /* 0x000fe200078e0a00 */
[----:B------:R-:W5:Y:S01]  /*5ce0*/  LDL.LU R24, [R1+0x10c] ;  /* 0x00010c0001187983 */ /* 0x000f620000300800 */
[----:B------:R-:W-:-:S02]  /*5cf0*/  @!P2 IMAD.MOV R5, RZ, RZ, -R5 ;  /* 0x000000ffff05a224 */ /* 0x000fc400078e0a05 */
[----:B------:R-:W-:-:S03]  /*5d00*/  @!P0 IMAD.IADD R11, R11, 0x1, -R0 ;  /* 0x000000010b0b8824 */ /* 0x000fc600078e0a00 */
[----:B------:R0:W-:Y:S02]  /*5d10*/  STL [R1+0xbc], R5 ;  /* 0x0000bc0501007387 */ /* 0x0001e40000100800 */
[----:B0-----:R-:W-:-:S04]  /*5d20*/  IMAD.MOV.U32 R5, RZ, RZ, R11 ;  /* 0x000000ffff057224 */ /* 0x001fc800078e000b */
[----:B------:R-:W-:Y:S01]  /*5d30*/  @!P1 IMAD.MOV R5, RZ, RZ, -R5 ;  /* 0x000000ffff059224 */ /* 0x000fe200078e0a05 */
[----:B--2---:R-:W-:-:S05]  /*5d40*/  IABS R10, R19 ;  /* 0x00000013000a7213 */ /* 0x004fca0000000000 */
[----:B------:R-:W-:-:S04]  /*5d50*/  IMAD.HI.U32 R13, R9, R10, RZ ;  /* 0x0000000a090d7227 */ /* 0x000fc800078e00ff */
[----:B------:R-:W-:-:S04]  /*5d60*/  IMAD.MOV R13, RZ, RZ, -R13 ;  /* 0x000000ffff0d7224 */ /* 0x000fc800078e0a0d */
[----:B------:R-:W-:Y:S02]  /*5d70*/  IMAD R10, R0, R13, R10 ;  /* 0x0000000d000a7224 */ /* 0x000fe400078e020a */
[----:B------:R-:W-:-:S04]  /*5d80*/  IMAD.MOV.U32 R13, RZ, RZ, R6 ;  /* 0x000000ffff0d7224 */ /* 0x000fc800078e0006 */
[----:B------:R-:W-:Y:S01]  /*5d90*/  @!P5 IMAD.MOV R13, RZ, RZ, -R13 ;  /* 0x000000ffff0dd224 */ /* 0x000fe200078e0a0d */
[----:B---3--:R-:W-:-:S04]  /*5da0*/  IABS R17, R25 ;  /* 0x0000001900117213 */ /* 0x008fc80000000000 */
[----:B------:R-:W-:Y:S04]  /*5db0*/  STL [R1+0xc0], R13 ;  /* 0x0000c00d01007387 */ /* 0x000fe80000100800 */
[----:B------:R0:W-:Y:S04]  /*5dc0*/  STL [R1+0xd4], R5 ;  /* 0x0000d40501007387 */ /* 0x0001e80000100800 */
[----:B------:R-:W2:Y:S01]  /*5dd0*/  LDL.LU R22, [R1+0x124] ;  /* 0x0001240001167983 */ /* 0x000ea20000300800 */
[----:B------:R-:W-:-:S04]  /*5de0*/  IMAD.HI.U32 R14, R9, R17, RZ ;  /* 0x00000011090e7227 */ /* 0x000fc800078e00ff */
[----:B------:R-:W-:-:S04]  /*5df0*/  IMAD.MOV R14, RZ, RZ, -R14 ;  /* 0x000000ffff0e7224 */ /* 0x000fc800078e0a0e */
[----:B------:R-:W-:-:S05]  /*5e00*/  IMAD R17, R0, R14, R17 ;  /* 0x0000000e00117224 */ /* 0x000fca00078e0211 */
[----:B------:R-:W-:-:S13]  /*5e10*/  ISETP.GT.U32.AND P1, PT, R0, R17, PT ;  /* 0x000000110000720c */ /* 0x000fda0003f24070 */
[----:B------:R-:W-:Y:S01]  /*5e20*/  @!P1 IMAD.IADD R17, R17, 0x1, -R0 ;  /* 0x0000000111119824 */ /* 0x000fe200078e0a00 */
[----:B------:R-:W-:Y:S02]  /*5e30*/  ISETP.GE.AND P1, PT, R25, RZ, PT ;  /* 0x000000ff1900720c */ /* 0x000fe40003f26270 */
[----:B------:R-:W3:Y:S01]  /*5e40*/  LDL.LU R25, [R1+0x128] ;  /* 0x0001280001197983 */ /* 0x000ee20000300800 */
[----:B------:R-:W-:Y:S02]  /*5e50*/  IABS R12, R27 ;  /* 0x0000001b000c7213 */ /* 0x000fe40000000000 */
[C---:B------:R-:W-:Y:S01]  /*5e60*/  ISETP.GT.U32.AND P6, PT, R0.reuse, R8, PT ;  /* 0x000000080000720c */ /* 0x040fe20003fc4070 */
[----:B------:R-:W3:Y:S02]  /*5e70*/  LDL.LU R21, [R1+0x130] ;  /* 0x0001300001157983 */ /* 0x000ee40000300800 */
[----:B------:R-:W-:Y:S01]  /*5e80*/  IMAD.MOV.U32 R4, RZ, RZ, R12 ;  /* 0x000000ffff047224 */ /* 0x000fe200078e000c */
[----:B------:R-:W-:-:S03]  /*5e90*/  ISETP.GT.U32.AND P0, PT, R0, R7, PT ;  /* 0x000000070000720c */ /* 0x000fc60003f04070 */
[----:B------:R-:W-:-:S04]  /*5ea0*/  IMAD.HI.U32 R12, R9, R4, RZ ;  /* 0x00000004090c7227 */ /* 0x000fc800078e00ff */
[----:B------:R-:W-:-:S04]  /*5eb0*/  IMAD.MOV R12, RZ, RZ, -R12 ;  /* 0x000000ffff0c7224 */ /* 0x000fc800078e0a0c */
[----:B------:R-:W-:Y:S02]  /*5ec0*/  IMAD R4, R0, R12, R4 ;  /* 0x0000000c00047224 */ /* 0x000fe400078e0204 */
[----:B------:R-:W-:-:S03]  /*5ed0*/  @!P6 IMAD.IADD R8, R8, 0x1, -R0 ;  /* 0x000000010808e824 */ /* 0x000fc600078e0a00 */
[C---:B------:R-:W-:Y:S01]  /*5ee0*/  ISETP.GT.U32.AND P6, PT, R0.reuse, R4, PT ;  /* 0x000000040000720c */ /* 0x040fe20003fc4070 */
[----:B------:R-:W-:Y:S01]  /*5ef0*/  @!P0 IMAD.IADD R7, R7, 0x1, -R0 ;  /* 0x0000000107078824 */ /* 0x000fe200078e0a00 */
[----:B------:R-:W-:Y:S02]  /*5f00*/  IABS R15, R28 ;  /* 0x0000001c000f7213 */ /* 0x000fe40000000000 */
[----:B------:R-:W-:-:S03]  /*5f10*/  ISETP.GT.U32.AND P0, PT, R0, R8, PT ;  /* 0x000000080000720c */ /* 0x000fc60003f04070 */
[----:B------:R-:W-:Y:S01]  /*5f20*/  IMAD.HI.U32 R12, R9, R15, RZ ;  /* 0x0000000f090c7227 */ /* 0x000fe200078e00ff */
[----:B----4-:R-:W-:-:S03]  /*5f30*/  IABS R16, R18 ;  /* 0x0000001200107213 */ /* 0x010fc60000000000 */
[----:B------:R-:W-:Y:S02]  /*5f40*/  IMAD.MOV R12, RZ, RZ, -R12 ;  /* 0x000000ffff0c7224 */ /* 0x000fe400078e0a0c */
[--C-:B------:R-:W-:Y:S02]  /*5f50*/  @!P6 IMAD.IADD R4, R4, 0x1, -R0.reuse ;  /* 0x000000010404e824 */ /* 0x100fe400078e0a00 */
[----:B------:R-:W-:Y:S01]  /*5f60*/  IMAD R15, R0, R12, R15 ;  /* 0x0000000c000f7224 */ /* 0x000fe200078e020f */
[----:B-----5:R-:W-:Y:S01]  /*5f70*/  IABS R12, R29 ;  /* 0x0000001d000c7213 */ /* 0x020fe20000000000 */
[----:B------:R-:W-:Y:S01]  /*5f80*/  @!P0 IMAD.IADD R8, R8, 0x1, -R0 ;  /* 0x0000000108088824 */ /* 0x000fe200078e0a00 */
[C---:B------:R-:W-:Y:S01]  /*5f90*/  ISETP.GT.U32.AND P6, PT, R0.reuse, R4, PT ;  /* 0x000000040000720c */ /* 0x040fe20003fc4070 */
[----:B------:R-:W-:Y:S01]  /*5fa0*/  IMAD.HI.U32 R2, R9, R16, RZ ;  /* 0x0000001009027227 */ /* 0x000fe200078e00ff */
[----:B------:R-:W-:Y:S02]  /*5fb0*/  ISETP.GE.AND P0, PT, R27, RZ, PT ;  /* 0x000000ff1b00720c */ /* 0x000fe40003f06270 */
[----:B------:R-:W4:Y:S01]  /*5fc0*/  LDL.LU R27, [R1+0x134] ;  /* 0x00013400011b7983 */ /* 0x000f220000300800 */
[----:B------:R-:W-:Y:S01]  /*5fd0*/  IMAD.MOV R6, RZ, RZ, -R2 ;  /* 0x000000ffff067224 */ /* 0x000fe200078e0a02 */
[C---:B------:R-:W-:Y:S01]  /*5fe0*/  ISETP.GT.U32.AND P5, PT, R0.reuse, R15, PT ;  /* 0x0000000f0000720c */ /* 0x040fe20003fa4070 */
[----:B------:R-:W-:Y:S01]  /*5ff0*/  IMAD.HI.U32 R2, R9, R12, RZ ;  /* 0x0000000c09027227 */ /* 0x000fe200078e00ff */
[----:B------:R-:W-:-:S03]  /*6000*/  ISETP.GT.U32.AND P2, PT, R0, R7, PT ;  /* 0x000000070000720c */ /* 0x000fc60003f44070 */
[----:B------:R-:W-:Y:S02]  /*6010*/  IMAD.MOV R2, RZ, RZ, -R2 ;  /* 0x000000ffff027224 */ /* 0x000fe400078e0a02 */
[----:B------:R-:W-:Y:S02]  /*6020*/  @!P6 IMAD.IADD R4, R4, 0x1, -R0 ;  /* 0x000000010404e824 */ /* 0x000fe400078e0a00 */
[----:B------:R-:W-:Y:S02]  /*6030*/  IMAD R12, R0, R2, R12 ;  /* 0x00000002000c7224 */ /* 0x000fe400078e020c */
[----:B------:R-:W-:Y:S02]  /*6040*/  @!P4 IMAD.MOV R8, RZ, RZ, -R8 ;  /* 0x000000ffff08c224 */ /* 0x000fe400078e0a08 */
[----:B------:R-:W-:Y:S01]  /*6050*/  @!P5 IMAD.IADD R15, R15, 0x1, -R0 ;  /* 0x000000010f0fd824 */ /* 0x000fe200078e0a00 */
[----:B------:R-:W-:Y:S01]  /*6060*/  ISETP.GE.AND P5, PT, R28, RZ, PT ;  /* 0x000000ff1c00720c */ /* 0x000fe20003fa6270 */
[----:B------:R-:W-:Y:S01]  /*6070*/  @!P0 IMAD.MOV R4, RZ, RZ, -R4 ;  /* 0x000000ffff048224 */ /* 0x000fe200078e0a04 */
[----:B------:R-:W-:Y:S01]  /*6080*/  STL [R1+0xc4], R8 ;  /* 0x0000c40801007387 */ /* 0x000fe20000100800 */
[----:B------:R-:W-:Y:S01]  /*6090*/  @!P2 IMAD.IADD R7, R7, 0x1, -R0 ;  /* 0x000000010707a824 */ /* 0x000fe200078e0a00 */
[----:B------:R-:W-:-:S02]  /*60a0*/  ISETP.GT.U32.AND P0, PT, R0, R12, PT ;  /* 0x0000000c0000720c */ /* 0x000fc40003f04070 */
[----:B------:R-:W5:Y:S01]  /*60b0*/  LDL.LU R28, [R1+0x16c] ;  /* 0x00016c00011c7983 */ /* 0x000f620000300800 */
[----:B0-----:R-:W-:Y:S01]  /*60c0*/  IMAD.MOV.U32 R5, RZ, RZ, R7 ;  /* 0x000000ffff057224 */ /* 0x001fe200078e0007 */
[----:B------:R-:W-:-:S03]  /*60d0*/  ISETP.GT.U32.AND P2, PT, R0, R10, PT ;  /* 0x0000000a0000720c */ /* 0x000fc60003f44070 */
[----:B------:R-:W-:Y:S01]  /*60e0*/  @!P3 IMAD.MOV R5, RZ, RZ, -R5 ;  /* 0x000000ffff05b224 */ /* 0x000fe200078e0a05 */
[----:B------:R-:W-:Y:S01]  /*60f0*/  IABS R11, R20 ;  /* 0x00000014000b7213 */ /* 0x000fe20000000000 */
[----:B------:R-:W-:-:S03]  /*6100*/  IMAD R16, R0, R6, R16 ;  /* 0x0000000600107224 */ /* 0x000fc600078e0210 */
[----:B------:R0:W-:Y:S01]  /*6110*/  STL [R1+0xc8], R5 ;  /* 0x0000c80501007387 */ /* 0x0001e20000100800 */
[--C-:B------:R-:W-:Y:S01]  /*6120*/  @!P0 IMAD.IADD R12, R12, 0x1, -R0.reuse ;  /* 0x000000010c0c8824 */ /* 0x100fe200078e0a00 */
[----:B------:R-:W-:Y:S02]  /*6130*/  ISETP.GE.AND P0, PT, R20, RZ, PT ;  /* 0x000000ff1400720c */ /* 0x000fe40003f06270 */
[----:B------:R-:W-:Y:S04]  /*6140*/  STL [R1+0xcc], R4 ;  /* 0x0000cc0401007387 */ /* 0x000fe80000100800 */
[----:B------:R-:W5:Y:S01]  /*6150*/  LDL.LU R20, [R1+0x170] ;  /* 0x0001700001147983 */ /* 0x000f620000300800 */
[----:B------:R-:W-:Y:S01]  /*6160*/  ISETP.GT.U32.AND P6, PT, R0, R16, PT ;  /* 0x000000100000720c */ /* 0x000fe20003fc4070 */
[----:B------:R-:W-:Y:S01]  /*6170*/  @!P2 IMAD.IADD R10, R10, 0x1, -R0 ;  /* 0x000000010a0aa824 */ /* 0x000fe200078e0a00 */
[----:B------:R-:W-:-:S02]  /*6180*/  ISETP.GT.U32.AND P2, PT, R0, R15, PT ;  /* 0x0000000f0000720c */ /* 0x000fc40003f44070 */
[----:B------:R-:W-:-:S09]  /*6190*/  ISETP.GT.U32.AND P4, PT, R0, R17, PT ;  /* 0x000000110000720c */ /* 0x000fd20003f84070 */
[--C-:B------:R-:W-:Y:S01]  /*61a0*/  @!P6 IMAD.IADD R16, R16, 0x1, -R0.reuse ;  /* 0x000000011010e824 */ /* 0x100fe200078e0a00 */
[C---:B------:R-:W-:Y:S01]  /*61b0*/  ISETP.GT.U32.AND P6, PT, R0.reuse, R10, PT ;  /* 0x0000000a0000720c */ /* 0x040fe20003fc4070 */
[--C-:B------:R-:W-:Y:S01]  /*61c0*/  @!P2 IMAD.IADD R15, R15, 0x1, -R0.reuse ;  /* 0x000000010f0fa824 */ /* 0x100fe200078e0a00 */
[----:B------:R-:W-:Y:S02]  /*61d0*/  ISETP.GE.AND P2, PT, R19, RZ, PT ;  /* 0x000000ff1300720c */ /* 0x000fe40003f46270 */
[----:B------:R-:W-:Y:S01]  /*61e0*/  ISETP.GT.U32.AND P3, PT, R0, R16, PT ;  /* 0x000000100000720c */ /* 0x000fe20003f64070 */
[----:B------:R-:W-:Y:S01]  /*61f0*/  @!P4 IMAD.IADD R17, R17, 0x1, -R0 ;  /* 0x000000011111c824 */ /* 0x000fe200078e0a00 */
[----:B------:R-:W-:-:S03]  /*6200*/  ISETP.GE.AND P4, PT, R18, RZ, PT ;  /* 0x000000ff1200720c */ /* 0x000fc60003f86270 */
[----:B0-----:R-:W-:-:S04]  /*6210*/  IMAD.MOV.U32 R5, RZ, RZ, R17 ;  /* 0x000000ffff057224 */ /* 0x001fc800078e0011 */
[----:B------:R-:W-:Y:S02]  /*6220*/  @!P6 IMAD.IADD R10, R10, 0x1, -R0 ;  /* 0x000000010a0ae824 */ /* 0x000fe400078e0a00 */
[----:B------:R-:W-:Y:S02]  /*6230*/  @!P5 IMAD.MOV R15, RZ, RZ, -R15 ;  /* 0x000000ffff0fd224 */ /* 0x000fe400078e0a0f */
[----:B------:R-:W-:Y:S02]  /*6240*/  @!P1 IMAD.MOV R5, RZ, RZ, -R5 ;  /* 0x000000ffff059224 */ /* 0x000fe400078e0a05 */
[----:B------:R-:W-:Y:S02]  /*6250*/  @!P2 IMAD.MOV R10, RZ, RZ, -R10 ;  /* 0x000000ffff0aa224 */ /* 0x000fe400078e0a0a */
[----:B------:R-:W-:Y:S01]  /*6260*/  @!P3 IMAD.IADD R16, R16, 0x1, -R0 ;  /* 0x000000011010b824 */ /* 0x000fe200078e0a00 */
[----:B------:R-:W-:Y:S02]  /*6270*/  ISETP.GE.AND P3, PT, R29, RZ, PT ;  /* 0x000000ff1d00720c */ /* 0x000fe40003f66270 */
[----:B------:R-:W5:Y:S04]  /*6280*/  LDL.LU R29, [R1+0x184] ;  /* 0x00018400011d7983 */ /* 0x000f680000300800 */
[----:B------:R-:W-:Y:S04]  /*6290*/  STL [R1+0xb4], R15 ;  /* 0x0000b40f01007387 */ /* 0x000fe80000100800 */
[----:B------:R0:W-:Y:S02]  /*62a0*/  STL [R1+0xb0], R5 ;  /* 0x0000b00501007387 */ /* 0x0001e40000100800 */
[----:B0-----:R-:W-:-:S04]  /*62b0*/  IMAD.MOV.U32 R5, RZ, RZ, R16 ;  /* 0x000000ffff057224 */ /* 0x001fc800078e0010 */
[----:B------:R-:W-:Y:S01]  /*62c0*/  @!P4 IMAD.MOV R5, RZ, RZ, -R5 ;  /* 0x000000ffff05c224 */ /* 0x000fe200078e0a05 */
[----:B------:R0:W-:Y:S04]  /*62d0*/  STL [R1+0xac], R10 ;  /* 0x0000ac0a01007387 */ /* 0x0001e80000100800 */
[----:B------:R1:W-:Y:S01]  /*62e0*/  STL [R1+0xa8], R5 ;  /* 0x0000a80501007387 */ /* 0x0003e20000100800 */
[----:B--2---:R-:W-:-:S05]  /*62f0*/  IABS R4, R22 ;  /* 0x0000001600047213 */ /* 0x004fca0000000000 */
[----:B------:R-:W-:-:S04]  /*6300*/  IMAD.HI.U32 R13, R9, R4, RZ ;  /* 0x00000004090d7227 */ /* 0x000fc800078e00ff */
[----:B------:R-:W-:-:S04]  /*6310*/  IMAD.MOV R13, RZ, RZ, -R13 ;  /* 0x000000ffff0d7224 */ /* 0x000fc800078e0a0d */
[----:B------:R-:W-:-:S05]  /*6320*/  IMAD R4, R0, R13, R4 ;  /* 0x0000000d00047224 */ /* 0x000fca00078e0204 */
[----:B------:R-:W-:Y:S02]  /*6330*/  ISETP.GT.U32.AND P2, PT, R0, R4, PT ;  /* 0x000000040000720c */ /* 0x000fe40003f44070 */
[----:B---3--:R-:W-:-:S11]  /*6340*/  IABS R14, R25 ;  /* 0x00000019000e7213 */ /* 0x008fd60000000000 */
[----:B------:R-:W-:Y:S01]  /*6350*/  @!P2 IMAD.IADD R4, R4, 0x1, -R0 ;  /* 0x000000010404a824 */ /* 0x000fe200078e0a00 */
[----:B------:R-:W-:Y:S02]  /*6360*/  ISETP.GE.AND P2, PT, R25, RZ, PT ;  /* 0x000000ff1900720c */ /* 0x000fe40003f46270 */
[----:B------:R-:W2:Y:S01]  /*6370*/  LDL.LU R25, [R1+0x188] ;  /* 0x0001880001197983 */ /* 0x000ea20000300800 */
[----:B------:R-:W-:-:S04]  /*6380*/  IMAD.HI.U32 R2, R9, R11, RZ ;  /* 0x0000000b09027227 */ /* 0x000fc800078e00ff */
[----:B------:R-:W-:Y:S01]  /*6390*/  IMAD.MOV R2, RZ, RZ, -R2 ;  /* 0x000000ffff027224 */ /* 0x000fe200078e0a02 */
[----:B------:R-:W-:-:S03]  /*63a0*/  IABS R6, R24 ;  /* 0x0000001800067213 */ /* 0x000fc60000000000 */
[----:B------:R-:W-:Y:S02]  /*63b0*/  IMAD R11, R0, R2, R11 ;  /* 0x00000002000b7224 */ /* 0x000fe400078e020b */
[----:B------:R-:W-:-:S03]  /*63c0*/  IMAD.HI.U32 R2, R9, R6, RZ ;  /* 0x0000000609027227 */ /* 0x000fc600078e00ff */
[----:B------:R-:W-:Y:S01]  /*63d0*/  ISETP.GT.U32.AND P6, PT, R0, R11, PT ;  /* 0x0000000b0000720c */ /* 0x000fe20003fc4070 */
[----:B------:R-:W-:-:S04]  /*63e0*/  IMAD.MOV R2, RZ, RZ, -R2 ;  /* 0x000000ffff027224 */ /* 0x000fc800078e0a02 */
[----:B------:R-:W-:-:S08]  /*63f0*/  IMAD R6, R0, R2, R6 ;  /* 0x0000000200067224 */ /* 0x000fd000078e0206 */
[----:B------:R-:W-:Y:S01]  /*6400*/  @!P6 IMAD.IADD R11, R11, 0x1, -R0 ;  /* 0x000000010b0be824 */ /* 0x000fe200078e0a00 */
[C---:B------:R-:W-:Y:S02]  /*6410*/  ISETP.GT.U32.AND P6, PT, R0.reuse, R6, PT ;  /* 0x000000060000720c */ /* 0x040fe40003fc4070 */
[C---:B------:R-:W-:Y:S01]  /*6420*/  ISETP.GT.U32.AND P5, PT, R0.reuse, R12, PT ;  /* 0x0000000c0000720c */ /* 0x040fe20003fa4070 */
[----:B------:R-:W-:Y:S01]  /*6430*/  IMAD.HI.U32 R19, R9, R14, RZ ;  /* 0x0000000e09137227 */ /* 0x000fe200078e00ff */
[----:B------:R-:W-:Y:S02]  /*6440*/  IABS R7, R21 ;  /* 0x0000001500077213 */ /* 0x000fe40000000000 */
[----:B------:R-:W-:Y:S01]  /*6450*/  ISETP.GT.U32.AND P1, PT, R0, R11, PT ;  /* 0x0000000b0000720c */ /* 0x000fe20003f24070 */
[----:B------:R-:W-:-:S06]  /*6460*/  IMAD.MOV R19, RZ, RZ, -R19 ;  /* 0x000000ffff137224 */ /* 0x000fcc00078e0a13 */
[----:B------:R-:W-:Y:S02]  /*6470*/  @!P6 IMAD.IADD R6, R6, 0x1, -R0 ;  /* 0x000000010606e824 */ /* 0x000fe400078e0a00 */
[----:B------:R-:W-:-:S03]  /*6480*/  IMAD.HI.U32 R18, R9, R7, RZ ;  /* 0x0000000709127227 */ /* 0x000fc600078e00ff */
[C---:B------:R-:W-:Y:S01]  /*6490*/  ISETP.GT.U32.AND P6, PT, R0.reuse, R6, PT ;  /* 0x000000060000720c */ /* 0x040fe20003fc4070 */
[----:B0-----:R-:W-:Y:S02]  /*64a0*/  IMAD R10, R0, R19, R14 ;  /* 0x00000013000a7224 */ /* 0x001fe400078e020e */
[----:B------:R-:W-:Y:S02]  /*64b0*/  @!P5 IMAD.IADD R12, R12, 0x1, -R0 ;  /* 0x000000010c0cd824 */ /* 0x000fe400078e0a00 */
[----:B------:R-:W-:Y:S01]  /*64c0*/  IMAD.MOV R18, RZ, RZ, -R18 ;  /* 0x000000ffff127224 */ /* 0x000fe200078e0a12 */
[----:B------:R-:W-:Y:S01]  /*64d0*/  ISETP.GT.U32.AND P5, PT, R0, R10, PT ;  /* 0x0000000a0000720c */ /* 0x000fe20003fa4070 */
[----:B-1----:R-:W-:Y:S01]  /*64e0*/  IMAD.MOV.U32 R5, RZ, RZ, R12 ;  /* 0x000000ffff057224 */ /* 0x002fe200078e000c */
[----:B------:R-:W-:Y:S01]  /*64f0*/  ISETP.GE.AND P4, PT, R24, RZ, PT ;  /* 0x000000ff1800720c */ /* 0x000fe20003f86270 */
[----:B------:R-:W-:Y:S02]  /*6500*/  IMAD R7, R0, R18, R7 ;  /* 0x0000001200077224 */ /* 0x000fe400078e0207 */
[----:B------:R-:W-:-:S02]  /*6510*/  @!P3 IMAD.MOV R5, RZ, RZ, -R5 ;  /* 0x000000ffff05b224 */ /* 0x000fc400078e0a05 */
[--C-:B------:R-:W-:Y:S01]  /*6520*/  @!P1 IMAD.IADD R11, R11, 0x1, -R0.reuse ;  /* 0x000000010b0b9824 */ /* 0x100fe200078e0a00 */
[----:B------:R-:W-:Y:S01]  /*6530*/  ISETP.GT.U32.AND P1, PT, R0, R7, PT ;  /* 0x000000070000720c */ /* 0x000fe20003f24070 */
[--C-:B------:R-:W-:Y:S01]  /*6540*/  @!P6 IMAD.IADD R6, R6, 0x1, -R0.reuse ;  /* 0x000000010606e824 */ /* 0x100fe200078e0a00 */
[----:B----4-:R-:W-:Y:S01]  /*6550*/  IABS R2, R27 ;  /* 0x0000001b00027213 */ /* 0x010fe20000000000 */
[----:B------:R0:W-:Y:S01]  /*6560*/  STL [R1+0x68], R5 ;  /* 0x0000680501007387 */ /* 0x0001e20000100800 */
[----:B------:R-:W-:Y:S02]  /*6570*/  @!P0 IMAD.MOV R11, RZ, RZ, -R11 ;  /* 0x000000ffff0b8224 */ /* 0x000fe400078e0a0b */
[----:B------:R-:W-:Y:S01]  /*6580*/  @!P5 IMAD.IADD R10, R10, 0x1, -R0 ;  /* 0x000000010a0ad824 */ /* 0x000fe200078e0a00 */
[----:B------:R-:W-:Y:S01]  /*6590*/  ISETP.GT.U32.AND P5, PT, R0, R4, PT ;  /* 0x000000040000720c */ /* 0x000fe20003fa4070 */
[----:B------:R-:W-:-:S04]  /*65a0*/  IMAD.HI.U32 R13, R9, R2, RZ ;  /* 0x00000002090d7227 */ /* 0x000fc800078e00ff */
[----:B0-----:R-:W-:-:S04]  /*65b0*/  IMAD.MOV.U32 R5, RZ, RZ, R6 ;  /* 0x000000ffff057224 */ /* 0x001fc800078e0006 */
[----:B------:R-:W-:Y:S01]  /*65c0*/  @!P4 IMAD.MOV R5, RZ, RZ, -R5 ;  /* 0x000000ffff05c224 */ /* 0x000fe200078e0a05 */
[----:B------:R-:W-:Y:S01]  /*65d0*/  STL [R1+0x78], R11 ;  /* 0x0000780b01007387 */ /* 0x000fe20000100800 */
[----:B------:R-:W-:Y:S02]  /*65e0*/  IMAD.MOV R13, RZ, RZ, -R13 ;  /* 0x000000ffff0d7224 */ /* 0x000fe400078e0a0d */
[----:B------:R-:W-:Y:S01]  /*65f0*/  @!P1 IMAD.IADD R7, R7, 0x1, -R0 ;  /* 0x0000000107079824 */ /* 0x000fe200078e0a00 */
[----:B------:R0:W-:Y:S01]  /*6600*/  STL [R1+0x7c], R5 ;  /* 0x00007c0501007387 */ /* 0x0001e20000100800 */
[----:B------:R-:W-:Y:S01]  /*6610*/  IMAD R2, R0, R13, R2 ;  /* 0x0000000d00027224 */ /* 0x000fe200078e0202 */
[----:B------:R-:W-:Y:S02]  /*6620*/  ISETP.GE.AND P6, PT, R22, RZ, PT ;  /* 0x000000ff1600720c */ /* 0x000fe40003fc6270 */
[----:B------:R-:W3:Y:S01]  /*6630*/  LDL.LU R23, [R1+0x1b8] ;  /* 0x0001b80001177983 */ /* 0x000ee20000300800 */
[----:B------:R-:W-:Y:S01]  /*6640*/  ISETP.GT.U32.AND P1, PT, R0, R7, PT ;  /* 0x000000070000720c */ /* 0x000fe20003f24070 */
[----:B------:R-:W-:Y:S01]  /*6650*/  @!P5 IMAD.IADD R4, R4, 0x1, -R0 ;  /* 0x000000010404d824 */ /* 0x000fe200078e0a00 */
[----:B-----5:R-:W-:-:S02]  /*6660*/  IABS R8, R28 ;  /* 0x0000001c00087213 */ /* 0x020fc40000000000 */
[----:B------:R-:W-:Y:S01]  /*6670*/  ISETP.GT.U32.AND P0, PT, R0, R2, PT ;  /* 0x000000020000720c */ /* 0x000fe20003f04070 */
[----:B0-----:R-:W-:Y:S02]  /*6680*/  IMAD.MOV.U32 R5, RZ, RZ, R4 ;  /* 0x000000ffff057224 */ /* 0x001fe400078e0004 */
[----:B------:R-:W-:-:S04]  /*6690*/  IMAD.HI.U32 R14, R9, R8, RZ ;  /* 0x00000008090e7227 */ /* 0x000fc800078e00ff */
[----:B------:R-:W-:Y:S02]  /*66a0*/  IMAD.MOV R14, RZ, RZ, -R14 ;  /* 0x000000ffff0e7224 */ /* 0x000fe400078e0a0e */
[----:B------:R-:W-:Y:S02]  /*66b0*/  @!P6 IMAD.MOV R5, RZ, RZ, -R5 ;  /* 0x000000ffff05e224 */ /* 0x000fe400078e0a05 */
[----:B------:R-:W-:Y:S01]  /*66c0*/  @!P1 IMAD.IADD R7, R7, 0x1, -R0 ;  /* 0x0000000107079824 */ /* 0x000fe200078e0a00 */
[----:B------:R-:W-:Y:S01]  /*66d0*/  ISETP.GE.AND P1, PT, R28, RZ, PT ;  /* 0x000000ff1c00720c */ /* 0x000fe20003f26270 */
[----:B------:R-:W-:Y:S01]  /*66e0*/  IMAD R8, R0, R14, R8 ;  /* 0x0000000e00087224 */ /* 0x000fe200078e0208 */
[----:B------:R-:W4:Y:S01]  /*66f0*/  LDL.LU R28, [R1+0x1c4] ;  /* 0x0001c400011c7983 */ /* 0x000f220000300800 */
[----:B------:R-:W-:Y:S01]  /*6700*/  @!P0 IMAD.IADD R2, R2, 0x1, -R0 ;  /* 0x0000000102028824 */ /* 0x000fe200078e0a00 */
[----:B------:R-:W-:Y:S02]  /*6710*/  IABS R14, R20 ;  /* 0x00000014000e7213 */ /* 0x000fe40000000000 */
[----:B------:R-:W-:Y:S01]  /*6720*/  ISETP.GE.AND P0, PT, R20, RZ, PT ;  /* 0x000000ff1400720c */ /* 0x000fe20003f06270 */
[----:B------:R0:W-:Y:S04]  /*6730*/  STL [R1+0x80], R5 ;  /* 0x0000800501007387 */ /* 0x0001e80000100800 */
[----:B------:R-:W5:Y:S04]  /*6740*/  LDL.LU R20, [R1+0x1d0] ;  /* 0x0001d00001147983 */ /* 0x000f680000300800 */
[----:B------:R-:W5:Y:S01]  /*6750*/  LDL.LU R24, [R1+0x1d4] ;  /* 0x0001d40001187983 */ /* 0x000f620000300800 */
[----:B------:R-:W-:-:S02]  /*6760*/  ISETP.GT.U32.AND P3, PT, R0, R10, PT ;  /* 0x0000000a0000720c */ /* 0x000fc40003f64070 */
[----:B------:R-:W-:Y:S02]  /*6770*/  ISETP.GE.AND P4, PT, R21, RZ, PT ;  /* 0x000000ff1500720c */ /* 0x000fe40003f86270 */
[----:B------:R-:W-:Y:S01]  /*6780*/  ISETP.GT.U32.AND P5, PT, R0, R8, PT ;  /* 0x000000080000720c */ /* 0x000fe20003fa4070 */
[----:B0-----:R-:W-:Y:S01]  /*6790*/  IMAD.MOV.U32 R5, RZ, RZ, R7 ;  /* 0x000000ffff057224 */ /* 0x001fe200078e0007 */
[----:B------:R-:W5:Y:S07]  /*67a0*/  LDL.LU R22, [R1+0x1d8] ;  /* 0x0001d80001167983 */ /* 0x000f6e0000300800 */
[----:B------:R-:W-:-:S04]  /*67b0*/  @!P3 IMAD.IADD R10, R10, 0x1, -R0 ;  /* 0x000000010a0ab824 */ /* 0x000fc800078e0a00 */
[----:B------:R-:W-:Y:S02]  /*67c0*/  IMAD.MOV.U32 R12, RZ, RZ, R10 ;  /* 0x000000ffff0c7224 */ /* 0x000fe400078e000a */
[----:B------:R-:W-:-:S04]  /*67d0*/  IMAD.HI.U32 R6, R9, R14, RZ ;  /* 0x0000000e09067227 */ /* 0x000fc800078e00ff */
[----:B------:R-:W-:Y:S02]  /*67e0*/  @!P2 IMAD.MOV R12, RZ, RZ, -R12 ;  /* 0x000000ffff0ca224 */ /* 0x000fe400078e0a0c */
[----:B------:R-:W-:Y:S01]  /*67f0*/  @!P5 IMAD.IADD R8, R8, 0x1, -R0 ;  /* 0x000000010808d824 */ /* 0x000fe200078e0a00 */
[C---:B------:R-:W-:Y:S01]  /*6800*/  ISETP.GT.U32.AND P5, PT, R0.reuse, R2, PT ;  /* 0x000000020000720c */ /* 0x040fe20003fa4070 */
[----:B------:R-:W-:Y:S01]  /*6810*/  @!P4 IMAD.MOV R5, RZ, RZ, -R5 ;  /* 0x000000ffff05c224 */ /* 0x000fe200078e0a05 */
[----:B------:R-:W-:Y:S01]  /*6820*/  STL [R1+0x84], R12 ;  /* 0x0000840c01007387 */ /* 0x000fe20000100800 */
[----:B------:R-:W-:Y:S01]  /*6830*/  IMAD.MOV R6, RZ, RZ, -R6 ;  /* 0x000000ffff067224 */ /* 0x000fe200078e0a06 */
[C---:B------:R-:W-:Y:S02]  /*6840*/  ISETP.GT.U32.AND P6, PT, R0.reuse, R8, PT ;  /* 0x000000080000720c */ /* 0x040fe40003fc4070 */
[----:B------:R0:W-:Y:S01]  /*6850*/  STL [R1+0x94], R5 ;  /* 0x0000940501007387 */ /* 0x0001e20000100800 */
[----:B------:R-:W-:-:S03]  /*6860*/  IMAD R4, R0, R6, R14 ;  /* 0x0000000600047224 */ /* 0x000fc600078e020e */
[----:B------:R-:W5:Y:S01]  /*6870*/  LDL.LU R21, [R1+0x1dc] ;  /* 0x0001dc0001157983 */ /* 0x000f620000300800 */
[----:B------:R-:W-:Y:S02]  /*6880*/  ISETP.GE.AND P3, PT, R27, RZ, PT ;  /* 0x000000ff1b00720c */ /* 0x000fe40003f66270 */
[----:B------:R-:W-:Y:S01]  /*6890*/  ISETP.GT.U32.AND P2, PT, R0, R4, PT ;  /* 0x000000040000720c */ /* 0x000fe20003f44070 */
[----:B------:R-:W-:-:S03]  /*68a0*/  @!P5 IMAD.IADD R2, R2, 0x1, -R0 ;  /* 0x000000010202d824 */ /* 0x000fc600078e0a00 */
[----:B------:R-:W-:Y:S02]  /*68b0*/  @!P6 IMAD.IADD R8, R8, 0x1, -R0 ;  /* 0x000000010808e824 */ /* 0x000fe400078e0a00 */
[----:B0-----:R-:W-:-:S05]  /*68c0*/  IMAD.MOV.U32 R5, RZ, RZ, R2 ;  /* 0x000000ffff057224 */ /* 0x001fca00078e0002 */
[----:B------:R-:W-:Y:S01]  /*68d0*/  @!P3 IMAD.MOV R5, RZ, RZ, -R5 ;  /* 0x000000ffff05b224 */ /* 0x000fe200078e0a05 */
[----:B------:R-:W-:Y:S01]  /*68e0*/  IABS R17, R3 ;  /* 0x0000000300117213 */ /* 0x000fe20000000000 */
[----:B------:R-:W-:Y:S01]  /*68f0*/  @!P2 IMAD.IADD R4, R4, 0x1, -R0 ;  /* 0x000000010404a824 */ /* 0x000fe200078e0a00 */
[----:B------:R-:W-:Y:S02]  /*6900*/  ISETP.GE.AND P2, PT, R3, RZ, PT ;  /* 0x000000ff0300720c */ /* 0x000fe40003f46270 */
[----:B--2---:R-:W-:Y:S02]  /*6910*/  IABS R10, R25 ;  /* 0x00000019000a7213 */ /* 0x004fe40000000000 */
[----:B------:R-:W-:Y:S02]  /*6920*/  ISETP.GE.AND P6, PT, R25, RZ, PT ;  /* 0x000000ff1900720c */ /* 0x000fe40003fc6270 */
[----:B------:R-:W2:Y:S04]  /*6930*/  LDL.LU R25, [R1+0x1e0] ;  /* 0x0001e00001197983 */ /* 0x000ea80000300800 */
[----:B------:R0:W-:Y:S04]  /*6940*/  STL [R1+0x9c], R5 ;  /* 0x00009c0501007387 */ /* 0x0001e80000100800 */
[----:B------:R-:W2:Y:S01]  /*6950*/  LDL.LU R3, [R1+0x1e4] ;  /* 0x0001e40001037983 */ /* 0x000ea20000300800 */
[----:B------:R-:W-:Y:S01]  /*6960*/  IABS R13, R29 ;  /* 0x0000001d000d7213 */ /* 0x000fe20000000000 */
[----:B------:R-:W-:Y:S01]  /*6970*/  IMAD.MOV.U32 R7, RZ, RZ, R10 ;  /* 0x000000ffff077224 */ /* 0x000fe200078e000a */
[----:B------:R-:W-:Y:S01]  /*6980*/  ISETP.GT.U32.AND P3, PT, R0, R4, PT ;  /* 0x000000040000720c */ /* 0x000fe20003f64070 */
[C---:B------:R-:W-:Y:S01]  /*6990*/  IMAD.HI.U32 R2, R9.reuse, R17, RZ ;  /* 0x0000001109027227 */ /* 0x040fe200078e00ff */
[----:B------:R-:W2:Y:S03]  /*69a0*/  LDL.LU R27, [R1+0x1e8] ;  /* 0x0001e800011b7983 */ /* 0x000ea60000300800 */
[----:B------:R-:W-:-:S04]  /*69b0*/  IMAD.HI.U32 R11, R9, R13, RZ ;  /* 0x0000000d090b7227 */ /* 0x000fc800078e00ff */
[----:B------:R-:W-:-:S04]  /*69c0*/  IMAD.MOV R11, RZ, RZ, -R11 ;  /* 0x000000ffff0b7224 */ /* 0x000fc800078e0a0b */
[----:B------:R-:W-:-:S05]  /*69d0*/  IMAD R6, R0, R11, R13 ;  /* 0x0000000b00067224 */ /* 0x000fca00078e020d */
[----:B------:R-:W-:Y:S01]  /*69e0*/  ISETP.GT.U32.AND P5, PT, R0, R6, PT ;  /* 0x000000060000720c */ /* 0x000fe20003fa4070 */
[----:B------:R-:W-:-:S04]  /*69f0*/  IMAD.HI.U32 R10, R9, R7, RZ ;  /* 0x00000007090a7227 */ /* 0x000fc800078e00ff */
[----:B------:R-:W-:-:S08]  /*6a00*/  IMAD.MOV R10, RZ, RZ, -R10 ;  /* 0x000000ffff0a7224 */ /* 0x000fd000078e0a0a */
[----:B------:R-:W-:-:S05]  /*6a10*/  @!P5 IMAD.IADD R6, R6, 0x1, -R0 ;  /* 0x000000010606d824 */ /* 0x000fca00078e0a00 */
[C---:B------:R-:W-:Y:S01]  /*6a20*/  ISETP.GT.U32.AND P5, PT, R0.reuse, R6, PT ;  /* 0x000000060000720c */ /* 0x040fe20003fa4070 */
[----:B------:R-:W-:Y:S02]  /*6a30*/  IMAD.MOV R2, RZ, RZ, -R2 ;  /* 0x000000ffff027224 */ /* 0x000fe400078e0a02 */
[C---:B------:R-:W-:Y:S02]  /*6a40*/  IMAD R7, R0.reuse, R10, R7 ;  /* 0x0000000a00077224 */ /* 0x040fe400078e0207 */
[----:B------:R-:W-:Y:S02]  /*6a50*/  IMAD R17, R0, R2, R17 ;  /* 0x0000000200117224 */ /* 0x000fe400078e0211 */
[----:B------:R-:W-:Y:S01]  /*6a60*/  @!P3 IMAD.IADD R4, R4, 0x1, -R0 ;  /* 0x000000010404b824 */ /* 0x000fe200078e0a00 */
[----:B------:R-:W-:-:S05]  /*6a70*/  ISETP.GT.U32.AND P3, PT, R0, R7, PT ;  /* 0x000000070000720c */ /* 0x000fca0003f64070 */
[----:B------:R-:W-:Y:S01]  /*6a80*/  @!P5 IMAD.IADD R6, R6, 0x1, -R0 ;  /* 0x000000010606d824 */ /* 0x000fe200078e0a00 */
[----:B------:R-:W-:Y:S02]  /*6a90*/  ISETP.GT.U32.AND P5, PT, R0, R17, PT ;  /* 0x000000110000720c */ /* 0x000fe40003fa4070 */
[----:B---3--:R-:W-:-:S05]  /*6aa0*/  IABS R16, R23 ;  /* 0x0000001700107213 */ /* 0x008fca0000000000 */
[----:B------:R-:W-:-:S04]  /*6ab0*/  IMAD.HI.U32 R10, R9, R16, RZ ;  /* 0x00000010090a7227 */ /* 0x000fc800078e00ff */
[----:B------:R-:W-:-:S04]  /*6ac0*/  IMAD.MOV R10, RZ, RZ, -R10 ;  /* 0x000000ffff0a7224 */ /* 0x000fc800078e0a0a */
[----:B------:R-:W-:Y:S02]  /*6ad0*/  IMAD R16, R0, R10, R16 ;  /* 0x0000000a00107224 */ /* 0x000fe400078e0210 */
[----:B------:R-:W-:-:S03]  /*6ae0*/  @!P3 IMAD.IADD R7, R7, 0x1, -R0 ;  /* 0x000000010707b824 */ /* 0x000fc600078e0a00 */
[----:B------:R-:W-:Y:S01]  /*6af0*/  ISETP.GT.U32.AND P3, PT, R0, R16, PT ;  /* 0x000000100000720c */ /* 0x000fe20003f64070 */
[----:B------:R-:W-:Y:S02]  /*6b00*/  @!P5 IMAD.IADD R17, R17, 0x1, -R0 ;  /* 0x000000011111d824 */ /* 0x000fe400078e0a00 */
[----:B0-----:R-:W-:Y:S01]  /*6b10*/  IMAD.MOV.U32 R5, RZ, RZ, R8 ;  /* 0x000000ffff057224 */ /* 0x001fe200078e0008 */
[----:B----4-:R-:W-:-:S03]  /*6b20*/  IABS R15, R28 ;  /* 0x0000001c000f7213 */ /* 0x010fc60000000000 */
[----:B------:R-:W-:Y:S01]  /*6b30*/  @!P1 IMAD.MOV R5, RZ, RZ, -R5 ;  /* 0x000000ffff059224 */ /* 0x000fe200078e0a05 */
[----:B------:R-:W-:Y:S02]  /*6b40*/  ISETP.GT.U32.AND P1, PT, R0, R17, PT ;  /* 0x000000110000720c */ /* 0x000fe40003f24070 */
[----:B-----5:R-:W-:Y:S01]  /*6b50*/  IABS R13, R24 ;  /* 0x00000018000d7213 */ /* 0x020fe20000000000 */
[----:B------:R-:W-:-:S04]  /*6b60*/  IMAD.HI.U32 R18, R9, R15, RZ ;  /* 0x0000000f09127227 */ /* 0x000fc800078e00ff */
[----:B------:R-:W-:-:S04]  /*6b70*/  IMAD.HI.U32 R11, R9, R13, RZ ;  /* 0x0000000d090b7227 */ /* 0x000fc800078e00ff */
[----:B------:R-:W-:Y:S02]  /*6b80*/  IMAD.MOV R11, RZ, RZ, -R11 ;  /* 0x000000ffff0b7224 */ /* 0x000fe400078e0a0b */
[----:B------:R-:W-:Y:S01]  /*6b90*/  @!P3 IMAD.IADD R16, R16, 0x1, -R0 ;  /* 0x000000011010b824 */ /* 0x000fe200078e0a00 */
[C---:B------:R-:W-:Y:S01]  /*6ba0*/  ISETP.GT.U32.AND P3, PT, R0.reuse, R7, PT ;  /* 0x000000070000720c */ /* 0x040fe20003f64070 */
[----:B------:R-:W-:Y:S01]  /*6bb0*/  IMAD.MOV R18, RZ, RZ, -R18 ;  /* 0x000000ffff127224 */ /* 0x000fe200078e0a12 */
[----:B------:R-:W-:Y:S01]  /*6bc0*/  ISETP.GE.AND P4, PT, R29, RZ, PT ;  /* 0x000000ff1d00720c */ /* 0x000fe20003f86270 */
[C---:B------:R-:W-:Y:S02]  /*6bd0*/  IMAD R13, R0.reuse, R11, R13 ;  /* 0x0000000b000d7224 */ /* 0x040fe400078e020d */
[C---:B------:R-:W-:Y:S02]  /*6be0*/  IMAD R15, R0.reuse, R18, R15 ;  /* 0x00000012000f7224 */ /* 0x040fe400078e020f */
[----:B------:R-:W-:Y:S01]  /*6bf0*/  @!P1 IMAD.IADD R17, R17, 0x1, -R0 ;  /* 0x0000000111119824 */ /* 0x000fe200078e0a00 */
[----:B------:R-:W-:-:S02]  /*6c00*/  ISETP.GT.U32.AND P1, PT, R0, R13, PT ;  /* 0x0000000d0000720c */ /* 0x000fc40003f24070 */
[----:B------:R-:W-:Y:S02]  /*6c10*/  IABS R2, R20 ;  /* 0x0000001400027213 */ /* 0x000fe40000000000 */
[----:B------:R-:W-:Y:S01]  /*6c20*/  ISETP.GT.U32.AND P5, PT, R0, R15, PT ;  /* 0x0000000f0000720c */ /* 0x000fe20003fa4070 */
[----:B------:R-:W-:Y:S02]  /*6c30*/  @!P3 IMAD.IADD R7, R7, 0x1, -R0 ;  /* 0x000000010707b824 */ /* 0x000fe400078e0a00 */
[----:B------:R-:W-:Y:S02]  /*6c40*/  @!P0 IMAD.MOV R4, RZ, RZ, -R4 ;  /* 0x000000ffff048224 */ /* 0x000fe400078e0a04 */
[----:B------:R-:W-:Y:S01]  /*6c50*/  @!P4 IMAD.MOV R6, RZ, RZ, -R6 ;  /* 0x000000ffff06c224 */ /* 0x000fe200078e0a06 */
[----:B------:R0:W-:Y:S01]  /*6c60*/  STL [R1+0x6c], R5 ;  /* 0x00006c0501007387 */ /* 0x0001e20000100800 */
[----:B------:R-:W-:-:S03]  /*6c70*/  IMAD.HI.U32 R14, R9, R2, RZ ;  /* 0x00000002090e7227 */ /* 0x000fc600078e00ff */
[----:B------:R-:W3:Y:S01]  /*6c80*/  LDL.LU R29, [R1+0x1ec] ;  /* 0x0001ec00011d7983 */ /* 0x000ee20000300800 */
[----:B------:R-:W-:Y:S02]  /*6c90*/  @!P6 IMAD.MOV R7, RZ, RZ, -R7 ;  /* 0x000000ffff07e224 */ /* 0x000fe400078e0a07 */
[----:B------:R-:W-:Y:S01]  /*6ca0*/  IMAD.MOV R14, RZ, RZ, -R14 ;  /* 0x000000ffff0e7224 */ /* 0x000fe200078e0a0e */
[----:B------:R-:W-:Y:S01]  /*6cb0*/  STL [R1+0x70], R4 ;  /* 0x0000700401007387 */ /* 0x000fe20000100800 */
[----:B------:R-:W-:Y:S01]  /*6cc0*/  @!P1 IMAD.IADD R13, R13, 0x1, -R0 ;  /* 0x000000010d0d9824 */ /* 0x000fe200078e0a00 */
[----:B------:R-:W-:Y:S02]  /*6cd0*/  ISETP.GE.AND P1, PT, R28, RZ, PT ;  /* 0x000000ff1c00720c */ /* 0x000fe40003f26270 */
[----:B------:R1:W-:Y:S01]  /*6ce0*/  STL [R1+0x2114], R6 ;  /* 0x0021140601007387 */ /* 0x0003e20000100800 */
[----:B------:R-:W-:-:S03]  /*6cf0*/  IMAD R2, R0, R14, R2 ;  /* 0x0000000e00027224 */ /* 0x000fc600078e0202 */
[----:B------:R-:W-:Y:S01]  /*6d00*/  STL [R1+0x2118], R7 ;  /* 0x0021180701007387 */ /* 0x000fe20000100800 */
[----:B------:R-:W-:-:S03]  /*6d10*/  @!P5 IMAD.IADD R15, R15, 0x1, -R0 ;  /* 0x000000010f0fd824 */ /* 0x000fc600078e0a00 */
[----:B------:R-:W4:Y:S01]  /*6d20*/  LDL.LU R28, [R1+0x1f0] ;  /* 0x0001f000011c7983 */ /* 0x000f220000300800 */
[----:B------:R-:W-:Y:S02]  /*6d30*/  IABS R12, R22 ;  /* 0x00000016000c7213 */ /* 0x000fe40000000000 */
[----:B------:R-:W-:Y:S02]  /*6d40*/  IABS R8, R21 ;  /* 0x0000001500087213 */ /* 0x000fe40000000000 */
[C---:B------:R-:W-:Y:S01]  /*6d50*/  ISETP.GT.U32.AND P5, PT, R0.reuse, R15, PT ;  /* 0x0000000f0000720c */ /* 0x040fe20003fa4070 */
[----:B------:R-:W-:Y:S01]  /*6d60*/  IMAD.HI.U32 R10, R9, R12, RZ ;  /* 0x0000000c090a7227 */ /* 0x000fe200078e00ff */
[----:B------:R-:W-:-:S03]  /*6d70*/  ISETP.GT.U32.AND P3, PT, R0, R2, PT ;  /* 0x000000020000720c */ /* 0x000fc60003f64070 */
[----:B------:R-:W-:Y:S01]  /*6d80*/  IMAD.HI.U32 R14, R9, R8, RZ ;  /* 0x00000008090e7227 */ /* 0x000fe200078e00ff */
[----:B------:R-:W-:-:S03]  /*6d90*/  ISETP.GT.U32.AND P0, PT, R0, R16, PT ;  /* 0x000000100000720c */ /* 0x000fc60003f04070 */
[----:B------:R-:W-:Y:S02]  /*6da0*/  IMAD.MOV R10, RZ, RZ, -R10 ;  /* 0x000000ffff0a7224 */ /* 0x000fe400078e0a0a */
[----:B------:R-:W-:Y:S02]  /*6db0*/  IMAD.MOV R14, RZ, RZ, -R14 ;  /* 0x000000ffff0e7224 */ /* 0x000fe400078e0a0e */
[C---:B------:R-:W-:Y:S02]  /*6dc0*/  IMAD R12, R0.reuse, R10, R12 ;  /* 0x0000000a000c7224 */ /* 0x040fe400078e020c */
[----:B------:R-:W-:Y:S02]  /*6dd0*/  IMAD R8, R0, R14, R8 ;  /* 0x0000000e00087224 */ /* 0x000fe400078e0208 */
[--C-:B------:R-:W-:Y:S01]  /*6de0*/  @!P5 IMAD.IADD R15, R15, 0x1, -R0.reuse ;  /* 0x000000010f0fd824 */ /* 0x100fe200078e0a00 */
[----:B------:R-:W-:Y:S01]  /*6df0*/  ISETP.GE.AND P5, PT, R23, RZ, PT ;  /* 0x000000ff1700720c */ /* 0x000fe20003fa6270 */
[--C-:B------:R-:W-:Y:S01]  /*6e00*/  @!P3 IMAD.IADD R2, R2, 0x1, -R0.reuse ;  /* 0x000000010202b824 */ /* 0x100fe200078e0a00 */
[----:B------:R-:W-:Y:S01]  /*6e10*/  ISETP.GT.U32.AND P3, PT, R0, R8, PT ;  /* 0x000000080000720c */ /* 0x000fe20003f64070 */
[----:B------:R-:W-:Y:S01]  /*6e20*/  @!P0 IMAD.IADD R16, R16, 0x1, -R0 ;  /* 0x0000000110108824 */ /* 0x000fe200078e0a00 */
[----:B------:R-:W-:Y:S01]  /*6e30*/  ISETP.GT.U32.AND P0, PT, R0, R12, PT ;  /* 0x0000000c0000720c */ /* 0x000fe20003f04070 */
[----:B0-----:R-:W-:-:S02]  /*6e40*/  IMAD.MOV.U32 R5, RZ, RZ, R17 ;  /* 0x000000ffff057224 */ /* 0x001fc400078e0011 */
[----:B-1----:R-:W-:Y:S02]  /*6e50*/  IMAD.MOV.U32 R6, RZ, RZ, R16 ;  /* 0x000000ffff067224 */ /* 0x002fe400078e0010 */
[----:B------:R-:W-:-:S04]  /*6e60*/  @!P2 IMAD.MOV R5, RZ, RZ, -R5 ;  /* 0x000000ffff05a224 */ /* 0x000fc800078e0a05 */
[----:B------:R-:W-:Y:S02]  /*6e70*/  @!P5 IMAD.MOV R6, RZ, RZ, -R6 ;  /* 0x000000ffff06d224 */ /* 0x000fe400078e0a06 */
[--C-:B------:R-:W-:Y:S01]  /*6e80*/  @!P3 IMAD.IADD R8, R8, 0x1, -R0.reuse ;  /* 0x000000010808b824 */ /* 0x100fe200078e0a00 */
[----:B------:R-:W-:Y:S01]  /*6e90*/  ISETP.GT.U32.AND P3, PT, R0, R2, PT ;  /* 0x000000020000720c */ /* 0x000fe20003f64070 */
[----:B------:R0:W-:Y:S01]  /*6ea0*/  STL [R1+0x3c], R5 ;  /* 0x00003c0501007387 */ /* 0x0001e20000100800 */
[----:B------:R-:W-:Y:S01]  /*6eb0*/  @!P0 IMAD.IADD R12, R12, 0x1, -R0 ;  /* 0x000000010c0c8824 */ /* 0x000fe200078e0a00 */
[----:B------:R-:W-:Y:S01]  /*6ec0*/  ISETP.GT.U32.AND P4, PT, R0, R13, PT ;  /* 0x0000000d0000720c */ /* 0x000fe20003f84070 */
[----:B0-----:R-:W-:-:S03]  /*6ed0*/  IMAD.MOV.U32 R5, RZ, RZ, R15 ;  /* 0x000000ffff057224 */ /* 0x001fc600078e000f */
[C---:B------:R-:W-:Y:S01]  /*6ee0*/  ISETP.GT.U32.AND P2, PT, R0.reuse, R12, PT ;  /* 0x0000000c0000720c */ /* 0x040fe20003f44070 */
[----:B------:R-:W-:Y:S01]  /*6ef0*/  @!P1 IMAD.MOV R5, RZ, RZ, -R5 ;  /* 0x000000ffff059224 */ /* 0x000fe200078e0a05 */
[----:B------:R-:W-:Y:S02]  /*6f00*/  ISETP.GT.U32.AND P6, PT, R0, R8, PT ;  /* 0x000000080000720c */ /* 0x000fe40003fc4070 */
[----:B------:R-:W-:Y:S02]  /*6f10*/  ISETP.GE.AND P0, PT, R20, RZ, PT ;  /* 0x000000ff1400720c */ /* 0x000fe40003f06270 */
[----:B------:R-:W-:Y:S01]  /*6f20*/  @!P3 IMAD.IADD R2, R2, 0x1, -R0 ;  /* 0x000000010202b824 */ /* 0x000fe200078e0a00 */
[----:B------:R-:W5:Y:S01]  /*6f30*/  LDL.LU R20, [R1+0x1f4] ;  /* 0x0001f40001147983 */ /* 0x000f620000300800 */
[----:B------:R-:W-:-:S03]  /*6f40*/  ISETP.GE.AND P3, PT, R24, RZ, PT ;  /* 0x000000ff1800720c */ /* 0x000fc60003f66270 */
[----:B------:R-:W-:Y:S04]  /*6f50*/  STL [R1+0x40], R6 ;  /* 0x0000400601007387 */ /* 0x000fe80000100800 */
[----:B------:R0:W-:Y:S01]  /*6f60*/  STL [R1+0x48], R5 ;  /* 0x0000480501007387 */ /* 0x0001e20000100800 */
[--C-:B------:R-:W-:Y:S02]  /*6f70*/  @!P4 IMAD.IADD R13, R13, 0x1, -R0.reuse ;  /* 0x000000010d0dc824 */ /* 0x100fe400078e0a00 */
[--C-:B------:R-:W-:Y:S01]  /*6f80*/  @!P2 IMAD.IADD R12, R12, 0x1, -R0.reuse ;  /* 0x000000010c0ca824 */ /* 0x100fe200078e0a00 */
[----:B------:R-:W-:Y:S01]  /*6f90*/  ISETP.GE.AND P2, PT, R22, RZ, PT ;  /* 0x000000ff1600720c */ /* 0x000fe20003f46270 */
[----:B------:R-:W-:Y:S01]  /*6fa0*/  @!P6 IMAD.IADD R8, R8, 0x1, -R0 ;  /* 0x000000010808e824 */ /* 0x000fe200078e0a00 */
[----:B------:R-:W-:Y:S01]  /*6fb0*/  ISETP.GE.AND P6, PT, R21, RZ, PT ;  /* 0x000000ff1500720c */ /* 0x000fe20003fc6270 */
[----:B0-----:R-:W-:-:S04]  /*6fc0*/  IMAD.MOV.U32 R5, RZ, RZ, R2 ;  /* 0x000000ffff057224 */ /* 0x001fc800078e0002 */
[----:B------:R-:W-:Y:S01]  /*6fd0*/  @!P0 IMAD.MOV R5, RZ, RZ, -R5 ;  /* 0x000000ffff058224 */ /* 0x000fe200078e0a05 */
[----:B--2---:R-:W-:-:S05]  /*6fe0*/  IABS R10, R25 ;  /* 0x00000019000a7213 */ /* 0x004fca0000000000 */
[----:B------:R-:W-:Y:S01]  /*6ff0*/  IMAD.HI.U32 R19, R9, R10, RZ ;  /* 0x0000000a09137227 */ /* 0x000fe200078e00ff */
[----:B------:R-:W-:-:S03]  /*7000*/  IABS R11, R3 ;  /* 0x00000003000b7213 */ /* 0x000fc60000000000 */
[----:B------:R-:W-:Y:S02]  /*7010*/  IMAD.MOV R19, RZ, RZ, -R19 ;  /* 0x000000ffff137224 */ /* 0x000fe400078e0a13 */
[----:B------:R-:W-:-:S04]  /*7020*/  IMAD.HI.U32 R18, R9, R11, RZ ;  /* 0x0000000b09127227 */ /* 0x000fc800078e00ff */
[----:B------:R-:W-:Y:S02]  /*7030*/  IMAD R10, R0, R19, R10 ;  /* 0x00000013000a7224 */ /* 0x000fe400078e020a */
[----:B------:R-:W-:-:S03]  /*7040*/  IMAD.MOV R18, RZ, RZ, -R18 ;  /* 0x000000ffff127224 */ /* 0x000fc600078e0a12 */
[C---:B------:R-:W-:Y:S01]  /*7050*/  ISETP.GT.U32.AND P5, PT, R0.reuse, R10, PT ;  /* 0x0000000a0000720c */ /* 0x040fe20003fa4070 */
[----:B------:R-:W-:-:S05]  /*7060*/  IMAD R11, R0, R18, R11 ;  /* 0x00000012000b7224 */ /* 0x000fca00078e020b */
[----:B------:R-:W-:-:S07]  /*7070*/  ISETP.GT.U32.AND P1, PT, R0, R11, PT ;  /* 0x0000000b0000720c */ /* 0x000fce0003f24070 */
[--C-:B------:R-:W-:Y:S01]  /*7080*/  @!P5 IMAD.IADD R10, R10, 0x1, -R0.reuse ;  /* 0x000000010a0ad824 */ /* 0x100fe200078e0a00 */
[----:B------:R-:W-:Y:S02]  /*7090*/  ISETP.GE.AND P5, PT, R25, RZ, PT ;  /* 0x000000ff1900720c */ /* 0x000fe40003fa6270 */
[----:B------:R-:W2:Y:S03]  /*70a0*/  LDL.LU R25, [R1+0x1f8] ;  /* 0x0001f80001197983 */ /* 0x000ea60000300800 */
[----:B------:R-:W-:Y:S01]  /*70b0*/  @!P1 IMAD.IADD R11, R11, 0x1, -R0 ;  /* 0x000000010b0b9824 */ /* 0x000fe200078e0a00 */
[----:B------:R-:W-:Y:S01]  /*70c0*/  ISETP.GE.AND P1, PT, R3, RZ, PT ;  /* 0x000000ff0300720c */ /* 0x000fe20003f26270 */
[----:B------:R-:W-:-:S04]  /*70d0*/  IMAD.MOV.U32 R3, RZ, RZ, R13 ;  /* 0x000000ffff037224 */ /* 0x000fc800078e000d */
[----:B------:R-:W-:Y:S01]  /*70e0*/  @!P3 IMAD.MOV R3, RZ, RZ, -R3 ;  /* 0x000000ffff03b224 */ /* 0x000fe200078e0a03 */
[----:B------:R0:W-:Y:S04]  /*70f0*/  STL [R1+0x50], R5 ;  /* 0x0000500501007387 */ /* 0x0001e80000100800 */
[----:B------:R1:W-:Y:S01]  /*7100*/  STL [R1+0x54], R3 ;  /* 0x0000540301007387 */ /* 0x0003e20000100800 */
[----:B0-----:R-:W-:Y:S02]  /*7110*/  IMAD.MOV.U32 R5, RZ, RZ, R12 ;  /* 0x000000ffff057224 */ /* 0x001fe400078e000c */
[----:B-1----:R-:W-:Y:S02]  /*7120*/  IMAD.MOV.U32 R3, RZ, RZ, R8 ;  /* 0x000000ffff037224 */ /* 0x002fe400078e0008 */
[----:B------:R-:W-:-:S02]  /*7130*/  @!P2 IMAD.MOV R5, RZ, RZ, -R5 ;  /* 0x000000ffff05a224 */ /* 0x000fc400078e0a05 */
[----:B------:R-:W-:-:S03]  /*7140*/  @!P6 IMAD.MOV R3, RZ, RZ, -R3 ;  /* 0x000000ffff03e224 */ /* 0x000fc600078e0a03 */
[----:B------:R-:W-:Y:S04]  /*7150*/  STL [R1+0x5c], R5 ;  /* 0x00005c0501007387 */ /* 0x000fe80000100800 */
[----:B------:R0:W-:Y:S04]  /*7160*/  STL [R1+0x64], R3 ;  /* 0x0000640301007387 */ /* 0x0001e80000100800 */
[----:B0-----:R-:W2:Y:S01]  /*7170*/  LDL.LU R3, [R1+0x1fc] ;  /* 0x0001fc0001037983 */ /* 0x001ea20000300800 */
[----:B------:R-:W-:-:S05]  /*7180*/  IABS R4, R27 ;  /* 0x0000001b00047213 */ /* 0x000fca0000000000 */
[----:B------:R-:W-:-:S04]  /*7190*/  IMAD.HI.U32 R14, R9, R4, RZ ;  /* 0x00000004090e7227 */ /* 0x000fc800078e00ff */
[----:B------:R-:W-:-:S04]  /*71a0*/  IMAD.MOV R14, RZ, RZ, -R14 ;  /* 0x000000ffff0e7224 */ /* 0x000fc800078e0a0e */
[----:B------:R-:W-:-:S05]  /*71b0*/  IMAD R4, R0, R14, R4 ;  /* 0x0000000e00047224 */ /* 0x000fca00078e0204 */
[----:B------:R-:W-:-:S13]  /*71c0*/  ISETP.GT.U32.AND P4, PT, R0, R4, PT ;  /* 0x000000040000720c */ /* 0x000fda0003f84070 */
[--C-:B------:R-:W-:Y:S01]  /*71d0*/  @!P4 IMAD.IADD R4, R4, 0x1, -R0.reuse ;  /* 0x000000010404c824 */ /* 0x100fe200078e0a00 */
[C---:B------:R-:W-:Y:S02]  /*71e0*/  ISETP.GT.U32.AND P4, PT, R0.reuse, R11, PT ;  /* 0x0000000b0000720c */ /* 0x040fe40003f84070 */
[----:B------:R-:W-:Y:S02]  /*71f0*/  ISETP.GE.AND P2, PT, R27, RZ, PT ;  /* 0x000000ff1b00720c */ /* 0x000fe40003f46270 */
[----:B------:R-:W2:Y:S09]  /*7200*/  LDL.LU R27, [R1+0x200] ;  /* 0x00020000011b7983 */ /* 0x000eb20000300800 */
[----:B------:R-:W-:Y:S01]  /*7210*/  @!P4 IMAD.IADD R11, R11, 0x1, -R0 ;  /* 0x000000010b0bc824 */ /* 0x000fe200078e0a00 */
[----:B------:R-:W-:-:S02]  /*7220*/  ISETP.GT.U32.AND P0, PT, R0, R10, PT ;  /* 0x0000000a0000720c */ /* 0x000fc40003f04070 */
[----:B----4-:R-:W-:Y:S02]  /*7230*/  IABS R13, R28 ;  /* 0x0000001c000d7213 */ /* 0x010fe40000000000 */
[----:B------:R-:W-:Y:S02]  /*7240*/  ISETP.GE.AND P4, PT, R28, RZ, PT ;  /* 0x000000ff1c00720c */ /* 0x000fe40003f86270 */
[----:B------:R-:W4:Y:S01]  /*7250*/  LDL.LU R28, [R1+0x204] ;  /* 0x00020400011c7983 */ /* 0x000f220000300800 */
[----:B---3--:R-:W-:-:S05]  /*7260*/  IABS R14, R29 ;  /* 0x0000001d000e7213 */ /* 0x008fca0000000000 */
[----:B------:R-:W-:-:S04]  /*7270*/  IMAD.HI.U32 R15, R9, R14, RZ ;  /* 0x0000000e090f7227 */ /* 0x000fc800078e00ff */
[----:B------:R-:W-:-:S04]  /*7280*/  IMAD.MOV R15, RZ, RZ, -R15 ;  /* 0x000000ffff0f7224 */ /* 0x000fc800078e0a0f */
[----:B------:R-:W-:Y:S02]  /*7290*/  IMAD R2, R0, R15, R14 ;  /* 0x0000000f00027224 */ /* 0x000fe400078e020e */
[----:B------:R-:W-:-:S03]  /*72a0*/  @!P0 IMAD.IADD R10, R10, 0x1, -R0 ;  /* 0x000000010a0a8824 */ /* 0x000fc600078e0a00 */
[C---:B------:R-:W-:Y:S01]  /*72b0*/  ISETP.GT.U32.AND P6, PT, R0.reuse, R2, PT ;  /* 0x000000020000720c */ /* 0x040fe20003fc4070 */
[----:B------:R-:W-:Y:S01]  /*72c0*/  IMAD.MOV.U32 R5, RZ, RZ, R10 ;  /* 0x000000ffff057224 */ /* 0x000fe200078e000a */
[----:B------:R-:W-:Y:S01]  /*72d0*/  ISETP.GT.U32.AND P3, PT, R0, R4, PT ;  /* 0x000000040000720c */ /* 0x000fe20003f64070 */
[----:B------:R-:W-:Y:S02]  /*72e0*/  IMAD.MOV.U32 R6, RZ, RZ, R11 ;  /* 0x000000ffff067224 */ /* 0x000fe400078e000b */
[----:B------:R-:W-:Y:S02]  /*72f0*/  @!P5 IMAD.MOV R5, RZ, RZ, -R5 ;  /* 0x000000ffff05d224 */ /* 0x000fe400078e0a05 */
[----:B------:R-:W-:-:S03]  /*7300*/  @!P1 IMAD.MOV R6, RZ, RZ, -R6 ;  /* 0x000000ffff069224 */ /* 0x000fc600078e0a06 */
[----:B------:R0:W-:Y:S03]  /*7310*/  STL [R1+0x60], R5 ;  /* 0x0000600501007387 */ /* 0x0001e60000100800 */
[--C-:B------:R-:W-:Y:S02]  /*7320*/  @!P6 IMAD.IADD R2, R2, 0x1, -R0.reuse ;  /* 0x000000010202e824 */ /* 0x100fe400078e0a00 */
[----:B------:R-:W-:-:S03]  /*7330*/  @!P3 IMAD.IADD R4, R4, 0x1, -R0 ;  /* 0x000000010404b824 */ /* 0x000fc600078e0a00 */
[----:B------:R-:W-:Y:S02]  /*7340*/  ISETP.GT.U32.AND P5, PT, R0, R2, PT ;  /* 0x000000020000720c */ /* 0x000fe40003fa4070 */
[----:B------:R-:W-:Y:S02]  /*7350*/  ISETP.GE.AND P0, PT, R29, RZ, PT ;  /* 0x000000ff1d00720c */ /* 0x000fe40003f06270 */
[----:B-----5:R-:W-:Y:S02]  /*7360*/  IABS R8, R20 ;  /* 0x0000001400087213 */ /* 0x020fe40000000000 */
[----:B------:R-:W-:Y:S01]  /*7370*/  ISETP.GE.AND P3, PT, R20, RZ, PT ;  /* 0x000000ff1400720c */ /* 0x000fe20003f66270 */
[----:B0-----:R-:W-:-:S06]  /*7380*/  IMAD.MOV.U32 R5, RZ, RZ, R4 ;  /* 0x000000ffff057224 */ /* 0x001fcc00078e0004 */
[----:B------:R-:W-:Y:S02]  /*7390*/  @!P5 IMAD.IADD R2, R2, 0x1, -R0 ;  /* 0x000000010202d824 */ /* 0x000fe400078e0a00 */
[----:B------:R-:W-:Y:S01]  /*73a0*/  @!P2 IMAD.MOV R5, RZ, RZ, -R5 ;  /* 0x000000ffff05a224 */ /* 0x000fe200078e0a05 */
[----:B--2---:R-:W-:Y:S02]  /*73b0*/  IABS R14, R25 ;  /* 0x00000019000e7213 */ /* 0x004fe40000000000 */
[----:B------:R-:W-:Y:S02]  /*73c0*/  ISETP.GE.AND P6, PT, R25, RZ, PT ;  /* 0x000000ff1900720c */ /* 0x000fe40003fc6270 */
[----:B------:R-:W2:Y:S04]  /*73d0*/  LDL.LU R25, [R1+0x208] ;  /* 0x0002080001197983 */ /* 0x000ea80000300800 */
[----:B------:R-:W-:Y:S04]  /*73e0*/  STL [R1+0x58], R6 ;  /* 0x0000580601007387 */ /* 0x000fe80000100800 */
[----:B------:R-:W3:Y:S04]  /*73f0*/  LDL.LU R20, [R1+0x20c] ;  /* 0x00020c0001147983 */ /* 0x000ee80000300800 */
[----:B------:R-:W-:Y:S01]  /*7400*/  STL [R1+0x130], R5 ;  /* 0x0001300501007387 */ /* 0x000fe20000100800 */
[----:B------:R-:W-:-:S02]  /*7410*/  ISETP.GE.AND P2, PT, R3, RZ, PT ;  /* 0x000000ff0300720c */ /* 0x000fc40003f46270 */
[----:B------:R-:W-:Y:S01]  /*7420*/  IABS R11, R3 ;  /* 0x00000003000b7213 */ /* 0x000fe20000000000 */
[----:B------:R-:W-:-:S04]  /*7430*/  IMAD.MOV.U32 R3, RZ, RZ, R2 ;  /* 0x000000ffff037224 */ /* 0x000fc800078e0002 */
[----:B------:R-:W-:-:S05]  /*7440*/  @!P0 IMAD.MOV R3, RZ, RZ, -R3 ;  /* 0x000000ffff038224 */ /* 0x000fca00078e0a03 */
[----:B------:R0:W-:Y:S04]  /*7450*/  STL [R1+0x128], R3 ;  /* 0x0001280301007387 */ /* 0x0001e80000100800 */
[----:B0-----:R-:W5:Y:S01]  /*7460*/  LDL.LU R3, [R1+0x210] ;  /* 0x0002100001037983 */ /* 0x001f620000300800 */
[----:B------:R-:W-:-:S03]  /*7470*/  IMAD.HI.U32 R12, R9, R13, RZ ;  /* 0x0000000d090c7227 */ /* 0x000fc600078e00ff */
[----:B------:R-:W5:Y:S01]  /*7480*/  LDL.LU R23, [R1+0x214] ;  /* 0x0002140001177983 */ /* 0x000f620000300800 */
[----:B------:R-:W-:-:S03]  /*7490*/  IMAD.HI.U32 R10, R9, R8, RZ ;  /* 0x00000008090a7227 */ /* 0x000fc600078e00ff */
[----:B------:R-:W5:Y:S01]  /*74a0*/  LDL.LU R29, [R1+0x218] ;  /* 0x00021800011d7983 */ /* 0x000f620000300800 */
[----:B------:R-:W-:Y:S02]  /*74b0*/  IMAD.MOV R12, RZ, RZ, -R12 ;  /* 0x000000ffff0c7224 */ /* 0x000fe400078e0a0c */
[----:B------:R-:W-:Y:S01]  /*74c0*/  IMAD.MOV R10, RZ, RZ, -R10 ;  /* 0x000000ffff0a7224 */ /* 0x000fe200078e0a0a */
[----:B------:R-:W5:Y:S01]  /*74d0*/  LDL.LU R22, [R1+0x21c] ;  /* 0x00021c0001167983 */ /* 0x000f620000300800 */
[C---:B------:R-:W-:Y:S02]  /*74e0*/  IMAD R13, R0.reuse, R12, R13 ;  /* 0x0000000c000d7224 */ /* 0x040fe400078e020d */
[C---:B------:R-:W-:Y:S02]  /*74f0*/  IMAD R8, R0.reuse, R10, R8 ;  /* 0x0000000a00087224 */ /* 0x040fe400078e0208 */
[----:B------:R-:W-:Y:S01]  /*7500*/  IMAD.HI.U32 R4, R9, R14, RZ ;  /* 0x0000000e09047227 */ /* 0x000fe200078e00ff */
[----:B------:R-:W-:-:S02]  /*7510*/  ISETP.GT.U32.AND P1, PT, R0, R13, PT ;  /* 0x0000000d0000720c */ /* 0x000fc40003f24070 */
[----:B------:R-:W-:Y:S01]  /*7520*/  ISETP.GT.U32.AND P5, PT, R0, R8, PT ;  /* 0x000000080000720c */ /* 0x000fe20003fa4070 */
[----:B------:R-:W-:-:S04]  /*7530*/  IMAD.MOV R4, RZ, RZ, -R4 ;  /* 0x000000ffff047224 */ /* 0x000fc800078e0a04 */
[----:B------:R-:W-:-:S05]  /*7540*/  IMAD R14, R0, R4, R14 ;  /* 0x00000004000e7224 */ /* 0x000fca00078e020e */
[----:B------:R-:W-:Y:S01]  /*7550*/  ISETP.GT.U32.AND P0, PT, R0, R14, PT ;  /* 0x0000000e0000720c */ /* 0x000fe20003f04070 */
[--C-:B------:R-:W-:Y:S02]  /*7560*/  @!P1 IMAD.IADD R13, R13, 0x1, -R0.reuse ;  /* 0x000000010d0d9824 */ /* 0x100fe400078e0a00 */
[----:B------:R-:W-:-:S03]  /*7570*/  @!P5 IMAD.IADD R8, R8, 0x1, -R0 ;  /* 0x000000010808d824 */ /* 0x000fc600078e0a00 */
[C---:B------:R-:W-:Y:S02]  /*7580*/  ISETP.GT.U32.AND P1, PT, R0.reuse, R13, PT ;  /* 0x0000000d0000720c */ /* 0x040fe40003f24070 */
[----:B------:R-:W-:-:S05]  /*7590*/  ISETP.GT.U32.AND P5, PT, R0, R8, PT ;  /* 0x000000080000720c */ /* 0x000fca0003fa4070 */
[----:B------:R-:W-:-:S05]  /*75a0*/  @!P0 IMAD.IADD R14, R14, 0x1, -R0 ;  /* 0x000000010e0e8824 */ /* 0x000fca00078e0a00 */
[----:B------:R-:W-:Y:S01]  /*75b0*/  ISETP.GT.U32.AND P0, PT, R0, R14, PT ;  /* 0x0000000e0000720c */ /* 0x000fe20003f04070 */
[--C-:B------:R-:W-:Y:S02]  /*75c0*/  @!P1 IMAD.IADD R13, R13, 0x1, -R0.reuse ;  /* 0x000000010d0d9824 */ /* 0x100fe400078e0a00 */
[----:B------:R-:W-:Y:S02]  /*75d0*/  @!P5 IMAD.IADD R8, R8, 0x1, -R0 ;  /* 0x000000010808d824 */ /* 0x000fe400078e0a00 */
[----:B------:R-:W-:Y:S02]  /*75e0*/  IMAD.MOV.U32 R6, RZ, RZ, R13 ;  /* 0x000000ffff067224 */ /* 0x000fe400078e000d */
[----:B------:R-:W-:Y:S02]  /*75f0*/  IMAD.MOV.U32 R5, RZ, RZ, R8 ;  /* 0x000000ffff057224 */ /* 0x000fe400078e0008 */
[----:B------:R-:W-:Y:S02]  /*7600*/  @!P4 IMAD.MOV R6, RZ, RZ, -R6 ;  /* 0x000000ffff06c224 */ /* 0x000fe400078e0a06 */
[----:B------:R-:W-:-:S02]  /*7610*/  @!P3 IMAD.MOV R5, RZ, RZ, -R5 ;  /* 0x000000ffff05b224 */ /* 0x000fc400078e0a05 */
[----:B------:R-:W-:Y:S01]  /*7620*/  @!P0 IMAD.IADD R14, R14, 0x1, -R0 ;  /* 0x000000010e0e8824 */ /* 0x000fe200078e0a00 */
[----:B------:R-:W-:Y:S01]  /*7630*/  STL [R1+0x4c], R6 ;  /* 0x00004c0601007387 */ /* 0x000fe20000100800 */
[----:B----4-:R-:W-:Y:S02]  /*7640*/  IABS R10, R28 ;  /* 0x0000001c000a7213 */ /* 0x010fe40000000000 */
[----:B------:R-:W-:Y:S01]  /*7650*/  ISETP.GE.AND P0, PT, R28, RZ, PT ;  /* 0x000000ff1c00720c */ /* 0x000fe20003f06270 */
[----:B------:R0:W-:Y:S04]  /*7660*/  STL [R1+0x108], R5 ;  /* 0x0001080501007387 */ /* 0x0001e80000100800 */
[----:B------:R-:W4:Y:S01]  /*7670*/  LDL.LU R28, [R1+0x220] ;  /* 0x00022000011c7983 */ /* 0x000f220000300800 */
[----:B------:R-:W-:-:S04]  /*7680*/  IMAD.HI.U32 R16, R9, R11, RZ ;  /* 0x0000000b09107227 */ /* 0x000fc800078e00ff */
[----:B------:R-:W-:-:S04]  /*7690*/  IMAD.MOV R16, RZ, RZ, -R16 ;  /* 0x000000ffff107224 */ /* 0x000fc800078e0a10 */
[----:B------:R-:W-:-:S05]  /*76a0*/  IMAD R11, R0, R16, R11 ;  /* 0x00000010000b7224 */ /* 0x000fca00078e020b */
[----:B------:R-:W-:Y:S02]  /*76b0*/  ISETP.GT.U32.AND P1, PT, R0, R11, PT ;  /* 0x0000000b0000720c */ /* 0x000fe40003f24070 */
[----:B------:R-:W-:Y:S01]  /*76c0*/  IABS R12, R27 ;  /* 0x0000001b000c7213 */ /* 0x000fe20000000000 */
[----:B------:R-:W-:-:S04]  /*76d0*/  IMAD.HI.U32 R2, R9, R10, RZ ;  /* 0x0000000a09027227 */ /* 0x000fc800078e00ff */
[----:B------:R-:W-:-:S04]  /*76e0*/  IMAD.HI.U32 R15, R9, R12, RZ ;  /* 0x0000000c090f7227 */ /* 0x000fc800078e00ff */
[----:B------:R-:W-:Y:S02]  /*76f0*/  IMAD.MOV R15, RZ, RZ, -R15 ;  /* 0x000000ffff0f7224 */ /* 0x000fe400078e0a0f */
[----:B------:R-:W-:Y:S02]  /*7700*/  @!P1 IMAD.IADD R11, R11, 0x1, -R0 ;  /* 0x000000010b0b9824 */ /* 0x000fe400078e0a00 */
[C---:B------:R-:W-:Y:S02]  /*7710*/  IMAD R12, R0.reuse, R15, R12 ;  /* 0x0000000f000c7224 */ /* 0x040fe400078e020c */
[----:B------:R-:W-:Y:S01]  /*7720*/  IMAD.MOV R2, RZ, RZ, -R2 ;  /* 0x000000ffff027224 */ /* 0x000fe200078e0a02 */
[C---:B------:R-:W-:Y:S01]  /*7730*/  ISETP.GT.U32.AND P3, PT, R0.reuse, R11, PT ;  /* 0x0000000b0000720c */ /* 0x040fe20003f64070 */
[----:B0-----:R-:W-:Y:S01]  /*7740*/  IMAD.MOV.U32 R5, RZ, RZ, R14 ;  /* 0x000000ffff057224 */ /* 0x001fe200078e000e */
[C---:B------:R-:W-:Y:S01]  /*7750*/  ISETP.GT.U32.AND P5, PT, R0.reuse, R12, PT ;  /* 0x0000000c0000720c */ /* 0x040fe20003fa4070 */
[----:B------:R-:W-:-:S02]  /*7760*/  IMAD R10, R0, R2, R10 ;  /* 0x00000002000a7224 */ /* 0x000fc400078e020a */
[----:B------:R-:W-:-:S03]  /*7770*/  @!P6 IMAD.MOV R5, RZ, RZ, -R5 ;  /* 0x000000ffff05e224 */ /* 0x000fc600078e0a05 */
[----:B------:R-:W-:Y:S02]  /*7780*/  ISETP.GT.U32.AND P4, PT, R0, R10, PT ;  /* 0x0000000a0000720c */ /* 0x000fe40003f84070 */
[----:B------:R0:W-:Y:S03]  /*7790*/  STL [R1+0x10c], R5 ;  /* 0x00010c0501007387 */ /* 0x0001e60000100800 */
[--C-:B------:R-:W-:Y:S02]  /*77a0*/  @!P3 IMAD.IADD R11, R11, 0x1, -R0.reuse ;  /* 0x000000010b0bb824 */ /* 0x100fe400078e0a00 */
[----:B------:R-:W-:Y:S01]  /*77b0*/  @!P5 IMAD.IADD R12, R12, 0x1, -R0 ;  /* 0x000000010c0cd824 */ /* 0x000fe200078e0a00 */
[----:B------:R-:W-:-:S05]  /*77c0*/  ISETP.GE.AND P1, PT, R27, RZ, PT ;  /* 0x000000ff1b00720c */ /* 0x000fca0003f26270 */
[----:B------:R-:W-:Y:S01]  /*77d0*/  @!P4 IMAD.IADD R10, R10, 0x1, -R0 ;  /* 0x000000010a0ac824 */ /* 0x000fe200078e0a00 */
[----:B------:R-:W-:-:S04]  /*77e0*/  ISETP.GT.U32.AND P4, PT, R0, R12, PT ;  /* 0x0000000c0000720c */ /* 0x000fc80003f84070 */
[----:B------:R-:W-:-:S09]  /*77f0*/  ISETP.GT.U32.AND P6, PT, R0, R10, PT ;  /* 0x0000000a0000720c */ /* 0x000fd20003fc4070 */
[----:B------:R-:W-:-:S04]  /*7800*/  @!P4 IMAD.IADD R12, R12, 0x1, -R0 ;  /* 0x000000010c0cc824 */ /* 0x000fc800078e0a00 */
[----:B------:R-:W-:Y:S02]  /*7810*/  @!P6 IMAD.IADD R10, R10, 0x1, -R0 ;  /* 0x000000010a0ae824 */ /* 0x000fe400078e0a00 */
[----:B0-----:R-:W-:-:S04]  /*7820*/  IMAD.MOV.U32 R5, RZ, RZ, R12 ;  /* 0x000000ffff057224 */ /* 0x001fc800078e000c */
[----:B------:R-:W-:Y:S01]  /*7830*/  @!P1 IMAD.MOV R5, RZ, RZ, -R5 ;  /* 0x000000ffff059224 */ /* 0x000fe200078e0a05 */
[----:B--2---:R-:W-:Y:S02]  /*7840*/  IABS R4, R25 ;  /* 0x0000001900047213 */ /* 0x004fe40000000000 */
[----:B------:R-:W-:Y:S02]  /*7850*/  ISETP.GE.AND P3, PT, R25, RZ, PT ;  /* 0x000000ff1900720c */ /* 0x000fe40003f66270 */
[----:B------:R-:W2:Y:S01]  /*7860*/  LDL.LU R25, [R1+0x224] ;  /* 0x0002240001197983 */ /* 0x000ea20000300800 */
[----:B---3--:R-:W-:-:S03]  /*7870*/  IABS R2, R20 ;  /* 0x0000001400027213 */ /* 0x008fc60000000000 */
[----:B------:R-:W3:Y:S02]  /*7880*/  LDL.LU R27, [R1+0x228] ;  /* 0x00022800011b7983 */ /* 0x000ee40000300800 */
[----:B------:R-:W-:-:S04]  /*7890*/  IMAD.HI.U32 R13, R9, R2, RZ ;  /* 0x00000002090d7227 */ /* 0x000fc800078e00ff */
[----:B------:R-:W-:-:S04]  /*78a0*/  IMAD.MOV R13, RZ, RZ, -R13 ;  /* 0x000000ffff0d7224 */ /* 0x000fc800078e0a0d */
[----:B------:R-:W-:-:S05]  /*78b0*/  IMAD R2, R0, R13, R2 ;  /* 0x0000000d00027224 */ /* 0x000fca00078e0202 */
[----:B------:R-:W-:-:S13]  /*78c0*/  ISETP.GT.U32.AND P4, PT, R0, R2, PT ;  /* 0x000000020000720c */ /* 0x000fda0003f84070 */
[----:B------:R-:W-:Y:S01]  /*78d0*/  @!P4 IMAD.IADD R2, R2, 0x1, -R0 ;  /* 0x000000010202c824 */ /* 0x000fe200078e0a00 */
[----:B------:R-:W-:Y:S02]  /*78e0*/  ISETP.GE.AND P6, PT, R20, RZ, PT ;  /* 0x000000ff1400720c */ /* 0x000fe40003fc6270 */
[----:B-----5:R-:W-:Y:S02]  /*78f0*/  IABS R8, R3 ;  /* 0x0000000300087213 */ /* 0x020fe40000000000 */
[----:B------:R-:W-:Y:S01]  /*7900*/  ISETP.GE.AND P4, PT, R3, RZ, PT ;  /* 0x000000ff0300720c */ /* 0x000fe20003f86270 */
[----:B------:R-:W-:-:S04]  /*7910*/  IMAD.MOV.U32 R3, RZ, RZ, R11 ;  /* 0x000000ffff037224 */ /* 0x000fc800078e000b */
[----:B------:R-:W-:-:S05]  /*7920*/  @!P2 IMAD.MOV R3, RZ, RZ, -R3 ;  /* 0x000000ffff03a224 */ /* 0x000fca00078e0a03 */
[----:B------:R0:W-:Y:S04]  /*7930*/  STL [R1+0xe0], R3 ;  /* 0x0000e00301007387 */ /* 0x0001e80000100800 */
[----:B------:R-:W5:Y:S01]  /*7940*/  LDL.LU R20, [R1+0x22c] ;  /* 0x00022c0001147983 */ /* 0x000f620000300800 */
[----:B0-----:R-:W-:-:S04]  /*7950*/  IMAD.MOV.U32 R3, RZ, RZ, R10 ;  /* 0x000000ffff037224 */ /* 0x001fc800078e000a */
[----:B------:R-:W-:Y:S01]  /*7960*/  @!P0 IMAD.MOV R3, RZ, RZ, -R3 ;  /* 0x000000ffff038224 */ /* 0x000fe200078e0a03 */
[----:B------:R-:W-:Y:S04]  /*7970*/  STL [R1+0xd8], R5 ;  /* 0x0000d80501007387 */ /* 0x000fe80000100800 */
[----:B------:R0:W-:Y:S04]  /*7980*/  STL [R1+0xd0], R3 ;  /* 0x0000d00301007387 */ /* 0x0001e80000100800 */
[----:B0-----:R-:W5:Y:S01]  /*7990*/  LDL.LU R3, [R1+0x230] ;  /* 0x0002300001037983 */ /* 0x001f620000300800 */
[----:B------:R-:W-:-:S04]  /*79a0*/  IMAD.HI.U32 R15, R9, R4, RZ ;  /* 0x00000004090f7227 */ /* 0x000fc800078e00ff */
[----:B------:R-:W-:-:S04]  /*79b0*/  IMAD.MOV R15, RZ, RZ, -R15 ;  /* 0x000000ffff0f7224 */ /* 0x000fc800078e0a0f */
[----:B------:R-:W-:-:S05]  /*79c0*/  IMAD R4, R0, R15, R4 ;  /* 0x0000000f00047224 */ /* 0x000fca00078e0204 */
[----:B------:R-:W-:Y:S01]  /*79d0*/  ISETP.GT.U32.AND P5, PT, R0, R4, PT ;  /* 0x000000040000720c */ /* 0x000fe20003fa4070 */
[----:B------:R-:W-:-:S12]  /*79e0*/  IMAD.HI.U32 R13, R9, R8, RZ ;  /* 0x00000008090d7227 */ /* 0x000fd800078e00ff */
[----:B------:R-:W-:-:S05]  /*79f0*/  @!P5 IMAD.IADD R4, R4, 0x1, -R0 ;  /* 0x000000010404d824 */ /* 0x000fca00078e0a00 */
[----:B------:R-:W-:Y:S01]  /*7a00*/  ISETP.GT.U32.AND P5, PT, R0, R4, PT ;  /* 0x000000040000720c */ /* 0x000fe20003fa4070 */
[----:B------:R-:W-:-:S04]  /*7a10*/  IMAD.MOV R13, RZ, RZ, -R13 ;  /* 0x000000ffff0d7224 */ /* 0x000fc800078e0a0d */
[----:B------:R-:W-:Y:S01]  /*7a20*/  IMAD R8, R0, R13, R8 ;  /* 0x0000000d00087224 */ /* 0x000fe200078e0208 */
[----:B------:R-:W-:-:S07]  /*7a30*/  IABS R19, R23 ;  /* 0x0000001700137213 */ /* 0x000fce0000000000 */
[----:B------:R-:W-:Y:S01]  /*7a40*/  @!P5 IMAD.IADD R4, R4, 0x1, -R0 ;  /* 0x000000010404d824 */ /* 0x000fe200078e0a00 */
[----:B------:R-:W-:Y:S01]  /*7a50*/  ISETP.GT.U32.AND P5, PT, R0, R8, PT ;  /* 0x000000080000720c */ /* 0x000fe20003fa4070 */
[----:B------:R-:W-:Y:S01]  /*7a60*/  IMAD.HI.U32 R14, R9, R19, RZ ;  /* 0x00000013090e7227 */ /* 0x000fe200078e00ff */
[----:B------:R-:W-:-:S03]  /*7a70*/  IABS R21, R29 ;  /* 0x0000001d00157213 */ /* 0x000fc60000000000 */
[----:B------:R-:W-:Y:S01]  /*7a80*/  IMAD.MOV R14, RZ, RZ, -R14 ;  /* 0x000000ffff0e7224 */ /* 0x000fe200078e0a0e */
[----:B------:R-:W-:Y:S01]  /*7a90*/  IABS R24, R22 ;  /* 0x0000001600187213 */ /* 0x000fe20000000000 */
[----:B------:R-:W-:Y:S01]  /*7aa0*/  IMAD.HI.U32 R17, R9, R21, RZ ;  /* 0x0000001509117227 */ /* 0x000fe200078e00ff */
[----:B----4-:R-:W-:-:S03]  /*7ab0*/  IABS R13, R28 ;  /* 0x0000001c000d7213 */ /* 0x010fc60000000000 */
[----:B------:R-:W-:Y:S02]  /*7ac0*/  IMAD R19, R0, R14, R19 ;  /* 0x0000000e00137224 */ /* 0x000fe400078e0213 */
[----:B------:R-:W-:Y:S01]  /*7ad0*/  @!P5 IMAD.IADD R8, R8, 0x1, -R0 ;  /* 0x000000010808d824 */ /* 0x000fe200078e0a00 */
[C---:B------:R-:W-:Y:S01]  /*7ae0*/  ISETP.GT.U32.AND P2, PT, R0.reuse, R2, PT ;  /* 0x000000020000720c */ /* 0x040fe20003f44070 */
[C---:B------:R-:W-:Y:S01]  /*7af0*/  IMAD.HI.U32 R16, R9.reuse, R24, RZ ;  /* 0x0000001809107227 */ /* 0x040fe200078e00ff */
[C---:B------:R-:W-:Y:S02]  /*7b00*/  ISETP.GT.U32.AND P1, PT, R0.reuse, R19, PT ;  /* 0x000000130000720c */ /* 0x040fe40003f24070 */
[----:B------:R-:W-:Y:S01]  /*7b10*/  ISETP.GT.U32.AND P5, PT, R0, R8, PT ;  /* 0x000000080000720c */ /* 0x000fe20003fa4070 */
[----:B------:R-:W-:Y:S02]  /*7b20*/  IMAD.MOV R17, RZ, RZ, -R17 ;  /* 0x000000ffff117224 */ /* 0x000fe400078e0a11 */
[----:B------:R-:W-:-:S04]  /*7b30*/  IMAD.HI.U32 R15, R9, R13, RZ ;  /* 0x0000000d090f7227 */ /* 0x000fc800078e00ff */
[----:B------:R-:W-:Y:S02]  /*7b40*/  IMAD.MOV R16, RZ, RZ, -R16 ;  /* 0x000000ffff107224 */ /* 0x000fe400078e0a10 */
[C---:B------:R-:W-:Y:S02]  /*7b50*/  IMAD R21, R0.reuse, R17, R21 ;  /* 0x0000001100157224 */ /* 0x040fe400078e0215 */
[----:B------:R-:W-:Y:S02]  /*7b60*/  IMAD.MOV R15, RZ, RZ, -R15 ;  /* 0x000000ffff0f7224 */ /* 0x000fe400078e0a0f */
[C---:B------:R-:W-:Y:S01]  /*7b70*/  IMAD R24, R0.reuse, R16, R24 ;  /* 0x0000001000187224 */ /* 0x040fe200078e0218 */
[C---:B------:R-:W-:Y:S01]  /*7b80*/  ISETP.GT.U32.AND P0, PT, R0.reuse, R21, PT ;  /* 0x000000150000720c */ /* 0x040fe20003f04070 */
[----:B------:R-:W-:Y:S02]  /*7b90*/  @!P3 IMAD.MOV R4, RZ, RZ, -R4 ;  /* 0x000000ffff04b224 */ /* 0x000fe400078e0a04 */
[----:B------:R-:W-:-:S02]  /*7ba0*/  IMAD R13, R0, R15, R13 ;  /* 0x0000000f000d7224 */ /* 0x000fc400078e020d */
[--C-:B------:R-:W-:Y:S01]  /*7bb0*/  @!P2 IMAD.IADD R2, R2, 0x1, -R0.reuse ;  /* 0x000000010202a824 */ /* 0x100fe200078e0a00 */
[----:B------:R-:W-:Y:S01]  /*7bc0*/  ISETP.GT.U32.AND P2, PT, R0, R24, PT ;  /* 0x000000180000720c */ /* 0x000fe20003f44070 */
[--C-:B------:R-:W-:Y:S01]  /*7bd0*/  @!P5 IMAD.IADD R8, R8, 0x1, -R0.reuse ;  /* 0x000000010808d824 */ /* 0x100fe200078e0a00 */
[----:B------:R-:W-:Y:S01]  /*7be0*/  STL [R1+0xb8], R4 ;  /* 0x0000b80401007387 */ /* 0x000fe20000100800 */
[----:B------:R-:W-:Y:S01]  /*7bf0*/  @!P1 IMAD.IADD R19, R19, 0x1, -R0 ;  /* 0x0000000113139824 */ /* 0x000fe200078e0a00 */
[----:B------:R-:W-:Y:S02]  /*7c00*/  ISETP.GE.AND P5, PT, R29, RZ, PT ;  /* 0x000000ff1d00720c */ /* 0x000fe40003fa6270 */
[----:B------:R-:W-:Y:S01]  /*7c10*/  ISETP.GT.U32.AND P1, PT, R0, R13, PT ;  /* 0x0000000d0000720c */ /* 0x000fe20003f24070 */
[----:B------:R-:W4:Y:S01]  /*7c20*/  LDL.LU R29, [R1+0x234] ;  /* 0x00023400011d7983 */ /* 0x000f220000300800 */
[----:B------:R-:W-:Y:S02]  /*7c30*/  IMAD.MOV.U32 R5, RZ, RZ, R2 ;  /* 0x000000ffff057224 */ /* 0x000fe400078e0002 */
[----:B------:R-:W-:-:S02]  /*7c40*/  @!P0 IMAD.IADD R21, R21, 0x1, -R0 ;  /* 0x0000000115158824 */ /* 0x000fc400078e0a00 */
[----:B------:R-:W-:Y:S02]  /*7c50*/  @!P6 IMAD.MOV R5, RZ, RZ, -R5 ;  /* 0x000000ffff05e224 */ /* 0x000fe400078e0a05 */
[--C-:B------:R-:W-:Y:S01]  /*7c60*/  @!P2 IMAD.IADD R24, R24, 0x1, -R0.reuse ;  /* 0x000000011818a824 */ /* 0x100fe200078e0a00 */
[----:B------:R-:W-:Y:S02]  /*7c70*/  ISETP.GT.U32.AND P2, PT, R0, R21, PT ;  /* 0x000000150000720c */ /* 0x000fe40003f44070 */
[----:B------:R0:W-:Y:S02]  /*7c80*/  STL [R1+0x98], R5 ;  /* 0x0000980501007387 */ /* 0x0001e40000100800 */
[----:B------:R-:W-:Y:S02]  /*7c90*/  @!P1 IMAD.IADD R13, R13, 0x1, -R0 ;  /* 0x000000010d0d9824 */ /* 0x000fe400078e0a00 */
[----:B0-----:R-:W-:-:S04]  /*7ca0*/  IMAD.MOV.U32 R5, RZ, RZ, R8 ;  /* 0x000000ffff057224 */ /* 0x001fc800078e0008 */
[----:B------:R-:W-:Y:S01]  /*7cb0*/  @!P4 IMAD.MOV R5, RZ, RZ, -R5 ;  /* 0x000000ffff05c224 */ /* 0x000fe200078e0a05 */
[----:B------:R-:W-:Y:S02]  /*7cc0*/  ISETP.GT.U32.AND P4, PT, R0, R13, PT ;  /* 0x0000000d0000720c */ /* 0x000fe40003f84070 */
[--C-:B------:R-:W-:Y:S01]  /*7cd0*/  @!P2 IMAD.IADD R21, R21, 0x1, -R0.reuse ;  /* 0x000000011515a824 */ /* 0x100fe200078e0a00 */
[----:B------:R-:W-:Y:S01]  /*7ce0*/  ISETP.GE.AND P2, PT, R28, RZ, PT ;  /* 0x000000ff1c00720c */ /* 0x000fe20003f46270 */
[----:B------:R0:W-:Y:S04]  /*7cf0*/  STL [R1+0x90], R5 ;  /* 0x0000900501007387 */ /* 0x0001e80000100800 */
[----:B------:R-:W4:Y:S05]  /*7d00*/  LDL.LU R28, [R1+0x238] ;  /* 0x00023800011c7983 */ /* 0x000f2a0000300800 */
[----:B------:R-:W-:Y:S01]  /*7d10*/  @!P4 IMAD.IADD R13, R13, 0x1, -R0 ;  /* 0x000000010d0dc824 */ /* 0x000fe200078e0a00 */
[----:B------:R-:W-:-:S02]  /*7d20*/  ISETP.GT.U32.AND P6, PT, R0, R19, PT ;  /* 0x000000130000720c */ /* 0x000fc40003fc4070 */
[----:B------:R-:W-:-:S11]  /*7d30*/  ISETP.GT.U32.AND P1, PT, R0, R24, PT ;  /* 0x000000180000720c */ /* 0x000fd60003f24070 */
[--C-:B------:R-:W-:Y:S02]  /*7d40*/  @!P6 IMAD.IADD R19, R19, 0x1, -R0.reuse ;  /* 0x000000011313e824 */ /* 0x100fe400078e0a00 */
[----:B------:R-:W-:Y:S01]  /*7d50*/  @!P1 IMAD.IADD R24, R24, 0x1, -R0 ;  /* 0x0000000118189824 */ /* 0x000fe200078e0a00 */
[----:B------:R-:W-:Y:S02]  /*7d60*/  ISETP.GE.AND P3, PT, R23, RZ, PT ;  /* 0x000000ff1700720c */ /* 0x000fe40003f66270 */
[----:B------:R-:W-:Y:S01]  /*7d70*/  ISETP.GE.AND P0, PT, R22, RZ, PT ;  /* 0x000000ff1600720c */ /* 0x000fe20003f06270 */
[----:B0-----:R-:W-:Y:S01]  /*7d80*/  IMAD.MOV.U32 R5, RZ, RZ, R13 ;  /* 0x000000ffff057224 */ /* 0x001fe200078e000d */
[----:B--2---:R-:W-:Y:S02]  /*7d90*/  IABS R14, R25 ;  /* 0x00000019000e7213 */ /* 0x004fe40000000000 */
[----:B------:R-:W-:Y:S02]  /*7da0*/  ISETP.GE.AND P4, PT, R25, RZ, PT ;  /* 0x000000ff1900720c */ /* 0x000fe40003f86270 */
[----:B------:R-:W2:Y:S01]  /*7db0*/  LDL.LU R25, [R1+0x23c] ;  /* 0x00023c0001197983 */ /* 0x000ea20000300800 */
[----:B---3--:R-:W-:Y:S01]  /*7dc0*/  IABS R10, R27 ;  /* 0x0000001b000a7213 */ /* 0x008fe20000000000 */
[----:B------:R-:W-:-:S04]  /*7dd0*/  IMAD.HI.U32 R4, R9, R14, RZ ;  /* 0x0000000e09047227 */ /* 0x000fc800078e00ff */
[----:B------:R-:W-:Y:S02]  /*7de0*/  IMAD.MOV R4, RZ, RZ, -R4 ;  /* 0x000000ffff047224 */ /* 0x000fe400078e0a04 */
[----:B------:R-:W-:-:S04]  /*7df0*/  IMAD.HI.U32 R2, R9, R10, RZ ;  /* 0x0000000a09027227 */ /* 0x000fc800078e00ff */
[----:B------:R-:W-:Y:S02]  /*7e00*/  IMAD R4, R0, R4, R14 ;  /* 0x0000000400047224 */ /* 0x000fe400078e020e */
[----:B------:R-:W-:-:S03]  /*7e10*/  IMAD.MOV R8, RZ, RZ, -R2 ;  /* 0x000000ffff087224 */ /* 0x000fc600078e0a02 */
[C---:B------:R-:W-:Y:S01]  /*7e20*/  ISETP.GT.U32.AND P6, PT, R0.reuse, R4, PT ;  /* 0x000000040000720c */ /* 0x040fe20003fc4070 */
[----:B------:R-:W-:-:S05]  /*7e30*/  IMAD R8, R0, R8, R10 ;  /* 0x0000000800087224 */ /* 0x000fca00078e020a */
[----:B------:R-:W-:-:S07]  /*7e40*/  ISETP.GT.U32.AND P1, PT, R0, R8, PT ;  /* 0x000000080000720c */ /* 0x000fce0003f24070 */
[----:B------:R-:W-:-:S06]  /*7e50*/  @!P6 IMAD.IADD R4, R4, 0x1, -R0 ;  /* 0x000000010404e824 */ /* 0x000fcc00078e0a00 */
[----:B------:R-:W-:Y:S01]  /*7e60*/  @!P1 IMAD.IADD R8, R8, 0x1, -R0 ;  /* 0x0000000108089824 */ /* 0x000fe200078e0a00 */
[----:B------:R-:W-:Y:S01]  /*7e70*/  ISETP.GT.U32.AND P1, PT, R0, R4, PT ;  /* 0x000000040000720c */ /* 0x000fe20003f24070 */
[----:B------:R-:W-:Y:S02]  /*7e80*/  @!P3 IMAD.MOV R19, RZ, RZ, -R19 ;  /* 0x000000ffff13b224 */ /* 0x000fe400078e0a13 */
[----:B------:R-:W-:Y:S01]  /*7e90*/  @!P5 IMAD.MOV R21, RZ, RZ, -R21 ;  /* 0x000000ffff15d224 */ /* 0x000fe200078e0a15 */
[----:B------:R-:W-:Y:S01]  /*7ea0*/  ISETP.GE.AND P6, PT, R27, RZ, PT ;  /* 0x000000ff1b00720c */ /* 0x000fe20003fc6270 */
[----:B------:R-:W-:Y:S01]  /*7eb0*/  @!P0 IMAD.MOV R24, RZ, RZ, -R24 ;  /* 0x000000ffff188224 */ /* 0x000fe200078e0a18 */
[----:B------:R-:W3:Y:S01]  /*7ec0*/  LDL.LU R27, [R1+0x240] ;  /* 0x00024000011b7983 */ /* 0x000ee20000300800 */
[----:B------:R-:W-:-:S03]  /*7ed0*/  @!P2 IMAD.MOV R5, RZ, RZ, -R5 ;  /* 0x000000ffff05a224 */ /* 0x000fc600078e0a05 */
[----:B------:R-:W-:Y:S04]  /*7ee0*/  STL [R1+0x20e0], R19 ;  /* 0x0020e01301007387 */ /* 0x000fe80000100800 */
[----:B------:R-:W-:Y:S01]  /*7ef0*/  STL [R1+0x20e4], R21 ;  /* 0x0020e41501007387 */ /* 0x000fe20000100800 */
[----:B------:R-:W-:-:S03]  /*7f00*/  @!P1 IMAD.IADD R4, R4, 0x1, -R0 ;  /* 0x0000000104049824 */ /* 0x000fc600078e0a00 */
[----:B------:R-:W-:Y:S01]  /*7f10*/  STL [R1+0x20e8], R24 ;  /* 0x0020e81801007387 */ /* 0x000fe20000100800 */
[----:B-----5:R-:W-:Y:S02]  /*7f20*/  IABS R14, R20 ;  /* 0x00000014000e7213 */ /* 0x020fe40000000000 */
[----:B------:R-:W-:Y:S02]  /*7f30*/  ISETP.GE.AND P0, PT, R20, RZ, PT ;  /* 0x000000ff1400720c */ /* 0x000fe40003f06270 */
[----:B------:R-:W5:Y:S04]  /*7f40*/  LDL.LU R20, [R1+0x244] ;  /* 0x0002440001147983 */ /* 0x000f680000300800 */
[----:B------:R0:W-:Y:S01]  /*7f50*/  STL [R1+0x8c], R5 ;  /* 0x00008c0501007387 */ /* 0x0001e20000100800 */
[----:B------:R-:W-:-:S02]  /*7f60*/  IABS R2, R3 ;  /* 0x0000000300027213 */ /* 0x000fc40000000000 */
[----:B------:R-:W-:Y:S02]  /*7f70*/  ISETP.GE.AND P1, PT, R3, RZ, PT ;  /* 0x000000ff0300720c */ /* 0x000fe40003f26270 */
[----:B------:R-:W3:Y:S01]  /*7f80*/  LDL.LU R3, [R1+0x248] ;  /* 0x0002480001037983 */ /* 0x000ee20000300800 */
[----:B------:R-:W-:-:S04]  /*7f90*/  IMAD.HI.U32 R10, R9, R2, RZ ;  /* 0x00000002090a7227 */ /* 0x000fc800078e00ff */
[----:B------:R-:W-:Y:S02]  /*7fa0*/  IMAD.MOV R10, RZ, RZ, -R10 ;  /* 0x000000ffff0a7224 */ /* 0x000fe400078e0a0a */
[----:B------:R-:W-:Y:S01]  /*7fb0*/  IMAD.HI.U32 R11, R9, R14, RZ ;  /* 0x0000000e090b7227 */ /* 0x000fe200078e00ff */
[----:B------:R-:W-:-:S03]  /*7fc0*/  ISETP.GT.U32.AND P3, PT, R0, R8, PT ;  /* 0x000000080000720c */ /* 0x000fc60003f64070 */
[----:B------:R-:W-:Y:S02]  /*7fd0*/  IMAD R2, R0, R10, R2 ;  /* 0x0000000a00027224 */ /* 0x000fe400078e0202 */
[----:B------:R-:W-:-:S04]  /*7fe0*/  IMAD.MOV R11, RZ, RZ, -R11 ;  /* 0x000000ffff0b7224 */ /* 0x000fc800078e0a0b */
[C---:B------:R-:W-:Y:S01]  /*7ff0*/  IMAD R14, R0.reuse, R11, R14 ;  /* 0x0000000b000e7224 */ /* 0x040fe200078e020e */
[----:B------:R-:W-:-:S04]  /*8000*/  ISETP.GT.U32.AND P2, PT, R0, R2, PT ;  /* 0x000000020000720c */ /* 0x000fc80003f44070 */
[----:B------:R-:W-:Y:S01]  /*8010*/  ISETP.GT.U32.AND P5, PT, R0, R14, PT ;  /* 0x0000000e0000720c */ /* 0x000fe20003fa4070 */
[----:B------:R-:W-:Y:S02]  /*8020*/  @!P3 IMAD.IADD R8, R8, 0x1, -R0 ;  /* 0x000000010808b824 */ /* 0x000fe400078e0a00 */
[----:B------:R-:W-:Y:S02]  /*8030*/  IMAD.MOV.U32 R6, RZ, RZ, R4 ;  /* 0x000000ffff067224 */ /* 0x000fe400078e0004 */
[----:B0-----:R-:W-:Y:S02]  /*8040*/  IMAD.MOV.U32 R5, RZ, RZ, R8 ;  /* 0x000000ffff057224 */ /* 0x001fe400078e0008 */
[----:B------:R-:W-:Y:S02]  /*8050*/  @!P4 IMAD.MOV R6, RZ, RZ, -R6 ;  /* 0x000000ffff06c224 */ /* 0x000fe400078e0a06 */
[----:B------:R-:W-:-:S04]  /*8060*/  @!P6 IMAD.MOV R5, RZ, RZ, -R5 ;  /* 0x000000ffff05e224 */ /* 0x000fc800078e0a05 */
[--C-:B------:R-:W-:Y:S01]  /*8070*/  @!P5 IMAD.IADD R14, R14, 0x1, -R0.reuse ;  /* 0x000000010e0ed824 */ /* 0x100fe200078e0a00 */
[----:B------:R-:W-:Y:S01]  /*8080*/  STL [R1+0x88], R6 ;  /* 0x0000880601007387 */ /* 0x000fe20000100800 */
[----:B------:R-:W-:-:S03]  /*8090*/  @!P2 IMAD.IADD R2, R2, 0x1, -R0 ;  /* 0x000000010202a824 */ /* 0x000fc600078e0a00 */
[----:B------:R0:W-:Y:S01]  /*80a0*/  STL [R1+0x74], R5 ;  /* 0x0000740501007387 */ /* 0x0001e20000100800 */
[----:B------:R-:W-:-:S03]  /*80b0*/  ISETP.GT.U32.AND P2, PT, R0, R14, PT ;  /* 0x0000000e0000720c */ /* 0x000fc60003f44070 */
[----:B0-----:R-:W3:Y:S01]  /*80c0*/  LDL.LU R5, [R1+0x24c] ;  /* 0x00024c0001057983 */ /* 0x001ee20000300800 */
[----:B----4-:R-:W-:-:S09]  /*80d0*/  IABS R12, R29 ;  /* 0x0000001d000c7213 */ /* 0x010fd20000000000 */
[----:B------:R-:W-:Y:S01]  /*80e0*/  @!P2 IMAD.IADD R14, R14, 0x1, -R0 ;  /* 0x000000010e0ea824 */ /* 0x000fe200078e0a00 */
[----:B------:R-:W-:Y:S01]  /*80f0*/  ISETP.GT.U32.AND P4, PT, R0, R2, PT ;  /* 0x000000020000720c */ /* 0x000fe20003f84070 */
[----:B------:R-:W4:Y:S01]  /*8100*/  LDL.LU R26, [R1+0x250] ;  /* 0x00025000011a7983 */ /* 0x000f220000300800 */
[----:B------:R-:W-:-:S04]  /*8110*/  IMAD.HI.U32 R10, R9, R12, RZ ;  /* 0x0000000c090a7227 */ /* 0x000fc800078e00ff */
[----:B------:R-:W-:-:S04]  /*8120*/  IMAD.MOV R10, RZ, RZ, -R10 ;  /* 0x000000ffff0a7224 */ /* 0x000fc800078e0a0a */
[----:B------:R-:W-:-:S05]  /*8130*/  IMAD R12, R0, R10, R12 ;  /* 0x0000000a000c7224 */ /* 0x000fca00078e020c */
[----:B------:R-:W-:Y:S02]  /*8140*/  ISETP.GT.U32.AND P3, PT, R0, R12, PT ;  /* 0x0000000c0000720c */ /* 0x000fe40003f64070 */
[----:B------:R-:W-:-:S11]  /*8150*/  IABS R13, R28 ;  /* 0x0000001c000d7213 */ /* 0x000fd60000000000 */
[----:B------:R-:W-:Y:S02]  /*8160*/  @!P3 IMAD.IADD R12, R12, 0x1, -R0 ;  /* 0x000000010c0cb824 */ /* 0x000fe400078e0a00 */
[----:B------:R-:W-:-:S03]  /*8170*/  IMAD.HI.U32 R4, R9, R13, RZ ;  /* 0x0000000d09047227 */ /* 0x000fc600078e00ff */
[----:B------:R-:W-:Y:S01]  /*8180*/  ISETP.GT.U32.AND P3, PT, R0, R12, PT ;  /* 0x0000000c0000720c */ /* 0x000fe20003f64070 */
[----:B------:R-:W-:-:S04]  /*8190*/  IMAD.MOV R8, RZ, RZ, -R4 ;  /* 0x000000ffff087224 */ /* 0x000fc800078e0a04 */
[----:B------:R-:W-:-:S05]  /*81a0*/  IMAD R13, R0, R8, R13 ;  /* 0x00000008000d7224 */ /* 0x000fca00078e020d */
[----:B------:R-:W-:-:S03]  /*81b0*/  ISETP.GT.U32.AND P2, PT, R0, R13, PT ;  /* 0x0000000d0000720c */ /* 0x000fc60003f44070 */
[----:B------:R-:W-:Y:S02]  /*81c0*/  @!P3 IMAD.IADD R12, R12, 0x1, -R0 ;  /* 0x000000010c0cb824 */ /* 0x000fe400078e0a00 */
[----:B------:R-:W-:Y:S01]  /*81d0*/  IMAD.MOV.U32 R6, RZ, RZ, R14 ;  /* 0x000000ffff067224 */ /* 0x000fe200078e000e */
[----:B------:R-:W-:Y:S01]  /*81e0*/  ISETP.GE.AND P5, PT, R29, RZ, PT ;  /* 0x000000ff1d00720c */ /* 0x000fe20003fa6270 */
[----:B------:R-:W-:Y:S01]  /*81f0*/  @!P4 IMAD.IADD R2, R2, 0x1, -R0 ;  /* 0x000000010202c824 */ /* 0x000fe200078e0a00 */
[----:B------:R-:W-:-:S05]  /*8200*/  ISETP.GE.AND P6, PT, R28, RZ, PT ;  /* 0x000000ff1c00720c */ /* 0x000fca0003fc6270 */
[----:B------:R-:W-:Y:S01]  /*8210*/  @!P2 IMAD.IADD R13, R13, 0x1, -R0 ;  /* 0x000000010d0da824 */ /* 0x000fe200078e0a00 */
[----:B------:R-:W4:Y:S01]  /*8220*/  LDL.LU R29, [R1+0x254] ;  /* 0x00025400011d7983 */ /* 0x000f220000300800 */
[----:B------:R-:W-:Y:S02]  /*8230*/  @!P0 IMAD.MOV R6, RZ, RZ, -R6 ;  /* 0x000000ffff068224 */ /* 0x000fe400078e0a06 */
[----:B------:R-:W-:Y:S01]  /*8240*/  IMAD.MOV.U32 R7, RZ, RZ, R2 ;  /* 0x000000ffff077224 */ /* 0x000fe200078e0002 */
[----:B------:R-:W4:Y:S01]  /*8250*/  LDL.LU R28, [R1+0x258] ;  /* 0x00025800011c7983 */ /* 0x000f220000300800 */
[----:B--2---:R-:W-:-:S05]  /*8260*/  IABS R11, R25 ;  /* 0x00000019000b7213 */ /* 0x004fca0000000000 */
[----:B------:R-:W-:-:S04]  /*8270*/  IMAD.HI.U32 R4, R9, R11, RZ ;  /* 0x0000000b09047227 */ /* 0x000fc800078e00ff */
[----:B------:R-:W-:-:S04]  /*8280*/  IMAD.MOV R4, RZ, RZ, -R4 ;  /* 0x000000ffff047224 */ /* 0x000fc800078e0a04 */
[----:B------:R-:W-:-:S05]  /*8290*/  IMAD R11, R0, R4, R11 ;  /* 0x00000004000b7224 */ /* 0x000fca00078e020b */
[----:B------:R-:W-:Y:S01]  /*82a0*/  ISETP.GT.U32.AND P3, PT, R0, R11, PT ;  /* 0x0000000b0000720c */ /* 0x000fe20003f64070 */
[----:B------:R0:W-:-:S12]  /*82b0*/  STL [R1+0x28], R6 ;  /* 0x0000280601007387 */ /* 0x0001d80000100800 */
[----:B------:R-:W-:Y:S01]  /*82c0*/  @!P3 IMAD.IADD R11, R11, 0x1, -R0 ;  /* 0x000000010b0bb824 */ /* 0x000fe200078e0a00 */
[----:B------:R-:W-:-:S04]  /*82d0*/  ISETP.GT.U32.AND P3, PT, R0, R13, PT ;  /* 0x0000000d0000720c */ /* 0x000fc80003f64070 */
[----:B------:R-:W-:Y:S01]  /*82e0*/  ISETP.GT.U32.AND P0, PT, R0, R11, PT ;  /* 0x0000000b0000720c */ /* 0x000fe20003f04070 */
[----:B0-----:R-:W-:Y:S01]  /*82f0*/  IMAD.MOV.U32 R6, RZ, RZ, R12 ;  /* 0x000000ffff067224 */ /* 0x001fe200078e000c */
[----:B------:R-:W-:Y:S01]  /*8300*/  ISETP.GE.AND P4, PT, R25, RZ, PT ;  /* 0x000000ff1900720c */ /* 0x000fe20003f86270 */
[----:B------:R-:W-:Y:S02]  /*8310*/  @!P1 IMAD.MOV R7, RZ, RZ, -R7 ;  /* 0x000000ffff079224 */ /* 0x000fe400078e0a07 */
[----:B------:R-:W-:-:S04]  /*8320*/  @!P5 IMAD.MOV R6, RZ, RZ, -R6 ;  /* 0x000000ffff06d224 */ /* 0x000fc800078e0a06 */
[--C-:B------:R-:W-:Y:S01]  /*8330*/  @!P3 IMAD.IADD R13, R13, 0x1, -R0.reuse ;  /* 0x000000010d0db824 */ /* 0x100fe200078e0a00 */
[----:B------:R0:W-:Y:S03]  /*8340*/  STL [R1+0x30], R7 ;  /* 0x0000300701007387 */ /* 0x0001e60000100800 */
[----:B------:R-:W-:Y:S01]  /*8350*/  @!P0 IMAD.IADD R11, R11, 0x1, -R0 ;  /* 0x000000010b0b8824 */ /* 0x000fe200078e0a00 */
[----:B------:R1:W-:Y:S04]  /*8360*/  STL [R1+0x44], R6 ;  /* 0x0000440601007387 */ /* 0x0003e80000100800 */
[----:B------:R-:W2:Y:S01]  /*8370*/  LDL R23, [R1+0x25c] ;  /* 0x00025c0001177983 */ /* 0x000ea20000100800 */
[----:B0-----:R-:W-:-:S03]  /*8380*/  IMAD.MOV.U32 R7, RZ, RZ, R13 ;  /* 0x000000ffff077224 */ /* 0x001fc600078e000d */
[----:B------:R-:W2:Y:S01]  /*8390*/  LDL R22, [R1+0x260] ;  /* 0x0002600001167983 */ /* 0x000ea20000100800 */
[----:B-1----:R-:W-:Y:S02]  /*83a0*/  IMAD.MOV.U32 R6, RZ, RZ, R11 ;  /* 0x000000ffff067224 */ /* 0x002fe400078e000b */
[----:B------:R-:W-:Y:S02]  /*83b0*/  @!P6 IMAD.MOV R7, RZ, RZ, -R7 ;  /* 0x000000ffff07e224 */ /* 0x000fe400078e0a07 */
[----:B------:R-:W-:Y:S01]  /*83c0*/  @!P4 IMAD.MOV R6, RZ, RZ, -R6 ;  /* 0x000000ffff06c224 */ /* 0x000fe200078e0a06 */
[----:B-----5:R-:W-:Y:S02]  /*83d0*/  IABS R17, R20 ;  /* 0x0000001400117213 */ /* 0x020fe40000000000 */
[----:B------:R-:W-:Y:S02]  /*83e0*/  ISETP.GE.AND P0, PT, R20, RZ, PT ;  /* 0x000000ff1400720c */ /* 0x000fe40003f06270 */
[----:B------:R-:W5:Y:S04]  /*83f0*/  LDL R20, [R1+0x264] ;  /* 0x0002640001147983 */ /* 0x000f680000100800 */
[----:B------:R0:W-:Y:S01]  /*8400*/  STL [R1+0x34], R7 ;  /* 0x0000340701007387 */ /* 0x0001e20000100800 */
[----:B---3--:R-:W-:-:S02]  /*8410*/  IABS R25, R3 ;  /* 0x0000000300197213 */ /* 0x008fc40000000000 */
[----:B------:R-:W-:Y:S02]  /*8420*/  ISETP.GE.AND P4, PT, R3, RZ, PT ;  /* 0x000000ff0300720c */ /* 0x000fe40003f86270 */
[----:B------:R-:W3:Y:S01]  /*8430*/  LDL.LU R3, [R1+0x268] ;  /* 0x0002680001037983 */ /* 0x000ee20000300800 */
[----:B------:R-:W-:-:S05]  /*8440*/  IABS R10, R27 ;  /* 0x0000001b000a7213 */ /* 0x000fca0000000000 */
[----:B------:R-:W-:-:S04]  /*8450*/  IMAD.HI.U32 R8, R9, R10, RZ ;  /* 0x0000000a09087227 */ /* 0x000fc800078e00ff */
[----:B------:R-:W-:Y:S02]  /*8460*/  IMAD.MOV R8, RZ, RZ, -R8 ;  /* 0x000000ffff087224 */ /* 0x000fe400078e0a08 */
[----:B------:R-:W-:-:S04]  /*8470*/  IMAD.HI.U32 R4, R9, R25, RZ ;  /* 0x0000001909047227 */ /* 0x000fc800078e00ff */
[----:B------:R-:W-:Y:S02]  /*8480*/  IMAD R10, R0, R8, R10 ;  /* 0x00000008000a7224 */ /* 0x000fe400078e020a */
[----:B------:R-:W-:-:S03]  /*8490*/  IMAD.MOV R14, RZ, RZ, -R4 ;  /* 0x000000ffff0e7224 */ /* 0x000fc600078e0a04 */
[----:B------:R-:W-:Y:S01]  /*84a0*/  ISETP.GT.U32.AND P1, PT, R0, R10, PT ;  /* 0x0000000a0000720c */ /* 0x000fe20003f24070 */
[----:B------:R-:W-:-:S04]  /*84b0*/  IMAD.HI.U32 R15, R9, R17, RZ ;  /* 0x00000011090f7227 */ /* 0x000fc800078e00ff */
[----:B------:R-:W-:Y:S01]  /*84c0*/  IMAD.MOV R15, RZ, RZ, -R15 ;  /* 0x000000ffff0f7224 */ /* 0x000fe200078e0a0f */
[----:B------:R-:W-:-:S05]  /*84d0*/  IABS R8, R5 ;  /* 0x0000000500087213 */ /* 0x000fca0000000000 */
[----:B------:R-:W-:-:S04]  /*84e0*/  IMAD.MOV.U32 R4, RZ, RZ, R8 ;  /* 0x000000ffff047224 */ /* 0x000fc800078e0008 */
[----:B------:R-:W-:-:S04]  /*84f0*/  IMAD.HI.U32 R8, R9, R4, RZ ;  /* 0x0000000409087227 */ /* 0x000fc800078e00ff */
[----:B------:R-:W-:-:S04]  /*8500*/  IMAD.MOV R8, RZ, RZ, -R8 ;  /* 0x000000ffff087224 */ /* 0x000fc800078e0a08 */
[----:B------:R-:W-:Y:S02]  /*8510*/  IMAD R4, R0, R8, R4 ;  /* 0x0000000800047224 */ /* 0x000fe400078e0204 */
[----:B------:R-:W-:Y:S02]  /*8520*/  @!P1 IMAD.IADD R10, R10, 0x1, -R0 ;  /* 0x000000010a0a9824 */ /* 0x000fe400078e0a00 */
[C---:B------:R-:W-:Y:S01]  /*8530*/  IMAD R17, R0.reuse, R15, R17 ;  /* 0x0000000f00117224 */ /* 0x040fe200078e0211 */
[----:B------:R-:W-:-:S04]  /*8540*/  ISETP.GT.U32.AND P1, PT, R0, R4, PT ;  /* 0x000000040000720c */ /* 0x000fc80003f24070 */
[C---:B------:R-:W-:Y:S01]  /*8550*/  ISETP.GT.U32.AND P5, PT, R0.reuse, R17, PT ;  /* 0x000000110000720c */ /* 0x040fe20003fa4070 */
[----:B------:R-:W-:-:S05]  /*8560*/  IMAD R25, R0, R14, R25 ;  /* 0x0000000e00197224 */ /* 0x000fca00078e0219 */
[----:B------:R-:W-:-:S03]  /*8570*/  ISETP.GT.U32.AND P3, PT, R0, R25, PT ;  /* 0x000000190000720c */ /* 0x000fc60003f64070 */
[----:B------:R-:W-:-:S04]  /*8580*/  @!P1 IMAD.IADD R4, R4, 0x1, -R0 ;  /* 0x0000000104049824 */ /* 0x000fc800078e0a00 */
[----:B------:R-:W-:Y:S01]  /*8590*/  @!P5 IMAD.IADD R17, R17, 0x1, -R0 ;  /* 0x000000011111d824 */ /* 0x000fe200078e0a00 */
[C---:B------:R-:W-:Y:S02]  /*85a0*/  ISETP.GT.U32.AND P1, PT, R0.reuse, R4, PT ;  /* 0x000000040000720c */ /* 0x040fe40003f24070 */
[----:B------:R-:W-:Y:S01]  /*85b0*/  ISETP.GT.U32.AND P5, PT, R0, R10, PT ;  /* 0x0000000a0000720c */ /* 0x000fe20003fa4070 */
[----:B------:R1:W-:Y:S01]  /*85c0*/  STL [R1+0x38], R6 ;  /* 0x0000380601007387 */ /* 0x0003e20000100800 */
[----:B------:R-:W-:-:S03]  /*85d0*/  ISETP.GE.AND P2, PT, R27, RZ, PT ;  /* 0x000000ff1b00720c */ /* 0x000fc60003f46270 */
[----:B------:R-:W5:Y:S01]  /*85e0*/  LDL.LU R24, [R1+0x26c] ;  /* 0x00026c0001187983 */ /* 0x000f620000300800 */
[----:B------:R-:W-:-:S03]  /*85f0*/  @!P3 IMAD.IADD R25, R25, 0x1, -R0 ;  /* 0x000000011919b824 */ /* 0x000fc600078e0a00 */
[----:B------:R-:W5:Y:S04]  /*8600*/  LDL.LU R21, [R1+0x270] ;  /* 0x0002700001157983 */ /* 0x000f680000300800 */
[----:B------:R-:W5:Y:S01]  /*8610*/  LDL.LU R19, [R1+0x274] ;  /* 0x0002740001137983 */ /* 0x000f620000300800 */
[--C-:B------:R-:W-:Y:S01]  /*8620*/  @!P1 IMAD.IADD R4, R4, 0x1, -R0.reuse ;  /* 0x0000000104049824 */ /* 0x100fe200078e0a00 */
[----:B------:R-:W-:Y:S01]  /*8630*/  ISETP.GT.U32.AND P3, PT, R0, R25, PT ;  /* 0x000000190000720c */ /* 0x000fe20003f64070 */
[----:B------:R-:W-:Y:S01]  /*8640*/  @!P5 IMAD.IADD R10, R10, 0x1, -R0 ;  /* 0x000000010a0ad824 */ /* 0x000fe200078e0a00 */
[----:B------:R-:W-:Y:S02]  /*8650*/  ISETP.GE.AND P5, PT, R5, RZ, PT ;  /* 0x000000ff0500720c */ /* 0x000fe40003fa6270 */
[----:B------:R-:W-:Y:S01]  /*8660*/  STL [R1+0x213c], R4 ;  /* 0x00213c0401007387 */ /* 0x000fe20000100800 */
[----:B------:R-:W-:-:S04]  /*8670*/  IMAD.MOV.U32 R5, RZ, RZ, R10 ;  /* 0x000000ffff057224 */ /* 0x000fc800078e000a */
[----:B------:R-:W-:Y:S01]  /*8680*/  @!P2 IMAD.MOV R5, RZ, RZ, -R5 ;  /* 0x000000ffff05a224 */ /* 0x000fe200078e0a05 */
[----:B----4-:R-:W-:-:S03]  /*8690*/  IABS R2, R26 ;  /* 0x0000001a00027213 */ /* 0x010fc60000000000 */
[----:B------:R-:W-:Y:S01]  /*86a0*/  @!P3 IMAD.IADD R25, R25, 0x1, -R0 ;  /* 0x000000011919b824 */ /* 0x000fe200078e0a00 */
[----:B------:R-:W-:Y:S02]  /*86b0*/  ISETP.GE.AND P3, PT, R26, RZ, PT ;  /* 0x000000ff1a00720c */ /* 0x000fe40003f66270 */
[----:B------:R-:W-:-:S05]  /*86c0*/  IABS R27, R29 ;  /* 0x0000001d001b7213 */ /* 0x000fca0000000000 */
[----:B------:R-:W-:-:S04]  /*86d0*/  IMAD.HI.U32 R11, R9, R27, RZ ;  /* 0x0000001b090b7227 */ /* 0x000fc800078e00ff */
[----:B------:R-:W-:-:S04]  /*86e0*/  IMAD.MOV R11, RZ, RZ, -R11 ;  /* 0x000000ffff0b7224 */ /* 0x000fc800078e0a0b */
[C---:B------:R-:W-:Y:S01]  /*86f0*/  IMAD R27, R0.reuse, R11, R27 ;  /* 0x0000000b001b7224 */ /* 0x040fe200078e021b */
[----:B--2---:R-:W-:Y:S01]  /*8700*/  IABS R11, R23 ;  /* 0x00000017000b7213 */ /* 0x004fe20000000000 */
[----:B---3--:R-:W-:Y:S04]  /*8710*/  STL [R1+0x2134], R3 ;  /* 0x0021340301007387 */ /* 0x008fe80000100800 */
[----:B0-----:R-:W2:Y:S04]  /*8720*/  LDL.LU R7, [R1+0x278] ;  /* 0x0002780001077983 */ /* 0x001ea80000300800 */
[----:B-1----:R-:W3:Y:S04]  /*8730*/  LDL.LU R6, [R1+0x27c] ;  /* 0x00027c0001067983 */ /* 0x002ee80000300800 */
[----:B------:R-:W4:Y:S04]  /*8740*/  LDL.LU R23, [R1+0x280] ;  /* 0x0002800001177983 */ /* 0x000f280000300800 */
[----:B------:R0:W-:Y:S04]  /*8750*/  STL [R1+0x2c], R5 ;  /* 0x00002c0501007387 */ /* 0x0001e80000100800 */
[----:B0-----:R-:W4:Y:S04]  /*8760*/  LDL.LU R5, [R1+0x284] ;  /* 0x0002840001057983 */ /* 0x001f280000300800 */
[----:B------:R-:W4:Y:S01]  /*8770*/  LDL.LU R26, [R1+0x288] ;  /* 0x00028800011a7983 */ /* 0x000f220000300800 */
[----:B------:R-:W-:Y:S01]  /*8780*/  ISETP.GT.U32.AND P6, PT, R0, R17, PT ;  /* 0x000000110000720c */ /* 0x000fe20003fc4070 */
[----:B------:R-:W-:-:S04]  /*8790*/  IMAD.HI.U32 R8, R9, R2, RZ ;  /* 0x0000000209087227 */ /* 0x000fc800078e00ff */
[----:B------:R-:W-:Y:S01]  /*87a0*/  IMAD.MOV R8, RZ, RZ, -R8 ;  /* 0x000000ffff087224 */ /* 0x000fe200078e0a08 */
[----:B------:R-:W-:-:S03]  /*87b0*/  IABS R12, R28 ;  /* 0x0000001c000c7213 */ /* 0x000fc60000000000 */
[----:B------:R-:W-:Y:S02]  /*87c0*/  IMAD R2, R0, R8, R2 ;  /* 0x0000000800027224 */ /* 0x000fe400078e0202 */
[----:B------:R-:W-:-:S04]  /*87d0*/  IMAD.HI.U32 R8, R9, R12, RZ ;  /* 0x0000000c09087227 */ /* 0x000fc800078e00ff */
[----:B------:R-:W-:Y:S01]  /*87e0*/  @!P6 IMAD.IADD R17, R17, 0x1, -R0 ;  /* 0x000000011111e824 */ /* 0x000fe200078e0a00 */
[----:B------:R-:W-:Y:S01]  /*87f0*/  ISETP.GT.U32.AND P6, PT, R0, R2, PT ;  /* 0x000000020000720c */ /* 0x000fe20003fc4070 */
[----:B------:R-:W-:-:S04]  /*8800*/  IMAD.MOV R8, RZ, RZ, -R8 ;  /* 0x000000ffff087224 */ /* 0x000fc800078e0a08 */
[C---:B------:R-:W-:Y:S01]  /*8810*/  IMAD R12, R0.reuse, R8, R12 ;  /* 0x00000008000c7224 */ /* 0x040fe200078e020c */
[----:B------:R-:W-:-:S07]  /*8820*/  ISETP.GT.U32.AND P1, PT, R0, R27, PT ;  /* 0x0000001b0000720c */ /* 0x000fce0003f24070 */
[--C-:B------:R-:W-:Y:S01]  /*8830*/  @!P6 IMAD.IADD R2, R2, 0x1, -R0.reuse ;  /* 0x000000010202e824 */ /* 0x100fe200078e0a00 */
[----:B------:R-:W-:Y:S02]  /*8840*/  ISETP.GT.U32.AND P6, PT, R0, R12, PT ;  /* 0x0000000c0000720c */ /* 0x000fe40003fc4070 */
[----:B-----5:R-:W-:Y:S02]  /*8850*/  IABS R20, R20 ;  /* 0x0000001400147213 */ /* 0x020fe40000000000 */
[----:B------:R-:W-:Y:S01]  /*8860*/  IABS R13, R22 ;  /* 0x00000016000d7213 */ /* 0x000fe20000000000 */
[----:B------:R-:W-:Y:S02]  /*8870*/  @!P1 IMAD.IADD R27, R27, 0x1, -R0 ;  /* 0x000000011b1b9824 */ /* 0x000fe400078e0a00 */
[----:B------:R-:W-:-:S06]  /*8880*/  IMAD.HI.U32 R10, R9, R20, RZ ;  /* 0x00000014090a7227 */ /* 0x000fcc00078e00ff */
[----:B------:R-:W-:Y:S01]  /*8890*/  @!P6 IMAD.IADD R12, R12, 0x1, -R0 ;  /* 0x000000010c0ce824 */ /* 0x000fe200078e0a00 */
[----:B------:R-:W-:Y:S01]  /*88a0*/  ISETP.GT.U32.AND P1, PT, R0, R27, PT ;  /* 0x0000001b0000720c */ /* 0x000fe20003f24070 */
[----:B------:R-:W-:-:S03]  /*88b0*/  IMAD.HI.U32 R14, R9, R13, RZ ;  /* 0x0000000d090e7227 */ /* 0x000fc600078e00ff */
[C---:B------:R-:W-:Y:S01]  /*88c0*/  ISETP.GT.U32.AND P6, PT, R0.reuse, R12, PT ;  /* 0x0000000c0000720c */ /* 0x040fe20003fc4070 */
[----:B------:R-:W-:Y:S02]  /*88d0*/  IMAD.MOV R10, RZ, RZ, -R10 ;  /* 0x000000ffff0a7224 */ /* 0x000fe400078e0a0a */
[----:B------:R-:W-:Y:S01]  /*88e0*/  IMAD.MOV R14, RZ, RZ, -R14 ;  /* 0x000000ffff0e7224 */ /* 0x000fe200078e0a0e */
[----:B------:R-:W-:Y:S01]  /*88f0*/  IABS R8, R3 ;  /* 0x0000000300087213 */ /* 0x000fe20000000000 */
[C---:B------:R-:W-:Y:S02]  /*8900*/  IMAD R20, R0.reuse, R10, R20 ;  /* 0x0000000a00147224 */ /* 0x040fe400078e0214 */
[----:B------:R-:W-:Y:S02]  /*8910*/  IMAD R13, R0, R14, R13 ;  /* 0x0000000e000d7224 */ /* 0x000fe400078e020d */
[----:B------:R-:W-:-:S04]  /*8920*/  IMAD.HI.U32 R10, R9, R8, RZ ;  /* 0x00000008090a7227 */ /* 0x000fc800078e00ff */
[--C-:B------:R-:W-:Y:S01]  /*8930*/  @!P6 IMAD.IADD R12, R12, 0x1, -R0.reuse ;  /* 0x000000010c0ce824 */ /* 0x100fe200078e0a00 */
[C---:B------:R-:W-:Y:S01]  /*8940*/  ISETP.GT.U32.AND P6, PT, R0.reuse, R20, PT ;  /* 0x000000140000720c */ /* 0x040fe20003fc4070 */
[----:B------:R-:W-:Y:S01]  /*8950*/  @!P1 IMAD.IADD R27, R27, 0x1, -R0 ;  /* 0x000000011b1b9824 */ /* 0x000fe200078e0a00 */
[----:B------:R-:W-:Y:S01]  /*8960*/  ISETP.GT.U32.AND P1, PT, R0, R13, PT ;  /* 0x0000000d0000720c */ /* 0x000fe20003f24070 */
[----:B------:R-:W-:-:S04]  /*8970*/  IMAD.HI.U32 R15, R9, R11, RZ ;  /* 0x0000000b090f7227 */ /* 0x000fc800078e00ff */
[----:B------:R-:W-:Y:S01]  /*8980*/  IMAD.MOV R10, RZ, RZ, -R10 ;  /* 0x000000ffff0a7224 */ /* 0x000fe200078e0a0a */
[----:B------:R-:W-:Y:S01]  /*8990*/  IABS R22, R19 ;  /* 0x0000001300167213 */ /* 0x000fe20000000000 */
[----:B------:R-:W-:Y:S02]  /*89a0*/  IMAD.MOV R15, RZ, RZ, -R15 ;  /* 0x000000ffff0f7224 */ /* 0x000fe400078e0a0f */
[----:B------:R-:W-:Y:S02]  /*89b0*/  IMAD R8, R0, R10, R8 ;  /* 0x0000000a00087224 */ /* 0x000fe400078e0208 */
[----:B------:R-:W-:Y:S01]  /*89c0*/  IMAD.HI.U32 R10, R9, R22, RZ ;  /* 0x00000016090a7227 */ /* 0x000fe200078e00ff */
[----:B------:R-:W-:-:S03]  /*89d0*/  IABS R16, R24 ;  /* 0x0000001800107213 */ /* 0x000fc60000000000 */
[----:B------:R-:W-:Y:S01]  /*89e0*/  IMAD R11, R0, R15, R11 ;  /* 0x0000000f000b7224 */ /* 0x000fe200078e020b */
[----:B------:R-:W-:Y:S01]  /*89f0*/  IABS R15, R21 ;  /* 0x00000015000f7213 */ /* 0x000fe20000000000 */
[----:B------:R-:W-:Y:S02]  /*8a00*/  IMAD.MOV R10, RZ, RZ, -R10 ;  /* 0x000000ffff0a7224 */ /* 0x000fe400078e0a0a */
[--C-:B------:R-:W-:Y:S01]  /*8a10*/  @!P6 IMAD.IADD R20, R20, 0x1, -R0.reuse ;  /* 0x000000011414e824 */ /* 0x100fe200078e0a00 */
[----:B------:R-:W-:Y:S01]  /*8a20*/  ISETP.GE.AND P6, PT, R28, RZ, PT ;  /* 0x000000ff1c00720c */ /* 0x000fe20003fc6270 */
[----:B------:R-:W-:Y:S01]  /*8a30*/  @!P1 IMAD.IADD R13, R13, 0x1, -R0 ;  /* 0x000000010d0d9824 */ /* 0x000fe200078e0a00 */
[----:B------:R-:W-:Y:S01]  /*8a40*/  ISETP.GE.AND P1, PT, R29, RZ, PT ;  /* 0x000000ff1d00720c */ /* 0x000fe20003f26270 */
[----:B------:R-:W-:-:S04]  /*8a50*/  IMAD.HI.U32 R18, R9, R16, RZ ;  /* 0x0000001009127227 */ /* 0x000fc800078e00ff */
[----:B------:R-:W-:Y:S01]  /*8a60*/  IMAD.HI.U32 R14, R9, R15, RZ ;  /* 0x0000000f090e7227 */ /* 0x000fe200078e00ff */
[----:B------:R-:W-:Y:S03]  /*8a70*/  STL [R1+0x2138], R24 ;  /* 0x0021381801007387 */ /* 0x000fe60000100800 */
[C---:B------:R-:W-:Y:S01]  /*8a80*/  IMAD R22, R0.reuse, R10, R22 ;  /* 0x0000000a00167224 */ /* 0x040fe200078e0216 */
[----:B------:R0:W-:Y:S01]  /*8a90*/  STL [R1+0x2140], R21 ;  /* 0x0021401501007387 */ /* 0x0001e20000100800 */
[----:B------:R-:W-:Y:S02]  /*8aa0*/  IMAD.MOV R18, RZ, RZ, -R18 ;  /* 0x000000ffff127224 */ /* 0x000fe400078e0a12 */
[----:B------:R-:W-:Y:S02]  /*8ab0*/  IMAD.MOV R14, RZ, RZ, -R14 ;  /* 0x000000ffff0e7224 */ /* 0x000fe400078e0a0e */
[----:B------:R-:W-:-:S02]  /*8ac0*/  IMAD R16, R0, R18, R16 ;  /* 0x0000001200107224 */ /* 0x000fc400078e0210 */
[----:B------:R-:W-:Y:S01]  /*8ad0*/  IMAD R15, R0, R14, R15 ;  /* 0x0000000e000f7224 */ /* 0x000fe200078e020f */
[----:B--2---:R-:W-:Y:S02]  /*8ae0*/  IABS R28, R7 ;  /* 0x00000007001c7213 */ /* 0x004fe40000000000 */
[----:B---3--:R-:W-:-:S03]  /*8af0*/  IABS R29, R6 ;  /* 0x00000006001d7213 */ /* 0x008fc60000000000 */
[----:B------:R-:W-:Y:S01]  /*8b00*/  IMAD.HI.U32 R3, R9, R28, RZ ;  /* 0x0000001c09037227 */ /* 0x000fe200078e00ff */
[----:B----4-:R-:W-:-:S03]  /*8b10*/  IABS R10, R23 ;  /* 0x00000017000a7213 */ /* 0x010fc60000000000 */
[----:B0-----:R-:W-:-:S04]  /*8b20*/  IMAD.HI.U32 R21, R9, R29, RZ ;  /* 0x0000001d09157227 */ /* 0x001fc800078e00ff */
[----:B------:R-:W-:-:S04]  /*8b30*/  IMAD.HI.U32 R4, R9, R10, RZ ;  /* 0x0000000a09047227 */ /* 0x000fc800078e00ff */
[----:B------:R-:W-:Y:S02]  /*8b40*/  IMAD.MOV R3, RZ, RZ, -R3 ;  /* 0x000000ffff037224 */ /* 0x000fe400078e0a03 */
[----:B------:R-:W-:Y:S01]  /*8b50*/  IMAD.MOV R21, RZ, RZ, -R21 ;  /* 0x000000ffff157224 */ /* 0x000fe200078e0a15 */
[----:B------:R-:W-:Y:S01]  /*8b60*/  IABS R14, R5 ;  /* 0x00000005000e7213 */ /* 0x000fe20000000000 */
[----:B------:R-:W-:Y:S01]  /*8b70*/  IMAD.MOV R4, RZ, RZ, -R4 ;  /* 0x000000ffff047224 */ /* 0x000fe200078e0a04 */
[----:B------:R-:W-:Y:S01]  /*8b80*/  IABS R18, R26 ;  /* 0x0000001a00127213 */ /* 0x000fe20000000000 */
[----:B------:R-:W-:Y:S02]  /*8b90*/  IMAD R28, R0, R3, R28 ;  /* 0x00000003001c7224 */ /* 0x000fe400078e021c */
[----:B------:R-:W-:-:S04]  /*8ba0*/  IMAD.HI.U32 R24, R9, R14, RZ ;  /* 0x0000000e09187227 */ /* 0x000fc800078e00ff */
[----:B------:R-:W-:-:S04]  /*8bb0*/  IMAD.HI.U32 R3, R9, R18, RZ ;  /* 0x0000001209037227 */ /* 0x000fc800078e00ff */
[C---:B------:R-:W-:Y:S02]  /*8bc0*/  IMAD R9, R0.reuse, R21, R29 ;  /* 0x0000001500097224 */ /* 0x040fe400078e021d */
[----:B------:R-:W2:Y:S01]  /*8bd0*/  LDL.LU R21, [R1+0x2140] ;  /* 0x0021400001157983 */ /* 0x000ea20000300800 */
[----:B------:R-:W-:-:S03]  /*8be0*/  IMAD R10, R0, R4, R10 ;  /* 0x00000004000a7224 */ /* 0x000fc600078e020a */
[----:B------:R-:W3:Y:S01]  /*8bf0*/  LDL.LU R4, [R1+0x213c] ;  /* 0x00213c0001047983 */ /* 0x000ee20000300800 */
[----:B------:R-:W-:Y:S02]  /*8c00*/  IMAD.MOV R24, RZ, RZ, -R24 ;  /* 0x000000ffff187224 */ /* 0x000fe400078e0a18 */
[----:B------:R-:W-:Y:S02]  /*8c10*/  @!P0 IMAD.MOV R17, RZ, RZ, -R17 ;  /* 0x000000ffff118224 */ /* 0x000fe400078e0a11 */
[----:B------:R-:W-:Y:S02]  /*8c20*/  IMAD R14, R0, R24, R14 ;  /* 0x00000018000e7224 */ /* 0x000fe400078e020e */
[----:B------:R-:W4:Y:S01]  /*8c30*/  LDL.LU R24, [R1+0x2138] ;  /* 0x0021380001187983 */ /* 0x000f220000300800 */
[----:B------:R-:W-:-:S03]  /*8c40*/  IMAD.MOV R29, RZ, RZ, -R3 ;  /* 0x000000ffff1d7224 */ /* 0x000fc600078e0a03 */
[----:B------:R-:W5:Y:S04]  /*8c50*/  LDL.LU R3, [R1+0x2134] ;  /* 0x0021340001037983 */ /* 0x000f680000300800 */
[----:B------:R0:W-:Y:S04]  /*8c60*/  STL [R1+0x20ec], R17 ;  /* 0x0020ec1101007387 */ /* 0x0001e80000100800 */
[----:B0-----:R-:W2:Y:S01]  /*8c70*/  LDL.LU R17, [R1+0x264] ;  /* 0x0002640001117983 */ /* 0x001ea20000300800 */
[----:B------:R-:W-:-:S05]  /*8c80*/  @!P4 IMAD.MOV R25, RZ, RZ, -R25 ;  /* 0x000000ffff19c224 */ /* 0x000fca00078e0a19 */
[----:B------:R0:W-:Y:S04]  /*8c90*/  STL [R1+0x20f0], R25 ;  /* 0x0020f01901007387 */ /* 0x0001e80000100800 */
[----:B0-----:R-:W4:Y:S01]  /*8ca0*/  LDL.LU R25, [R1+0x260] ;  /* 0x0002600001197983 */ /* 0x001f220000300800 */
[----:B------:R-:W-:-:S13]  /*8cb0*/  ISETP.GT.U32.AND P2, PT, R0, R2, PT ;  /* 0x000000020000720c */ /* 0x000fda0003f44070 */
[----:B------:R-:W-:Y:S01]  /*8cc0*/  @!P2 IMAD.IADD R2, R2, 0x1, -R0 ;  /* 0x000000010202a824 */ /* 0x000fe200078e0a00 */
[----:B------:R-:W-:-:S13]  /*8cd0*/  ISETP.GT.U32.AND P2, PT, R0, R11, PT ;  /* 0x0000000b0000720c */ /* 0x000fda0003f44070 */
[----:B------:R-:W-:Y:S01]  /*8ce0*/  @!P2 IMAD.IADD R11, R11, 0x1, -R0 ;  /* 0x000000010b0ba824 */ /* 0x000fe200078e0a00 */
[----:B------:R-:W-:Y:S01]  /*8cf0*/  ISETP.GT.U32.AND P2, PT, R0, R8, PT ;  /* 0x000000080000720c */ /* 0x000fe20003f44070 */
[----:B---3--:R-:W-:-:S05]  /*8d00*/  @!P5 IMAD.MOV R4, RZ, RZ, -R4 ;  /* 0x000000ffff04d224 */ /* 0x008fca00078e0a04 */
[----:B------:R0:W-:Y:S04]  /*8d10*/  STL [R1+0x20f4], R4 ;  /* 0x0020f40401007387 */ /* 0x0001e80000100800 */
[----:B0-----:R-:W3:Y:S03]  /*8d20*/  LDL.LU R4, [R1+0x25c] ;  /* 0x00025c0001047983 */ /* 0x001ee60000300800 */
[----:B------:R-:W-:Y:S01]  /*8d30*/  @!P2 IMAD.IADD R8, R8, 0x1, -R0 ;  /* 0x000000010808a824 */ /* 0x000fe200078e0a00 */
[C---:B------:R-:W-:Y:S02]  /*8d40*/  ISETP.GT.U32.AND P2, PT, R0.reuse, R16, PT ;  /* 0x000000100000720c */ /* 0x040fe40003f44070 */
[----:B------:R-:W-:-:S11]  /*8d50*/  ISETP.GT.U32.AND P0, PT, R0, R11, PT ;  /* 0x0000000b0000720c */ /* 0x000fd60003f04070 */
[--C-:B------:R-:W-:Y:S01]  /*8d60*/  @!P2 IMAD.IADD R16, R16, 0x1, -R0.reuse ;  /* 0x000000011010a824 */ /* 0x100fe200078e0a00 */
[C---:B------:R-:W-:Y:S01]  /*8d70*/  ISETP.GT.U32.AND P2, PT, R0.reuse, R15, PT ;  /* 0x0000000f0000720c */ /* 0x040fe20003f44070 */
[----:B------:R-:W-:Y:S01]  /*8d80*/  @!P0 IMAD.IADD R11, R11, 0x1, -R0 ;  /* 0x000000010b0b8824 */ /* 0x000fe200078e0a00 */
[----:B------:R-:W-:-:S11]  /*8d90*/  ISETP.GT.U32.AND P0, PT, R0, R28, PT ;  /* 0x0000001c0000720c */ /* 0x000fd60003f04070 */
[----:B------:R-:W-:Y:S01]  /*8da0*/  @!P2 IMAD.IADD R15, R15, 0x1, -R0 ;  /* 0x000000010f0fa824 */ /* 0x000fe200078e0a00 */
[C---:B------:R-:W-:Y:S02]  /*8db0*/  ISETP.GT.U32.AND P2, PT, R0.reuse, R13, PT ;  /* 0x0000000d0000720c */ /* 0x040fe40003f44070 */
[C---:B------:R-:W-:Y:S01]  /*8dc0*/  ISETP.GT.U32.AND P4, PT, R0.reuse, R20, PT ;  /* 0x000000140000720c */ /* 0x040fe20003f84070 */
[----:B------:R-:W-:Y:S01]  /*8dd0*/  @!P3 IMAD.MOV R2, RZ, RZ, -R2 ;  /* 0x000000ffff02b224 */ /* 0x000fe200078e0a02 */
[----:B------:R-:W-:Y:S01]  /*8de0*/  ISETP.GT.U32.AND P3, PT, R0, R8, PT ;  /* 0x000000080000720c */ /* 0x000fe20003f64070 */
[----:B------:R-:W-:Y:S01]  /*8df0*/  @!P0 IMAD.IADD R28, R28, 0x1, -R0 ;  /* 0x000000011c1c8824 */ /* 0x000fe200078e0a00 */
[----:B--2---:R-:W-:-:S07]  /*8e00*/  ISETP.GE.AND P0, PT, R17, RZ, PT ;  /* 0x000000ff1100720c */ /* 0x004fce0003f06270 */
[----:B------:R-:W-:Y:S01]  /*8e10*/  @!P2 IMAD.IADD R13, R13, 0x1, -R0 ;  /* 0x000000010d0da824 */ /* 0x000fe200078e0a00 */
[C---:B------:R-:W-:Y:S01]  /*8e20*/  ISETP.GT.U32.AND P2, PT, R0.reuse, R9, PT ;  /* 0x000000090000720c */ /* 0x040fe20003f44070 */
[----:B------:R-:W-:Y:S01]  /*8e30*/  @!P1 IMAD.MOV R27, RZ, RZ, -R27 ;  /* 0x000000ffff1b9224 */ /* 0x000fe200078e0a1b */
[C---:B------:R-:W-:Y:S01]  /*8e40*/  ISETP.GT.U32.AND P1, PT, R0.reuse, R16, PT ;  /* 0x000000100000720c */ /* 0x040fe20003f24070 */
[----:B------:R-:W-:Y:S01]  /*8e50*/  @!P6 IMAD.MOV R12, RZ, RZ, -R12 ;  /* 0x000000ffff0ce224 */ /* 0x000fe200078e0a0c */
[----:B------:R-:W-:Y:S01]  /*8e60*/  ISETP.GT.U32.AND P6, PT, R0, R22, PT ;  /* 0x000000160000720c */ /* 0x000fe20003fc4070 */
[--C-:B------:R-:W-:Y:S01]  /*8e70*/  @!P4 IMAD.IADD R20, R20, 0x1, -R0.reuse ;  /* 0x000000011414c824 */ /* 0x100fe200078e0a00 */
[----:B------:R-:W-:Y:S01]  /*8e80*/  ISETP.GT.U32.AND P4, PT, R0, R10, PT ;  /* 0x0000000a0000720c */ /* 0x000fe20003f84070 */
[----:B------:R-:W-:Y:S01]  /*8e90*/  @!P3 IMAD.IADD R8, R8, 0x1, -R0 ;  /* 0x000000010808b824 */ /* 0x000fe200078e0a00 */
[----:B------:R0:W-:Y:S01]  /*8ea0*/  STL [R1+0x20f8], R2 ;  /* 0x0020f80201007387 */ /* 0x0001e20000100800 */
[----:B------:R-:W-:-:S04]  /*8eb0*/  ISETP.GT.U32.AND P3, PT, R0, R14, PT ;  /* 0x0000000e0000720c */ /* 0x000fc80003f64070 */
[----:B------:R-:W-:Y:S01]  /*8ec0*/  @!P2 IMAD.IADD R9, R9, 0x1, -R0 ;  /* 0x000000010909a824 */ /* 0x000fe200078e0a00 */
[----:B------:R-:W-:Y:S01]  /*8ed0*/  STL [R1+0x20fc], R27 ;  /* 0x0020fc1b01007387 */ /* 0x000fe20000100800 */
[----:B------:R-:W-:Y:S01]  /*8ee0*/  @!P0 IMAD.MOV R20, RZ, RZ, -R20 ;  /* 0x000000ffff148224 */ /* 0x000fe200078e0a14 */
[----:B-----5:R-:W-:Y:S02]  /*8ef0*/  ISETP.GE.AND P2, PT, R3, RZ, PT ;  /* 0x000000ff0300720c */ /* 0x020fe40003f46270 */
[----:B------:R-:W-:Y:S01]  /*8f00*/  ISETP.GT.U32.AND P0, PT, R0, R9, PT ;  /* 0x000000090000720c */ /* 0x000fe20003f04070 */
[----:B------:R-:W-:Y:S04]  /*8f10*/  STL [R1+0x2100], R12 ;  /* 0x0021000c01007387 */ /* 0x000fe80000100800 */
[----:B------:R-:W2:Y:S01]  /*8f20*/  LDL.LU R3, [R1+0x2130] ;  /* 0x0021300001037983 */ /* 0x000ea20000300800 */
[--C-:B------:R-:W-:Y:S01]  /*8f30*/  @!P1 IMAD.IADD R16, R16, 0x1, -R0.reuse ;  /* 0x0000000110109824 */ /* 0x100fe200078e0a00 */
[----:B------:R-:W-:Y:S01]  /*8f40*/  ISETP.GT.U32.AND P5, PT, R0, R15, PT ;  /* 0x0000000f0000720c */ /* 0x000fe20003fa4070 */
[--C-:B------:R-:W-:Y:S01]  /*8f50*/  @!P6 IMAD.IADD R22, R22, 0x1, -R0.reuse ;  /* 0x000000011616e824 */ /* 0x100fe200078e0a00 */
[----:B----4-:R-:W-:Y:S01]  /*8f60*/  ISETP.GE.AND P6, PT, R25, RZ, PT ;  /* 0x000000ff1900720c */ /* 0x010fe20003fc6270 */
[--C-:B------:R-:W-:Y:S01]  /*8f70*/  @!P4 IMAD.IADD R10, R10, 0x1, -R0.reuse ;  /* 0x000000010a0ac824 */ /* 0x100fe200078e0a00 */
[----:B------:R-:W-:Y:S01]  /*8f80*/  ISETP.GE.AND P4, PT, R24, RZ, PT ;  /* 0x000000ff1800720c */ /* 0x000fe20003f86270 */
[--C-:B------:R-:W-:Y:S01]  /*8f90*/  @!P3 IMAD.IADD R14, R14, 0x1, -R0.reuse ;  /* 0x000000010e0eb824 */ /* 0x100fe200078e0a00 */
[----:B------:R-:W-:Y:S01]  /*8fa0*/  ISETP.GE.AND P3, PT, R21, RZ, PT ;  /* 0x000000ff1500720c */ /* 0x000fe20003f66270 */
[----:B------:R-:W-:Y:S01]  /*8fb0*/  @!P0 IMAD.IADD R9, R9, 0x1, -R0 ;  /* 0x0000000109098824 */ /* 0x000fe200078e0a00 */
[----:B------:R-:W-:-:S02]  /*8fc0*/  ISETP.GE.AND P0, PT, R23, RZ, PT ;  /* 0x000000ff1700720c */ /* 0x000fc40003f06270 */
[----:B------:R-:W1:Y:S01]  /*8fd0*/  S2R R23, SR_TID.X ;  /* 0x0000000000177919 */ /* 0x000e620000002100 */
[----:B------:R-:W-:Y:S02]  /*8fe0*/  @!P2 IMAD.MOV R8, RZ, RZ, -R8 ;  /* 0x000000ffff08a224 */ /* 0x000fe400078e0a08 */
[----:B------:R-:W-:Y:S02]  /*8ff0*/  @!P5 IMAD.IADD R15, R15, 0x1, -R0 ;  /* 0x000000010f0fd824 */ /* 0x000fe400078e0a00 */
[----:B------:R-:W-:Y:S02]  /*9000*/  @!P6 IMAD.MOV R13, RZ, RZ, -R13 ;  /* 0x000000ffff0de224 */ /* 0x000fe400078e0a0d */
[----:B------:R-:W-:Y:S02]  /*9010*/  @!P4 IMAD.MOV R16, RZ, RZ, -R16 ;  /* 0x000000ffff10c224 */ /* 0x000fe400078e0a10 */
[----:B------:R-:W-:Y:S01]  /*9020*/  @!P3 IMAD.MOV R15, RZ, RZ, -R15 ;  /* 0x000000ffff0fb224 */ /* 0x000fe200078e0a0f */
[----:B------:R-:W-:-:S02]  /*9030*/  ISETP.GE.AND P3, PT, R19, RZ, PT ;  /* 0x000000ff1300720c */ /* 0x000fc40003f66270 */
[----:B-1----:R-:W-:Y:S02]  /*9040*/  LOP3.LUT R23, R23, 0x3f, RZ, 0xc0, !PT ;  /* 0x0000003f17177812 */ /* 0x002fe400078ec0ff */
[----:B---3--:R-:W-:Y:S02]  /*9050*/  ISETP.GE.AND P1, PT, R4, RZ, PT ;  /* 0x000000ff0400720c */ /* 0x008fe40003f26270 */
[----:B------:R-:W0:Y:S11]  /*9060*/  LDC R4, c[0x0][0x23c] ;  /* 0x00008f00ff047b82 */ /* 0x000e360000000800 */
[----:B------:R-:W-:-:S05]  /*9070*/  @!P1 IMAD.MOV R11, RZ, RZ, -R11 ;  /* 0x000000ffff0b9224 */ /* 0x000fca00078e0a0b */
[----:B------:R1:W-:Y:S04]  /*9080*/  STL [R1+0x2104], R11 ;  /* 0x0021040b01007387 */ /* 0x0003e80000100800 */
[----:B------:R-:W-:Y:S04]  /*9090*/  STL [R1+0x2108], R13 ;  /* 0x0021080d01007387 */ /* 0x000fe80000100800 */
[----:B------:R-:W-:Y:S01]  /*90a0*/  STL [R1+0x210c], R20 ;  /* 0x00210c1401007387 */ /* 0x000fe20000100800 */
[----:B------:R-:W-:-:S03]  /*90b0*/  ISETP.GT.U32.AND P1, PT, R0, R22, PT ;  /* 0x000000160000720c */ /* 0x000fc60003f24070 */
[----:B------:R3:W-:Y:S04]  /*90c0*/  STL [R1+0x2110], R8 ;  /* 0x0021100801007387 */ /* 0x0007e80000100800 */
[----:B------:R-:W-:Y:S04]  /*90d0*/  STL [R1+0x2128], R16 ;  /* 0x0021281001007387 */ /* 0x000fe80000100800 */
[----:B------:R-:W-:Y:S04]  /*90e0*/  STL [R1+0x212c], R15 ;  /* 0x00212c0f01007387 */ /* 0x000fe80000100800 */
[----:B------:R-:W3:Y:S04]  /*90f0*/  LDL.LU R24, [R1+0x1c8] ;  /* 0x0001c80001187983 */ /* 0x000ee80000300800 */
[----:B------:R-:W4:Y:S01]  /*9100*/  LDL.LU R21, [R1+0x1cc] ;  /* 0x0001cc0001157983 */ /* 0x000f220000300800 */
[----:B------:R-:W-:-:S03]  /*9110*/  @!P1 IMAD.IADD R22, R22, 0x1, -R0 ;  /* 0x0000000116169824 */ /* 0x000fc600078e0a00 */
[----:B------:R-:W5:Y:S01]  /*9120*/  LDL.LU R19, [R1+0x1c0] ;  /* 0x0001c00001137983 */ /* 0x000f620000300800 */
[----:B------:R-:W-:-:S03]  /*9130*/  ISETP.GE.AND P1, PT, R7, RZ, PT ;  /* 0x000000ff0700720c */ /* 0x000fc60003f26270 */
[----:B------:R-:W5:Y:S01]  /*9140*/  LDL.LU R7, [R1+0x1bc] ;  /* 0x0001bc0001077983 */ /* 0x000f620000300800 */
[----:B0-----:R-:W-:-:S03]  /*9150*/  IMAD R2, R23, R4, RZ ;  /* 0x0000000417027224 */ /* 0x001fc600078e02ff */
[----:B-1----:R-:W5:Y:S04]  /*9160*/  LDL.LU R11, [R1+0x1b4] ;  /* 0x0001b400010b7983 */ /* 0x002f680000300800 */
[----:B------:R-:W5:Y:S01]  /*9170*/  LDL.LU R23, [R1+0x1b0] ;  /* 0x0001b00001177983 */ /* 0x000f620000300800 */
[----:B------:R-:W-:-:S05]  /*9180*/  IMAD R18, R0, R29, R18 ;  /* 0x0000001d00127224 */ /* 0x000fca00078e0212 */
[C---:B------:R-:W-:Y:S02]  /*9190*/  ISETP.GT.U32.AND P5, PT, R0.reuse, R18, PT ;  /* 0x000000120000720c */ /* 0x040fe40003fa4070 */
[C---:B------:R-:W-:Y:S02]  /*91a0*/  ISETP.GT.U32.AND P2, PT, R0.reuse, R10, PT ;  /* 0x0000000a0000720c */ /* 0x040fe40003f44070 */
[----:B------:R-:W-:-:S09]  /*91b0*/  ISETP.GT.U32.AND P6, PT, R0, R14, PT ;  /* 0x0000000e0000720c */ /* 0x000fd20003fc4070 */
[----:B------:R-:W-:Y:S01]  /*91c0*/  @!P5 IMAD.IADD R18, R18, 0x1, -R0 ;  /* 0x000000011212d824 */ /* 0x000fe200078e0a00 */
[----:B------:R-:W-:-:S04]  /*91d0*/  ISETP.GT.U32.AND P5, PT, R0, R28, PT ;  /* 0x0000001c0000720c */ /* 0x000fc80003fa4070 */
[----:B------:R-:W-:Y:S01]  /*91e0*/  ISETP.GT.U32.AND P4, PT, R0, R18, PT ;  /* 0x000000120000720c */ /* 0x000fe20003f84070 */
[--C-:B------:R-:W-:Y:S02]  /*91f0*/  @!P2 IMAD.IADD R10, R10, 0x1, -R0.reuse ;  /* 0x000000010a0aa824 */ /* 0x100fe400078e0a00 */
[----:B------:R-:W-:-:S06]  /*9200*/  @!P6 IMAD.IADD R14, R14, 0x1, -R0 ;  /* 0x000000010e0ee824 */ /* 0x000fcc00078e0a00 */
[--C-:B------:R-:W-:Y:S01]  /*9210*/  @!P5 IMAD.IADD R28, R28, 0x1, -R0.reuse ;  /* 0x000000011c1cd824 */ /* 0x100fe200078e0a00 */
[----:B------:R-:W-:Y:S02]  /*9220*/  ISETP.GE.AND P5, PT, R6, RZ, PT ;  /* 0x000000ff0600720c */ /* 0x000fe40003fa6270 */
[----:B------:R-:W5:Y:S01]  /*9230*/  LDL.LU R6, [R1+0x1ac] ;  /* 0x0001ac0001067983 */ /* 0x000f620000300800 */
[----:B------:R-:W-:Y:S02]  /*9240*/  @!P4 IMAD.IADD R18, R18, 0x1, -R0 ;  /* 0x000000011212c824 */ /* 0x000fe400078e0a00 */
[----:B------:R-:W-:Y:S01]  /*9250*/  IMAD.MOV.U32 R0, RZ, RZ, R28 ;  /* 0x000000ffff007224 */ /* 0x000fe200078e001c */
[----:B------:R-:W5:Y:S01]  /*9260*/  LDL.LU R12, [R1+0x1a8] ;  /* 0x0001a800010c7983 */ /* 0x000f620000300800 */
[----:B------:R-:W-:Y:S01]  /*9270*/  @!P3 IMAD.MOV R22, RZ, RZ, -R22 ;  /* 0x000000ffff16b224 */ /* 0x000fe200078e0a16 */
[----:B--2---:R-:W-:Y:S01]  /*9280*/  ISETP.NE.AND P3, PT, R3, RZ, PT ;  /* 0x000000ff0300720c */ /* 0x004fe20003f65270 */
[----:B------:R-:W-:Y:S01]  /*9290*/  @!P1 IMAD.MOV R0, RZ, RZ, -R0 ;  /* 0x000000ffff009224 */ /* 0x000fe200078e0a00 */
[----:B------:R-:W-:Y:S01]  /*92a0*/  LOP3.LUT R29, RZ, R3, RZ, 0x33, !PT ;  /* 0x00000003ff1d7212 */ /* 0x000fe200078e33ff */
[----:B------:R-:W-:Y:S01]  /*92b0*/  IMAD R4, R4, 0x40, R2 ;  /* 0x0000004004047824 */ /* 0x000fe200078e0202 */
[----:B------:R-:W-:Y:S01]  /*92c0*/  IADD3 R3, P1, R2, UR4, RZ ;  /* 0x0000000402037c10 */ /* 0x000fe2000ff3e0ff */
[----:B------:R-:W2:Y:S01]  /*92d0*/  LDL.LU R27, [R1+0x1a4] ;  /* 0x0001a400011b7983 */ /* 0x000ea20000300800 */
[----:B------:R-:W-:-:S03]  /*92e0*/  ISETP.GE.AND P2, PT, R5, RZ, PT ;  /* 0x000000ff0500720c */ /* 0x000fc60003f46270 */
[----:B------:R-:W2:Y:S01]  /*92f0*/  LDL.LU R2, [R1+0x1a0] ;  /* 0x0001a00001027983 */ /* 0x000ea20000300800 */
[----:B------:R-:W-:-:S03]  /*9300*/  ISETP.GE.AND P6, PT, R26, RZ, PT ;  /* 0x000000ff1a00720c */ /* 0x000fc60003fc6270 */
[----:B------:R-:W2:Y:S04]  /*9310*/  LDL.LU R5, [R1+0x19c] ;  /* 0x00019c0001057983 */ /* 0x000ea80000300800 */
[----:B------:R-:W2:Y:S01]  /*9320*/  LDL.LU R26, [R1+0x198] ;  /* 0x00019800011a7983 */ /* 0x000ea20000300800 */
[----:B------:R-:W-:Y:S02]  /*9330*/  IADD3 R28, P4, R4, UR4, RZ ;  /* 0x00000004041c7c10 */ /* 0x000fe4000ff9e0ff */
[C---:B---3--:R-:W-:Y:S01]  /*9340*/  SEL R8, R29.reuse, R24, !P3 ;  /* 0x000000181d087207 */ /* 0x048fe20005800000 */
[----:B------:R4:W-:Y:S01]  /*9350*/  STL [R1+0x1fe0], R3 ;  /* 0x001fe00301007387 */ /* 0x0009e20000100800 */
[----:B------:R-:W-:Y:S02]  /*9360*/  @!P5 IMAD.MOV R9, RZ, RZ, -R9 ;  /* 0x000000ffff09d224 */ /* 0x000fe400078e0a09 */
[----:B------:R-:W-:Y:S01]  /*9370*/  @!P0 IMAD.MOV R10, RZ, RZ, -R10 ;  /* 0x000000ffff0a8224 */ /* 0x000fe200078e0a0a */
[----:B------:R-:W3:Y:S01]  /*9380*/  LDL.LU R4, [R1+0x190] ;  /* 0x0001900001047983 */ /* 0x000ee20000300800 */
[----:B------:R-:W-:Y:S01]  /*9390*/  @!P2 IMAD.MOV R14, RZ, RZ, -R14 ;  /* 0x000000ffff0ea224 */ /* 0x000fe200078e0a0e */
[C---:B------:R-:W-:Y:S01]  /*93a0*/  SEL R22, R29.reuse, R22, !P3 ;  /* 0x000000161d167207 */ /* 0x040fe20005800000 */
[----:B------:R-:W-:Y:S01]  /*93b0*/  @!P6 IMAD.MOV R18, RZ, RZ, -R18 ;  /* 0x000000ffff12e224 */ /* 0x000fe200078e0a12 */
[----:B------:R-:W3:Y:S01]  /*93c0*/  LDL.LU R25, [R1+0x18c] ;  /* 0x00018c0001197983 */ /* 0x000ee20000300800 */
[----:B------:R-:W-:Y:S01]  /*93d0*/  SEL R0, R29, R0, !P3 ;  /* 0x000000001d007207 */ /* 0x000fe20005800000 */
[----:B------:R-:W-:-:S02]  /*93e0*/  UIMAD UR26, UR26, 0x3b, URZ ;  /* 0x0000003b1a1a78a4 */ /* 0x000fc4000f8e023f */
[----:B------:R-:W3:Y:S01]  /*93f0*/  LDL.LU R17, [R1+0x180] ;  /* 0x0001800001117983 */ /* 0x000ee20000300800 */
[----:B----4-:R-:W-:Y:S01]  /*9400*/  SEL R3, R29, R21, !P3 ;  /* 0x000000151d037207 */ /* 0x010fe20005800000 */
[----:B------:R-:W-:Y:S02]  /*9410*/  UIMAD UR13, UR13, 0x3a, URZ ;  /* 0x0000003a0d0d78a4 */ /* 0x000fe4000f8e023f */
[----:B------:R-:W-:Y:S01]  /*9420*/  STL [R1+0x1fe4], R28 ;  /* 0x001fe41c01007387 */ /* 0x000fe20000100800 */
[----:B------:R-:W-:Y:S02]  /*9430*/  UIMAD UR17, UR17, 0x39, URZ ;  /* 0x00000039111178a4 */ /* 0x000fe4000f8e023f */
[----:B------:R-:W-:Y:S01]  /*9440*/  UIMAD UR21, UR21, 0x38, URZ ;  /* 0x00000038151578a4 */ /* 0x000fe2000f8e023f */
[----:B------:R-:W4:Y:S01]  /*9450*/  LDL.LU R24, [R1+0x17c] ;  /* 0x00017c0001187983 */ /* 0x000f220000300800 */
[----:B------:R-:W-:Y:S01]  /*9460*/  UIMAD UR11, UR11, 0x37, URZ ;  /* 0x000000370b0b78a4 */ /* 0x000fe2000f8e023f */
[----:B------:R-:W-:-:S02]  /*9470*/  ULDC UR4, c[0x0][0x238] ;  /* 0x00008e0000047ab9 */ /* 0x000fc40000000800 */
[----:B------:R5:W-:Y:S04]  /*9480*/  STL [R1+0x134], R8 ;  /* 0x0001340801007387 */ /* 0x000be80000100800 */
[----:B------:R-:W4:Y:S04]  /*9490*/  LDL.LU R21, [R1+0x178] ;  /* 0x0001780001157983 */ /* 0x000f280000300800 */
[----:B------:R0:W-:Y:S01]  /*94a0*/  STL [R1+0x1ec], R3 ;  /* 0x0001ec0301007387 */ /* 0x0001e20000100800 */
[----:B-----5:R-:W-:-:S03]  /*94b0*/  SEL R8, R29, R19, !P3 ;  /* 0x000000131d087207 */ /* 0x020fc60005800000 */
[----:B------:R-:W5:Y:S04]  /*94c0*/  LDL.LU R19, [R1+0x174] ;  /* 0x0001740001137983 */ /* 0x000f680000300800 */
[----:B------:R-:W-:Y:S01]  /*94d0*/  STL [R1+0x1e8], R8 ;  /* 0x0001e80801007387 */ /* 0x000fe20000100800 */
[----:B0-----:R-:W-:-:S03]  /*94e0*/  SEL R3, R29, R7, !P3 ;  /* 0x000000071d037207 */ /* 0x001fc60005800000 */
[----:B------:R-:W5:Y:S04]  /*94f0*/  LDL.LU R7, [R1+0x168] ;  /* 0x0001680001077983 */ /* 0x000f680000300800 */
[----:B------:R0:W-:Y:S02]  /*9500*/  STL [R1+0x1e4], R3 ;  /* 0x0001e40301007387 */ /* 0x0001e40000100800 */
[C---:B0-----:R-:W-:Y:S02]  /*9510*/  SEL R3, R29.reuse, R23, !P3 ;  /* 0x000000171d037207 */ /* 0x041fe40005800000 */
[----:B------:R-:W5:Y:S01]  /*9520*/  LDL.LU R23, [R1+0x164] ;  /* 0x0001640001177983 */ /* 0x000f620000300800 */
[----:B------:R-:W-:-:S05]  /*9530*/  SEL R8, R29, R11, !P3 ;  /* 0x0000000b1d087207 */ /* 0x000fca0005800000 */
[----:B------:R0:W-:Y:S04]  /*9540*/  STL [R1+0x1e0], R8 ;  /* 0x0001e00801007387 */ /* 0x0001e80000100800 */
[----:B------:R1:W-:Y:S01]  /*9550*/  STL [R1+0x1dc], R3 ;  /* 0x0001dc0301007387 */ /* 0x0003e20000100800 */
[C---:B--2---:R-:W-:Y:S02]  /*9560*/  SEL R11, R29.reuse, R27, !P3 ;  /* 0x0000001b1d0b7207 */ /* 0x044fe40005800000 */
[C---:B0-----:R-:W-:Y:S02]  /*9570*/  SEL R8, R29.reuse, R6, !P3 ;  /* 0x000000061d087207 */ /* 0x041fe40005800000 */
[----:B------:R-:W2:Y:S01]  /*9580*/  LDL.LU R6, [R1+0x160] ;  /* 0x0001600001067983 */ /* 0x000ea20000300800 */
[----:B-1----:R-:W-:-:S03]  /*9590*/  SEL R3, R29, R12, !P3 ;  /* 0x0000000c1d037207 */ /* 0x002fc60005800000 */
[----:B------:R0:W-:Y:S04]  /*95a0*/  STL [R1+0x1d8], R8 ;  /* 0x0001d80801007387 */ /* 0x0001e80000100800 */
[----:B------:R1:W-:Y:S01]  /*95b0*/  STL [R1+0x1d4], R3 ;  /* 0x0001d40301007387 */ /* 0x0003e20000100800 */
[----:B0-----:R-:W-:-:S03]  /*95c0*/  SEL R8, R29, R2, !P3 ;  /* 0x000000021d087207 */ /* 0x001fc60005800000 */
[----:B------:R-:W-:Y:S01]  /*95d0*/  STL [R1+0x1d0], R11 ;  /* 0x0001d00b01007387 */ /* 0x000fe20000100800 */
[C---:B------:R-:W-:Y:S02]  /*95e0*/  SEL R2, R29.reuse, R26, !P3 ;  /* 0x0000001a1d027207 */ /* 0x040fe40005800000 */
[C---:B-1----:R-:W-:Y:S01]  /*95f0*/  SEL R3, R29.reuse, R5, !P3 ;  /* 0x000000051d037207 */ /* 0x042fe20005800000 */
[----:B------:R-:W-:Y:S04]  /*9600*/  STL [R1+0x1cc], R8 ;  /* 0x0001cc0801007387 */ /* 0x000fe80000100800 */
[----:B------:R-:W2:Y:S04]  /*9610*/  LDL.LU R15, [R1+0x15c] ;  /* 0x00015c00010f7983 */ /* 0x000ea80000300800 */
[----:B------:R-:W-:Y:S04]  /*9620*/  STL [R1+0x1c8], R3 ;  /* 0x0001c80301007387 */ /* 0x000fe80000100800 */
[----:B------:R-:W2:Y:S04]  /*9630*/  LDL.LU R16, [R1+0x158] ;  /* 0x0001580001107983 */ /* 0x000ea80000300800 */
[----:B------:R0:W-:Y:S04]  /*9640*/  STL [R1+0x1c4], R2 ;  /* 0x0001c40201007387 */ /* 0x0001e80000100800 */
[----:B------:R-:W2:Y:S04]  /*9650*/  LDL.LU R5, [R1+0x154] ;  /* 0x0001540001057983 */ /* 0x000ea80000300800 */
[----:B------:R-:W2:Y:S04]  /*9660*/  LDL.LU R26, [R1+0x150] ;  /* 0x00015000011a7983 */ /* 0x000ea80000300800 */
[----:B------:R-:W2:Y:S04]  /*9670*/  LDL.LU R27, [R1+0x14c] ;  /* 0x00014c00011b7983 */ /* 0x000ea80000300800 */
[----:B0-----:R-:W2:Y:S04]  /*9680*/  LDL.LU R2, [R1+0x148] ;  /* 0x0001480001027983 */ /* 0x001ea80000300800 */
[----:B------:R-:W2:Y:S01]  /*9690*/  LDL.LU R28, [R1+0x144] ;  /* 0x00014400011c7983 */ /* 0x000ea20000300800 */
[----:B---3--:R-:W-:-:S02]  /*96a0*/  SEL R3, R29, R4, !P3 ;  /* 0x000000041d037207 */ /* 0x008fc40005800000 */
[----:B------:R-:W-:-:S03]  /*96b0*/  SEL R4, R29, R25, !P3 ;  /* 0x000000191d047207 */ /* 0x000fc60005800000 */
[----:B------:R0:W-:Y:S01]  /*96c0*/  STL [R1+0x1c0], R3 ;  /* 0x0001c00301007387 */ /* 0x0001e20000100800 */
[----:B------:R-:W-:-:S03]  /*96d0*/  SEL R11, R29, R17, !P3 ;  /* 0x000000111d0b7207 */ /* 0x000fc60005800000 */
[----:B0-----:R-:W3:Y:S04]  /*96e0*/  LDL.LU R3, [R1+0x140] ;  /* 0x0001400001037983 */ /* 0x001ee80000300800 */
[----:B------:R0:W-:Y:S04]  /*96f0*/  STL [R1+0x1bc], R4 ;  /* 0x0001bc0401007387 */ /* 0x0001e80000100800 */
[----:B------:R-:W3:Y:S01]  /*9700*/  LDL.LU R8, [R1+0x13c] ;  /* 0x00013c0001087983 */ /* 0x000ee20000300800 */
[----:B----4-:R-:W-:-:S03]  /*9710*/  SEL R12, R29, R24, !P3 ;  /* 0x000000181d0c7207 */ /* 0x010fc60005800000 */
[----:B0-----:R-:W4:Y:S04]  /*9720*/  LDL.LU R4, [R1+0x138] ;  /* 0x0001380001047983 */ /* 0x001f280000300800 */
[----:B------:R-:W4:Y:S04]  /*9730*/  LDL.LU R25, [R1+0x12c] ;  /* 0x00012c0001197983 */ /* 0x000f280000300800 */
[----:B------:R0:W-:Y:S04]  /*9740*/  STL [R1+0x1b8], R11 ;  /* 0x0001b80b01007387 */ /* 0x0001e80000100800 */
[----:B------:R-:W4:Y:S04]  /*9750*/  LDL.LU R17, [R1+0x120] ;  /* 0x0001200001117983 */ /* 0x000f280000300800 */
[----:B------:R-:W-:Y:S01]  /*9760*/  STL [R1+0x1b4], R12 ;  /* 0x0001b40c01007387 */ /* 0x000fe20000100800 */
[----:B0-----:R-:W-:-:S03]  /*9770*/  SEL R11, R29, R21, !P3 ;  /* 0x000000151d0b7207 */ /* 0x001fc60005800000 */
[----:B------:R-:W4:Y:S04]  /*9780*/  LDL.LU R24, [R1+0x11c] ;  /* 0x00011c0001187983 */ /* 0x000f280000300800 */
[----:B------:R-:W4:Y:S04]  /*9790*/  LDL.LU R21, [R1+0x118] ;  /* 0x0001180001157983 */ /* 0x000f280000300800 */
[----:B------:R0:W-:Y:S01]  /*97a0*/  STL [R1+0x1b0], R11 ;  /* 0x0001b00b01007387 */ /* 0x0001e20000100800 */
[----:B-----5:R-:W-:-:S03]  /*97b0*/  SEL R7, R29, R7, !P3 ;  /* 0x000000071d077207 */ /* 0x020fc60005800000 */
[----:B------:R-:W5:Y:S01]  /*97c0*/  LDL.LU R20, [R1+0x114] ;  /* 0x0001140001147983 */ /* 0x000f620000300800 */
[----:B0-----:R-:W-:-:S05]  /*97d0*/  SEL R11, R29, R19, !P3 ;  /* 0x000000131d0b7207 */ /* 0x001fca0005800000 */
[----:B------:R-:W-:Y:S04]  /*97e0*/  STL [R1+0x1ac], R11 ;  /* 0x0001ac0b01007387 */ /* 0x000fe80000100800 */
[----:B------:R-:W5:Y:S04]  /*97f0*/  LDL.LU R19, [R1+0x110] ;  /* 0x0001100001137983 */ /* 0x000f680000300800 */
[----:B------:R0:W-:Y:S02]  /*9800*/  STL [R1+0x1a8], R7 ;  /* 0x0001a80701007387 */ /* 0x0001e40000100800 */
[----:B0-----:R-:W-:-:S02]  /*9810*/  SEL R7, R29, R23, !P3 ;  /* 0x000000171d077207 */ /* 0x001fc40005800000 */
[----:B------:R-:W5:Y:S01]  /*9820*/  LDL.LU R23, [R1+0x104] ;  /* 0x0001040001177983 */ /* 0x000f620000300800 */
[----:B--2---:R-:W-:-:S03]  /*9830*/  SEL R6, R29, R6, !P3 ;  /* 0x000000061d067207 */ /* 0x004fc60005800000 */
[----:B------:R0:W-:Y:S01]  /*9840*/  STL [R1+0x1a4], R7 ;  /* 0x0001a40701007387 */ /* 0x0001e20000100800 */
[----:B------:R-:W-:-:S03]  /*9850*/  SEL R15, R29, R15, !P3 ;  /* 0x0000000f1d0f7207 */ /* 0x000fc60005800000 */
[----:B------:R-:W2:Y:S04]  /*9860*/  LDL.LU R13, [R1+0x100] ;  /* 0x00010000010d7983 */ /* 0x000ea80000300800 */
[----:B------:R-:W2:Y:S01]  /*9870*/  LDL.LU R11, [R1+0xfc] ;  /* 0x0000fc00010b7983 */ /* 0x000ea20000300800 */
[----:B------:R-:W-:-:S03]  /*9880*/  SEL R16, R29, R16, !P3 ;  /* 0x000000101d107207 */ /* 0x000fc60005800000 */
[----:B------:R1:W-:Y:S04]  /*9890*/  STL [R1+0x1a0], R6 ;  /* 0x0001a00601007387 */ /* 0x0003e80000100800 */
[----:B------:R-:W2:Y:S01]  /*98a0*/  LDL.LU R12, [R1+0xf8] ;  /* 0x0000f800010c7983 */ /* 0x000ea20000300800 */
[----:B------:R-:W-:-:S03]  /*98b0*/  SEL R5, R29, R5, !P3 ;  /* 0x000000051d057207 */ /* 0x000fc60005800000 */
[----:B0-----:R-:W2:Y:S01]  /*98c0*/  LDL.LU R7, [R1+0xf4] ;  /* 0x0000f40001077983 */ /* 0x001ea20000300800 */
[----:B------:R-:W-:-:S03]  /*98d0*/  SEL R26, R29, R26, !P3 ;  /* 0x0000001a1d1a7207 */ /* 0x000fc60005800000 */
[----:B-1----:R-:W2:Y:S01]  /*98e0*/  LDL.LU R6, [R1+0xf0] ;  /* 0x0000f00001067983 */ /* 0x002ea20000300800 */
[----:B------:R-:W-:-:S03]  /*98f0*/  SEL R27, R29, R27, !P3 ;  /* 0x0000001b1d1b7207 */ /* 0x000fc60005800000 */
[----:B------:R0:W-:Y:S01]  /*9900*/  STL [R1+0x19c], R15 ;  /* 0x00019c0f01007387 */ /* 0x0001e20000100800 */
[----:B------:R-:W-:-:S03]  /*9910*/  SEL R2, R29, R2, !P3 ;  /* 0x000000021d027207 */ /* 0x000fc60005800000 */
[----:B0-----:R-:W2:Y:S04]  /*9920*/  LDL.LU R15, [R1+0x212c] ;  /* 0x00212c00010f7983 */ /* 0x001ea80000300800 */
[----:B------:R0:W-:Y:S01]  /*9930*/  STL [R1+0x198], R16 ;  /* 0x0001981001007387 */ /* 0x0001e20000100800 */
[----:B------:R-:W-:-:S03]  /*9940*/  SEL R28, R29, R28, !P3 ;  /* 0x0000001c1d1c7207 */ /* 0x000fc60005800000 */
[----:B0-----:R-:W2:Y:S04]  /*9950*/  LDL.LU R16, [R1+0x2128] ;  /* 0x0021280001107983 */ /* 0x001ea80000300800 */
[----:B------:R0:W-:Y:S04]  /*9960*/  STL [R1+0x194], R5 ;  /* 0x0001940501007387 */ /* 0x0001e80000100800 */
[----:B0-----:R-:W2:Y:S04]  /*9970*/  LDL.LU R5, [R1+0x2124] ;  /* 0x0021240001057983 */ /* 0x001ea80000300800 */
[----:B------:R0:W-:Y:S04]  /*9980*/  STL [R1+0x190], R26 ;  /* 0x0001901a01007387 */ /* 0x0001e80000100800 */
[----:B0-----:R-:W2:Y:S04]  /*9990*/  LDL.LU R26, [R1+0x2120] ;  /* 0x00212000011a7983 */ /* 0x001ea80000300800 */
[----:B------:R0:W-:Y:S04]  /*99a0*/  STL [R1+0x18c], R27 ;  /* 0x00018c1b01007387 */ /* 0x0001e80000100800 */
[----:B0-----:R-:W2:Y:S04]  /*99b0*/  LDL.LU R27, [R1+0xec] ;  /* 0x0000ec00011b7983 */ /* 0x001ea80000300800 */
[----:B------:R0:W-:Y:S04]  /*99c0*/  STL [R1+0x188], R2 ;  /* 0x0001880201007387 */ /* 0x0001e80000100800 */
[----:B0-----:R-:W2:Y:S04]  /*99d0*/  LDL.LU R2, [R1+0xe8] ;  /* 0x0000e80001027983 */ /* 0x001ea80000300800 */
[----:B------:R3:W-:Y:S02]  /*99e0*/  STL [R1+0x184], R28 ;  /* 0x0001841c01007387 */ /* 0x0007e40000100800 */
[----:B---3--:R-:W-:-:S05]  /*99f0*/  SEL R28, R29, R3, !P3 ;  /* 0x000000031d1c7207 */ /* 0x008fca0005800000 */
[----:B------:R-:W-:Y:S01]  /*9a00*/  STL [R1+0x180], R28 ;  /* 0x0001801c01007387 */ /* 0x000fe20000100800 */
[C---:B------:R-:W-:Y:S02]  /*9a10*/  SEL R8, R29.reuse, R8, !P3 ;  /* 0x000000081d087207 */ /* 0x040fe40005800000 */
[C---:B----4-:R-:W-:Y:S02]  /*9a20*/  SEL R3, R29.reuse, R4, !P3 ;  /* 0x000000041d037207 */ /* 0x050fe40005800000 */
[----:B------:R-:W3:Y:S04]  /*9a30*/  LDL.LU R4, [R1+0xe4] ;  /* 0x0000e40001047983 */ /* 0x000ee80000300800 */
[----:B------:R0:W-:Y:S04]  /*9a40*/  STL [R1+0x17c], R8 ;  /* 0x00017c0801007387 */ /* 0x0001e80000100800 */
[----:B------:R1:W-:Y:S01]  /*9a50*/  STL [R1+0x178], R3 ;  /* 0x0001780301007387 */ /* 0x0003e20000100800 */
[----:B0-----:R-:W-:-:S03]  /*9a60*/  SEL R8, R29, R25, !P3 ;  /* 0x000000191d087207 */ /* 0x001fc60005800000 */
[----:B------:R-:W4:Y:S01]  /*9a70*/  LDL.LU R25, [R1+0xdc] ;  /* 0x0000dc0001197983 */ /* 0x000f220000300800 */
[----:B-1----:R-:W-:-:S03]  /*9a80*/  SEL R3, R29, R17, !P3 ;  /* 0x000000111d037207 */ /* 0x002fc60005800000 */
[----:B------:R0:W-:Y:S04]  /*9a90*/  STL [R1+0x174], R8 ;  /* 0x0001740801007387 */ /* 0x0001e80000100800 */
[----:B------:R-:W4:Y:S04]  /*9aa0*/  LDL.LU R17, [R1+0x24] ;  /* 0x0000240001117983 */ /* 0x000f280000300800 */
[----:B------:R1:W-:Y:S01]  /*9ab0*/  STL [R1+0x170], R3 ;  /* 0x0001700301007387 */ /* 0x0003e20000100800 */
[----:B0-----:R-:W-:-:S03]  /*9ac0*/  SEL R8, R29, R24, !P3 ;  /* 0x000000181d087207 */ /* 0x001fc60005800000 */
[----:B------:R-:W4:Y:S01]  /*9ad0*/  LDL.LU R24, [R1+0x20] ;  /* 0x0000200001187983 */ /* 0x000f220000300800 */
[----:B-1----:R-:W-:-:S03]  /*9ae0*/  SEL R3, R29, R21, !P3 ;  /* 0x000000151d037207 */ /* 0x002fc60005800000 */
[----:B------:R5:W-:Y:S04]  /*9af0*/  STL [R1+0x16c], R8 ;  /* 0x00016c0801007387 */ /* 0x000be80000100800 */
[----:B------:R-:W4:Y:S04]  /*9b00*/  LDL.LU R21, [R1+0x1c] ;  /* 0x00001c0001157983 */ /* 0x000f280000300800 */
[----:B------:R0:W-:Y:S01]  /*9b10*/  STL [R1+0x168], R3 ;  /* 0x0001680301007387 */ /* 0x0001e20000100800 */
[C---:B-----5:R-:W-:Y:S02]  /*9b20*/  SEL R8, R29.reuse, R20, !P3 ;  /* 0x000000141d087207 */ /* 0x060fe40005800000 */
[----:B0-----:R-:W-:-:S02]  /*9b30*/  SEL R3, R29, R19, !P3 ;  /* 0x000000131d037207 */ /* 0x001fc40005800000 */
[----:B------:R-:W5:Y:S04]  /*9b40*/  LDL.LU R19, [R1+0x18] ;  /* 0x0000180001137983 */ /* 0x000f680000300800 */
[----:B------:R0:W-:Y:S04]  /*9b50*/  STL [R1+0x164], R8 ;  /* 0x0001640801007387 */ /* 0x0001e80000100800 */
[----:B------:R2:W-:Y:S01]  /*9b60*/  STL [R1+0x160], R3 ;  /* 0x0001600301007387 */ /* 0x0005e20000100800 */
[----:B0-----:R-:W-:-:S03]  /*9b70*/  SEL R8, R29, R23, !P3 ;  /* 0x000000171d087207 */ /* 0x001fc60005800000 */
[----:B------:R-:W5:Y:S01]  /*9b80*/  LDL.LU R23, [R1] ;  /* 0x0000000001177983 */ /* 0x000f620000300800 */
[----:B--2---:R-:W-:-:S03]  /*9b90*/  SEL R3, R29, R13, !P3 ;  /* 0x0000000d1d037207 */ /* 0x004fc60005800000 */
[----:B------:R0:W-:Y:S01]  /*9ba0*/  STL [R1+0x15c], R8 ;  /* 0x00015c0801007387 */ /* 0x0001e20000100800 */
[----:B------:R-:W-:-:S03]  /*9bb0*/  SEL R11, R29, R11, !P3 ;  /* 0x0000000b1d0b7207 */ /* 0x000fc60005800000 */
[----:B------:R1:W-:Y:S01]  /*9bc0*/  STL [R1+0x158], R3 ;  /* 0x0001580301007387 */ /* 0x0003e20000100800 */
[----:B0-----:R-:W-:-:S03]  /*9bd0*/  SEL R8, R29, R12, !P3 ;  /* 0x0000000c1d087207 */ /* 0x001fc60005800000 */
[----:B------:R-:W-:Y:S01]  /*9be0*/  STL [R1+0x154], R11 ;  /* 0x0001540b01007387 */ /* 0x000fe20000100800 */
[C---:B------:R-:W-:Y:S02]  /*9bf0*/  SEL R6, R29.reuse, R6, !P3 ;  /* 0x000000061d067207 */ /* 0x040fe40005800000 */
[C---:B-1----:R-:W-:Y:S01]  /*9c00*/  SEL R3, R29.reuse, R7, !P3 ;  /* 0x000000071d037207 */ /* 0x042fe20005800000 */
[----:B------:R-:W-:Y:S04]  /*9c10*/  STL [R1+0x150], R8 ;  /* 0x0001500801007387 */ /* 0x000fe80000100800 */
[----:B------:R-:W2:Y:S04]  /*9c20*/  LDL.LU R28, [R1+0xbc] ;  /* 0x0000bc00011c7983 */ /* 0x000ea80000300800 */
[----:B------:R0:W-:Y:S04]  /*9c30*/  STL [R1+0x14c], R3 ;  /* 0x00014c0301007387 */ /* 0x0001e80000100800 */
[----:B0-----:R-:W2:Y:S04]  /*9c40*/  LDL.LU R3, [R1+0xc0] ;  /* 0x0000c00001037983 */ /* 0x001ea80000300800 */
[----:B------:R0:W-:Y:S04]  /*9c50*/  STL [R1+0x148], R6 ;  /* 0x0001480601007387 */ /* 0x0001e80000100800 */
[----:B------:R-:W2:Y:S04]  /*9c60*/  LDL.LU R8, [R1+0xd4] ;  /* 0x0000d40001087983 */ /* 0x000ea80000300800 */
[----:B------:R-:W2:Y:S04]  /*9c70*/  LDL.LU R20, [R1+0xc4] ;  /* 0x0000c40001147983 */ /* 0x000ea80000300800 */
[----:B------:R-:W2:Y:S04]  /*9c80*/  LDL.LU R7, [R1+0xc8] ;  /* 0x0000c80001077983 */ /* 0x000ea80000300800 */
[----:B0-----:R-:W2:Y:S04]  /*9c90*/  LDL.LU R6, [R1+0xcc] ;  /* 0x0000cc0001067983 */ /* 0x001ea80000300800 */
[----:B------:R-:W2:Y:S01]  /*9ca0*/  LDL.LU R13, [R1+0xb4] ;  /* 0x0000b400010d7983 */ /* 0x000ea20000300800 */
[----:B------:R-:W-:-:S05]  /*9cb0*/  SEL R11, R29, R27, !P3 ;  /* 0x0000001b1d0b7207 */ /* 0x000fca0005800000 */
[----:B------:R0:W-:Y:S01]  /*9cc0*/  STL [R1+0x144], R11 ;  /* 0x0001440b01007387 */ /* 0x0001e20000100800 */
[----:B------:R-:W-:-:S03]  /*9cd0*/  SEL R2, R29, R2, !P3 ;  /* 0x000000021d027207 */ /* 0x000fc60005800000 */
[----:B0-----:R-:W2:Y:S04]  /*9ce0*/  LDL.LU R11, [R1+0xb0] ;  /* 0x0000b000010b7983 */ /* 0x001ea80000300800 */
[----:B------:R0:W-:Y:S04]  /*9cf0*/  STL [R1+0x140], R2 ;  /* 0x0001400201007387 */ /* 0x0001e80000100800 */
[----:B------:R-:W2:Y:S04]  /*9d00*/  LDL.LU R12, [R1+0xac] ;  /* 0x0000ac00010c7983 */ /* 0x000ea80000300800 */
[----:B------:R-:W2:Y:S04]  /*9d10*/  LDL.LU R27, [R1+0xa8] ;  /* 0x0000a800011b7983 */ /* 0x000ea80000300800 */
[----:B0-----:R-:W2:Y:S01]  /*9d20*/  LDL.LU R2, [R1+0x68] ;  /* 0x0000680001027983 */ /* 0x001ea20000300800 */
[----:B---3--:R-:W-:-:S05]  /*9d30*/  SEL R4, R29, R4, !P3 ;  /* 0x000000041d047207 */ /* 0x008fca0005800000 */
[----:B------:R0:W-:Y:S04]  /*9d40*/  STL [R1+0x13c], R4 ;  /* 0x00013c0401007387 */ /* 0x0001e80000100800 */
[----:B0-----:R-:W3:Y:S01]  /*9d50*/  LDL.LU R4, [R1+0x78] ;  /* 0x0000780001047983 */ /* 0x001ee20000300800 */
[----:B----4-:R-:W-:-:S05]  /*9d60*/  SEL R25, R29, R25, !P3 ;  /* 0x000000191d197207 */ /* 0x010fca0005800000 */
[----:B------:R0:W-:Y:S01]  /*9d70*/  STL [R1+0x138], R25 ;  /* 0x0001381901007387 */ /* 0x0001e20000100800 */
[----:B------:R-:W-:-:S03]  /*9d80*/  SEL R17, R29, R17, !P3 ;  /* 0x000000111d117207 */ /* 0x000fc60005800000 */
[----:B0-----:R-:W4:Y:S01]  /*9d90*/  LDL.LU R25, [R1+0x7c] ;  /* 0x00007c0001197983 */ /* 0x001f220000300800 */
[----:B------:R-:W-:-:S03]  /*9da0*/  SEL R24, R29, R24, !P3 ;  /* 0x000000181d187207 */ /* 0x000fc60005800000 */
[----:B------:R0:W-:Y:S01]  /*9db0*/  STL [R1+0x12c], R17 ;  /* 0x00012c1101007387 */ /* 0x0001e20000100800 */
[----:B------:R-:W-:-:S03]  /*9dc0*/  SEL R21, R29, R21, !P3 ;  /* 0x000000151d157207 */ /* 0x000fc60005800000 */
[----:B0-----:R-:W4:Y:S04]  /*9dd0*/  LDL.LU R17, [R1+0x80] ;  /* 0x0000800001117983 */ /* 0x001f280000300800 */
[----:B------:R0:W-:Y:S01]  /*9de0*/  STL [R1+0x120], R24 ;  /* 0x0001201801007387 */ /* 0x0001e20000100800 */
[----:B-----5:R-:W-:-:S03]  /*9df0*/  SEL R19, R29, R19, !P3 ;  /* 0x000000131d137207 */ /* 0x020fc60005800000 */
[----:B0-----:R-:W5:Y:S04]  /*9e00*/  LDL.LU R24, [R1+0x84] ;  /* 0x0000840001187983 */ /* 0x001f680000300800 */
[----:B------:R0:W-:Y:S04]  /*9e10*/  STL [R1+0x11c], R21 ;  /* 0x00011c1501007387 */ /* 0x0001e80000100800 */
[----:B0-----:R-:W5:Y:S01]  /*9e20*/  LDL.LU R21, [R1+0x94] ;  /* 0x0000940001157983 */ /* 0x001f620000300800 */
[----:B------:R-:W-:-:S03]  /*9e30*/  SEL R23, R29, R23, !P3 ;  /* 0x000000171d177207 */ /* 0x000fc60005800000 */
[----:B------:R0:W-:Y:S04]  /*9e40*/  STL [R1+0x118], R19 ;  /* 0x0001181301007387 */ /* 0x0001e80000100800 */
[----:B0-----:R-:W5:Y:S04]  /*9e50*/  LDL.LU R19, [R1+0x9c] ;  /* 0x00009c0001137983 */ /* 0x001f680000300800 */
[----:B------:R0:W-:Y:S04]  /*9e60*/  STL [R1+0x114], R23 ;  /* 0x0001141701007387 */ /* 0x0001e80000100800 */
[----:B0-----:R-:W2:Y:S01]  /*9e70*/  LDL.LU R23, [R1+0x211c] ;  /* 0x00211c0001177983 */ /* 0x001ea20000300800 */
[----:B------:R-:W-:-:S02]  /*9e80*/  SEL R26, R29, R26, !P3 ;  /* 0x0000001a1d1a7207 */ /* 0x000fc40005800000 */
[----:B--2---:R-:W-:-:S05]  /*9e90*/  SEL R23, R29, R23, !P3 ;  /* 0x000000171d177207 */ /* 0x004fca0005800000 */
[----:B------:R0:W-:Y:S04]  /*9ea0*/  STL [R1+0x110], R23 ;  /* 0x0001101701007387 */ /* 0x0001e80000100800 */
[----:B0-----:R-:W2:Y:S04]  /*9eb0*/  LDL.LU R23, [R1+0xa4] ;  /* 0x0000a40001177983 */ /* 0x001ea80000300800 */
[----:B------:R0:W-:Y:S04]  /*9ec0*/  STL [R1+0x104], R26 ;  /* 0x0001041a01007387 */ /* 0x0001e80000100800 */
[----:B0-----:R-:W3:Y:S01]  /*9ed0*/  LDL.LU R26, [R1+0xa0] ;  /* 0x0000a000011a7983 */ /* 0x001ee20000300800 */
[----:B------:R-:W-:-:S05]  /*9ee0*/  SEL R5, R29, R5, !P3 ;  /* 0x000000051d057207 */ /* 0x000fca0005800000 */
[----:B------:R3:W-:Y:S02]  /*9ef0*/  STL [R1+0x100], R5 ;  /* 0x0001000501007387 */ /* 0x0007e40000100800 */
[C---:B---3--:R-:W-:Y:S02]  /*9f00*/  SEL R5, R29.reuse, R26, !P3 ;  /* 0x0000001a1d057207 */ /* 0x048fe40005800000 */
[C---:B--2---:R-:W-:Y:S02]  /*9f10*/  SEL R26, R29.reuse, R23, !P3 ;  /* 0x000000171d1a7207 */ /* 0x044fe40005800000 */
[C---:B------:R-:W-:Y:S01]  /*9f20*/  SEL R23, R29.reuse, R28, !P3 ;  /* 0x0000001c1d177207 */ /* 0x040fe20005800000 */
[----:B------:R0:W-:Y:S04]  /*9f30*/  STL [R1+0xfc], R5 ;  /* 0x0000fc0501007387 */ /* 0x0001e80000100800 */
[----:B------:R-:W-:Y:S01]  /*9f40*/  STL [R1+0xf8], R26 ;  /* 0x0000f81a01007387 */ /* 0x000fe20000100800 */
[----:B0-----:R-:W-:-:S03]  /*9f50*/  SEL R5, R29, R3, !P3 ;  /* 0x000000031d057207 */ /* 0x001fc60005800000 */
[----:B------:R-:W-:Y:S01]  /*9f60*/  STL [R1+0xf4], R23 ;  /* 0x0000f41701007387 */ /* 0x000fe20000100800 */
[C---:B------:R-:W-:Y:S02]  /*9f70*/  SEL R3, R29.reuse, R8, !P3 ;  /* 0x000000081d037207 */ /* 0x040fe40005800000 */
[C---:B------:R-:W-:Y:S01]  /*9f80*/  SEL R8, R29.reuse, R20, !P3 ;  /* 0x000000141d087207 */ /* 0x040fe20005800000 */
[----:B------:R0:W-:Y:S04]  /*9f90*/  STL [R1+0xf0], R5 ;  /* 0x0000f00501007387 */ /* 0x0001e80000100800 */
[----:B------:R1:W-:Y:S01]  /*9fa0*/  STL [R1+0xec], R3 ;  /* 0x0000ec0301007387 */ /* 0x0003e20000100800 */
[----:B0-----:R-:W-:-:S03]  /*9fb0*/  SEL R5, R29, R7, !P3 ;  /* 0x000000071d057207 */ /* 0x001fc60005800000 */
[----:B------:R0:W-:Y:S01]  /*9fc0*/  STL [R1+0xe8], R8 ;  /* 0x0000e80801007387 */ /* 0x0001e20000100800 */
[----:B-1----:R-:W-:-:S03]  /*9fd0*/  SEL R3, R29, R6, !P3 ;  /* 0x000000061d037207 */ /* 0x002fc60005800000 */
[----:B------:R-:W2:Y:S04]  /*9fe0*/  LDL.LU R7, [R1+0x6c] ;  /* 0x00006c0001077983 */ /* 0x000ea80000300800 */
[----:B------:R1:W-:Y:S04]  /*9ff0*/  STL [R1+0xe4], R5 ;  /* 0x0000e40501007387 */ /* 0x0003e80000100800 */
[----:B------:R-:W3:Y:S01]  /*a000*/  LDL.LU R6, [R1+0x70] ;  /* 0x0000700001067983 */ /* 0x000ee20000300800 */
[----:B0-----:R-:W-:-:S03]  /*a010*/  SEL R8, R29, R11, !P3 ;  /* 0x0000000b1d087207 */ /* 0x001fc60005800000 */
[----:B------:R0:W-:Y:S01]  /*a020*/  STL [R1+0xdc], R3 ;  /* 0x0000dc0301007387 */ /* 0x0001e20000100800 */
[C---:B-1----:R-:W-:Y:S02]  /*a030*/  SEL R5, R29.reuse, R12, !P3 ;  /* 0x0000000c1d057207 */ /* 0x042fe40005800000 */
[----:B0-----:R-:W-:-:S05]  /*a040*/  SEL R3, R29, R13, !P3 ;  /* 0x0000000d1d037207 */ /* 0x001fca0005800000 */
[----:B------:R0:W-:Y:S04]  /*a050*/  STL [R1+0xd4], R3 ;  /* 0x0000d40301007387 */ /* 0x0001e80000100800 */
[----:B------:R-:W-:Y:S04]  /*a060*/  STL [R1+0xcc], R8 ;  /* 0x0000cc0801007387 */ /* 0x000fe80000100800 */
[----:B------:R-:W3:Y:S01]  /*a070*/  LDL.LU R28, [R1+0x3c] ;  /* 0x00003c00011c7983 */ /* 0x000ee20000300800 */
[----:B0-----:R-:W-:-:S03]  /*a080*/  SEL R3, R29, R27, !P3 ;  /* 0x0000001b1d037207 */ /* 0x001fc60005800000 */
[----:B------:R0:W-:Y:S04]  /*a090*/  STL [R1+0xc8], R5 ;  /* 0x0000c80501007387 */ /* 0x0001e80000100800 */
[----:B------:R1:W-:Y:S01]  /*a0a0*/  STL [R1+0xc4], R3 ;  /* 0x0000c40301007387 */ /* 0x0003e20000100800 */
[C---:B0-----:R-:W-:Y:S02]  /*a0b0*/  SEL R5, R29.reuse, R2, !P3 ;  /* 0x000000021d057207 */ /* 0x041fe40005800000 */
[C---:B------:R-:W-:Y:S01]  /*a0c0*/  SEL R2, R29.reuse, R4, !P3 ;  /* 0x000000041d027207 */ /* 0x040fe20005800000 */
[----:B-1----:R-:W3:Y:S01]  /*a0d0*/  LDL.LU R3, [R1+0x40] ;  /* 0x0000400001037983 */ /* 0x002ee20000300800 */
[----:B----4-:R-:W-:-:S03]  /*a0e0*/  SEL R4, R29, R25, !P3 ;  /* 0x000000191d047207 */ /* 0x010fc60005800000 */
[----:B------:R0:W-:Y:S04]  /*a0f0*/  STL [R1+0xc0], R5 ;  /* 0x0000c00501007387 */ /* 0x0001e80000100800 */
[----:B0-----:R-:W4:Y:S04]  /*a100*/  LDL.LU R5, [R1+0x48] ;  /* 0x0000480001057983 */ /* 0x001f280000300800 */
[----:B------:R0:W-:Y:S04]  /*a110*/  STL [R1+0xbc], R2 ;  /* 0x0000bc0201007387 */ /* 0x0001e80000100800 */
[----:B------:R-:W4:Y:S01]  /*a120*/  LDL.LU R8, [R1+0x54] ;  /* 0x0000540001087983 */ /* 0x000f220000300800 */
[----:B0-----:R-:W-:-:S03]  /*a130*/  SEL R2, R29, R17, !P3 ;  /* 0x000000111d027207 */ /* 0x001fc60005800000 */
[----:B------:R5:W-:Y:S04]  /*a140*/  STL [R1+0xb4], R4 ;  /* 0x0000b40401007387 */ /* 0x000be80000100800 */
[----:B------:R-:W4:Y:S04]  /*a150*/  LDL.LU R23, [R1+0x5c] ;  /* 0x00005c0001177983 */ /* 0x000f280000300800 */
[----:B------:R0:W-:Y:S01]  /*a160*/  STL [R1+0xb0], R2 ;  /* 0x0000b00201007387 */ /* 0x0001e20000100800 */
[----:B-----5:R-:W-:-:S03]  /*a170*/  SEL R4, R29, R21, !P3 ;  /* 0x000000151d047207 */ /* 0x020fc60005800000 */
[----:B------:R-:W5:Y:S01]  /*a180*/  LDL.LU R26, [R1+0x60] ;  /* 0x00006000011a7983 */ /* 0x000f620000300800 */
[----:B0-----:R-:W-:-:S05]  /*a190*/  SEL R2, R29, R24, !P3 ;  /* 0x000000181d027207 */ /* 0x001fca0005800000 */
[----:B------:R0:W-:Y:S04]  /*a1a0*/  STL [R1+0xac], R2 ;  /* 0x0000ac0201007387 */ /* 0x0001e80000100800 */
[----:B------:R-:W-:Y:S04]  /*a1b0*/  STL [R1+0xa8], R4 ;  /* 0x0000a80401007387 */ /* 0x000fe80000100800 */
[----:B------:R-:W5:Y:S01]  /*a1c0*/  LDL.LU R20, [R1+0x58] ;  /* 0x0000580001147983 */ /* 0x000f620000300800 */
[----:B0-----:R-:W-:-:S03]  /*a1d0*/  SEL R2, R29, R19, !P3 ;  /* 0x000000131d027207 */ /* 0x001fc60005800000 */
[----:B------:R-:W5:Y:S04]  /*a1e0*/  LDL.LU R13, [R1+0x130] ;  /* 0x00013000010d7983 */ /* 0x000f680000300800 */
[----:B------:R0:W-:Y:S04]  /*a1f0*/  STL [R1+0xa4], R2 ;  /* 0x0000a40201007387 */ /* 0x0001e80000100800 */
[----:B------:R-:W5:Y:S04]  /*a200*/  LDL.LU R11, [R1+0x128] ;  /* 0x00012800010b7983 */ /* 0x000f680000300800 */
[----:B------:R-:W5:Y:S04]  /*a210*/  LDL.LU R12, [R1+0x4c] ;  /* 0x00004c00010c7983 */ /* 0x000f680000300800 */
[----:B------:R-:W5:Y:S04]  /*a220*/  LDL.LU R27, [R1+0x108] ;  /* 0x00010800011b7983 */ /* 0x000f680000300800 */
[----:B0-----:R-:W5:Y:S04]  /*a230*/  LDL.LU R2, [R1+0x10c] ;  /* 0x00010c0001027983 */ /* 0x001f680000300800 */
[----:B------:R-:W5:Y:S04]  /*a240*/  LDL.LU R4, [R1+0xe0] ;  /* 0x0000e00001047983 */ /* 0x000f680000300800 */
[----:B------:R-:W5:Y:S04]  /*a250*/  LDL.LU R25, [R1+0xd8] ;  /* 0x0000d80001197983 */ /* 0x000f680000300800 */
[----:B------:R-:W5:Y:S04]  /*a260*/  LDL.LU R17, [R1+0xd0] ;  /* 0x0000d00001117983 */ /* 0x000f680000300800 */
[----:B------:R-:W5:Y:S04]  /*a270*/  LDL.LU R24, [R1+0xb8] ;  /* 0x0000b80001187983 */ /* 0x000f680000300800 */
[----:B------:R-:W5:Y:S04]  /*a280*/  LDL.LU R21, [R1+0x98] ;  /* 0x0000980001157983 */ /* 0x000f680000300800 */
[----:B------:R-:W5:Y:S01]  /*a290*/  LDL.LU R19, [R1+0x90] ;  /* 0x0000900001137983 */ /* 0x000f620000300800 */
[----:B--2---:R-:W-:-:S05]  /*a2a0*/  SEL R7, R29, R7, !P3 ;  /* 0x000000071d077207 */ /* 0x004fca0005800000 */
[----:B------:R0:W-:Y:S01]  /*a2b0*/  STL [R1+0xa0], R7 ;  /* 0x0000a00701007387 */ /* 0x0001e20000100800 */
[----:B---3--:R-:W-:-:S03]  /*a2c0*/  SEL R6, R29, R6, !P3 ;  /* 0x000000061d067207 */ /* 0x008fc60005800000 */
[----:B0-----:R-:W2:Y:S04]  /*a2d0*/  LDL.LU R7, [R1+0x2118] ;  /* 0x0021180001077983 */ /* 0x001ea80000300800 */
[----:B------:R0:W-:Y:S04]  /*a2e0*/  STL [R1+0x9c], R6 ;  /* 0x00009c0601007387 */ /* 0x0001e80000100800 */
[----:B0-----:R-:W3:Y:S01]  /*a2f0*/  LDL.LU R6, [R1+0x2114] ;  /* 0x0021140001067983 */ /* 0x001ee20000300800 */
[C---:B--2---:R-:W-:Y:S02]  /*a300*/  SEL R7, R29.reuse, R7, !P3 ;  /* 0x000000071d077207 */ /* 0x044fe40005800000 */
[----:B---3--:R-:W-:-:S05]  /*a310*/  SEL R6, R29, R6, !P3 ;  /* 0x000000061d067207 */ /* 0x008fca0005800000 */
[----:B------:R0:W-:Y:S04]  /*a320*/  STL [R1+0x94], R6 ;  /* 0x0000940601007387 */ /* 0x0001e80000100800 */
[----:B0-----:R-:W2:Y:S04]  /*a330*/  LDL.LU R6, [R1+0x50] ;  /* 0x0000500001067983 */ /* 0x001ea80000300800 */
[----:B------:R0:W-:Y:S04]  /*a340*/  STL [R1+0x84], R7 ;  /* 0x0000840701007387 */ /* 0x0001e80000100800 */
[----:B0-----:R-:W3:Y:S01]  /*a350*/  LDL.LU R7, [R1+0x64] ;  /* 0x0000640001077983 */ /* 0x001ee20000300800 */
[----:B------:R-:W-:-:S02]  /*a360*/  SEL R28, R29, R28, !P3 ;  /* 0x0000001c1d1c7207 */ /* 0x000fc40005800000 */
[C---:B------:R-:W-:Y:S02]  /*a370*/  SEL R3, R29.reuse, R3, !P3 ;  /* 0x000000031d037207 */ /* 0x040fe40005800000 */
[C---:B----4-:R-:W-:Y:S01]  /*a380*/  SEL R5, R29.reuse, R5, !P3 ;  /* 0x000000051d057207 */ /* 0x050fe20005800000 */
[----:B------:R0:W-:Y:S01]  /*a390*/  STL [R1+0x80], R28 ;  /* 0x0000801c01007387 */ /* 0x0001e20000100800 */
[C---:B------:R-:W-:Y:S02]  /*a3a0*/  SEL R8, R29.reuse, R8, !P3 ;  /* 0x000000081d087207 */ /* 0x040fe40005800000 */
[C---:B------:R-:W-:Y:S01]  /*a3b0*/  SEL R23, R29.reuse, R23, !P3 ;  /* 0x000000171d177207 */ /* 0x040fe20005800000 */
[----:B0-----:R-:W4:Y:S04]  /*a3c0*/  LDL.LU R28, [R1+0x88] ;  /* 0x00008800011c7983 */ /* 0x001f280000300800 */
[----:B------:R0:W-:Y:S01]  /*a3d0*/  STL [R1+0x7c], R3 ;  /* 0x00007c0301007387 */ /* 0x0001e20000100800 */
[----:B-----5:R-:W-:-:S03]  /*a3e0*/  SEL R26, R29, R26, !P3 ;  /* 0x0000001a1d1a7207 */ /* 0x020fc60005800000 */
[----:B0-----:R-:W5:Y:S04]  /*a3f0*/  LDL.LU R3, [R1+0x74] ;  /* 0x0000740001037983 */ /* 0x001f680000300800 */
[----:B------:R0:W-:Y:S01]  /*a400*/  STL [R1+0x78], R5 ;  /* 0x0000780501007387 */ /* 0x0001e20000100800 */
[----:B------:R-:W-:-:S03]  /*a410*/  SEL R20, R29, R20, !P3 ;  /* 0x000000141d147207 */ /* 0x000fc60005800000 */
[----:B0-----:R-:W5:Y:S01]  /*a420*/  LDL.LU R5, [R1+0x28] ;  /* 0x0000280001057983 */ /* 0x001f620000300800 */
[C---:B------:R-:W-:Y:S02]  /*a430*/  SEL R13, R29.reuse, R13, !P3 ;  /* 0x0000000d1d0d7207 */ /* 0x040fe40005800000 */
[C---:B------:R-:W-:Y:S02]  /*a440*/  SEL R11, R29.reuse, R11, !P3 ;  /* 0x0000000b1d0b7207 */ /* 0x040fe40005800000 */
[C---:B------:R-:W-:Y:S02]  /*a450*/  SEL R12, R29.reuse, R12, !P3 ;  /* 0x0000000c1d0c7207 */ /* 0x040fe40005800000 */
[C---:B------:R-:W-:Y:S02]  /*a460*/  SEL R27, R29.reuse, R27, !P3 ;  /* 0x0000001b1d1b7207 */ /* 0x040fe40005800000 */
[C---:B------:R-:W-:Y:S02]  /*a470*/  SEL R2, R29.reuse, R2, !P3 ;  /* 0x000000021d027207 */ /* 0x040fe40005800000 */
[----:B------:R-:W-:-:S02]  /*a480*/  SEL R4, R29, R4, !P3 ;  /* 0x000000041d047207 */ /* 0x000fc40005800000 */
[C---:B------:R-:W-:Y:S02]  /*a490*/  SEL R25, R29.reuse, R25, !P3 ;  /* 0x000000191d197207 */ /* 0x040fe40005800000 */
[C---:B------:R-:W-:Y:S02]  /*a4a0*/  SEL R17, R29.reuse, R17, !P3 ;  /* 0x000000111d117207 */ /* 0x040fe40005800000 */
[C---:B------:R-:W-:Y:S02]  /*a4b0*/  SEL R24, R29.reuse, R24, !P3 ;  /* 0x000000181d187207 */ /* 0x040fe40005800000 */
[C---:B------:R-:W-:Y:S02]  /*a4c0*/  SEL R21, R29.reuse, R21, !P3 ;  /* 0x000000151d157207 */ /* 0x040fe40005800000 */
[C---:B------:R-:W-:Y:S02]  /*a4d0*/  SEL R19, R29.reuse, R19, !P3 ;  /* 0x000000131d137207 */ /* 0x040fe40005800000 */
[----:B--2---:R-:W-:-:S05]  /*a4e0*/  SEL R6, R29, R6, !P3 ;  /* 0x000000061d067207 */ /* 0x004fca0005800000 */
[----:B------:R0:W-:Y:S01]  /*a4f0*/  STL [R1+0x70], R6 ;  /* 0x0000700601007387 */ /* 0x0001e20000100800 */
[----:B---3--:R-:W-:-:S03]  /*a500*/  SEL R7, R29, R7, !P3 ;  /* 0x000000071d077207 */ /* 0x008fc60005800000 */
[----:B0-----:R-:W2:Y:S04]  /*a510*/  LDL.LU R6, [R1+0x30] ;  /* 0x0000300001067983 */ /* 0x001ea80000300800 */
[----:B------:R0:W-:Y:S04]  /*a520*/  STL [R1+0x6c], R8 ;  /* 0x00006c0801007387 */ /* 0x0001e80000100800 */
[----:B0-----:R-:W3:Y:S04]  /*a530*/  LDL.LU R8, [R1+0x2110] ;  /* 0x0021100001087983 */ /* 0x001ee80000300800 */
        /* <DEDUP_REMOVED lines=25> */
[----:B0-----:R-:W4:Y:S04]  /*a6d0*/  LDL.LU R24, [R1+0x20e8] ;  /* 0x0020e80001187983 */ /* 0x001f280000300800 */
[----:B------:R0:W-:Y:S04]  /*a6e0*/  STL [R1+0x1c], R21 ;  /* 0x00001c1501007387 */ /* 0x0001e80000100800 */
[----:B0-----:R-:W5:Y:S04]  /*a6f0*/  LDL.LU R21, [R1+0x20e4] ;  /* 0x0020e40001157983 */ /* 0x001f680000300800 */
[----:B------:R0:W-:Y:S04]  /*a700*/  STL [R1+0x18], R19 ;  /* 0x0000181301007387 */ /* 0x0001e80000100800 */
[----:B0-----:R-:W2:Y:S01]  /*a710*/  LDL.LU R19, [R1+0x20e0] ;  /* 0x0020e00001137983 */ /* 0x001ea20000300800 */
[----:B-----5:R-:W-:-:S02]  /*a720*/  SEL R21, R29, R21, !P3 ;  /* 0x000000151d157207 */ /* 0x020fc40005800000 */
[----:B--2---:R-:W-:-:S05]  /*a730*/  SEL R19, R29, R19, !P3 ;  /* 0x000000131d137207 */ /* 0x004fca0005800000 */
[----:B------:R0:W-:Y:S04]  /*a740*/  STL [R1+0x14], R19 ;  /* 0x0000141301007387 */ /* 0x0001e80000100800 */
[----:B0-----:R-:W2:Y:S04]  /*a750*/  LDL.LU R19, [R1+0x44] ;  /* 0x0000440001137983 */ /* 0x001ea80000300800 */
[----:B------:R0:W-:Y:S04]  /*a760*/  STL [R1+0x10], R21 ;  /* 0x0000101501007387 */ /* 0x0001e80000100800 */
[----:B0-----:R-:W5:Y:S01]  /*a770*/  LDL.LU R21, [R1+0x8c] ;  /* 0x00008c0001157983 */ /* 0x001f620000300800 */
[----:B----4-:R-:W-:-:S02]  /*a780*/  SEL R24, R29, R24, !P3 ;  /* 0x000000181d187207 */ /* 0x010fc40005800000 */
[----:B------:R-:W-:-:S03]  /*a790*/  SEL R28, R29, R28, !P3 ;  /* 0x0000001c1d1c7207 */ /* 0x000fc60005800000 */
[----:B------:R-:W-:Y:S04]  /*a7a0*/  STL [R1+0xc], R24 ;  /* 0x00000c1801007387 */ /* 0x000fe80000100800 */
[----:B------:R0:W-:Y:S01]  /*a7b0*/  STL [R1+0x2054], R28 ;  /* 0x0020541c01007387 */ /* 0x0001e20000100800 */
[C---:B------:R-:W-:Y:S02]  /*a7c0*/  SEL R3, R29.reuse, R3, !P3 ;  /* 0x000000031d037207 */ /* 0x040fe40005800000 */
[C---:B------:R-:W-:Y:S01]  /*a7d0*/  SEL R5, R29.reuse, R5, !P3 ;  /* 0x000000051d057207 */ /* 0x040fe20005800000 */
[----:B0-----:R-:W0:Y:S01]  /*a7e0*/  LDC R28, c[0x0][0x23c] ;  /* 0x00008f00ff1c7b82 */ /* 0x001e220000000800 */
[C---:B------:R-:W-:Y:S02]  /*a7f0*/  SEL R6, R29.reuse, R6, !P3 ;  /* 0x000000061d067207 */ /* 0x040fe40005800000 */
[----:B---3--:R-:W-:-:S02]  /*a800*/  SEL R23, R29, R23, !P3 ;  /* 0x000000171d177207 */ /* 0x008fc40005800000 */
        /* <DEDUP_REMOVED lines=16> */
[----:B-----5:R-:W-:-:S05]  /*a910*/  SEL R21, R29, R21, !P3 ;  /* 0x000000151d157207 */ /* 0x020fca0005800000 */
[----:B------:R2:W-:Y:S02]  /*a920*/  STL [R1+0x8], R21 ;  /* 0x0000081501007387 */ /* 0x0005e40000100800 */
[C---:B--2---:R-:W-:Y:S02]  /*a930*/  SEL R21, R29.reuse, R19, !P3 ;  /* 0x000000131d157207 */ /* 0x044fe40005800000 */
[C---:B------:R-:W-:Y:S02]  /*a940*/  SEL R19, R29.reuse, R7, !P3 ;  /* 0x000000071d137207 */ /* 0x040fe40005800000 */
[----:B------:R-:W-:Y:S02]  /*a950*/  SEL R7, R29, R26, !P3 ;  /* 0x0000001a1d077207 */ /* 0x000fe40005800000 */
[----:B------:R-:W1:Y:S01]  /*a960*/  S2R R26, SR_TID.X ;  /* 0x00000000001a7919 */ /* 0x000e620000002100 */
[----:B------:R-:W-:Y:S04]  /*a970*/  STL [R1+0x2058], R3 ;  /* 0x0020580301007387 */ /* 0x000fe80000100800 */
[----:B------:R-:W-:Y:S04]  /*a980*/  STL [R1+0x205c], R5 ;  /* 0x00205c0501007387 */ /* 0x000fe80000100800 */
[----:B------:R-:W-:Y:S04]  /*a990*/  STL [R1+0x2060], R6 ;  /* 0x0020600601007387 */ /* 0x000fe80000100800 */
[----:B------:R-:W-:Y:S04]  /*a9a0*/  STL [R1+0x2064], R21 ;  /* 0x0020641501007387 */ /* 0x000fe80000100800 */
[----:B------:R-:W-:Y:S04]  /*a9b0*/  STL [R1+0x2068], R23 ;  /* 0x0020681701007387 */ /* 0x000fe80000100800 */
[----:B------:R-:W-:Y:S04]  /*a9c0*/  STL [R1+0x206c], R19 ;  /* 0x00206c1301007387 */ /* 0x000fe80000100800 */
[----:B------:R-:W-:Y:S04]  /*a9d0*/  STL [R1+0x2070], R7 ;  /* 0x0020700701007387 */ /* 0x000fe80000100800 */
[----:B------:R2:W-:Y:S01]  /*a9e0*/  STL [R1+0x2074], R17 ;  /* 0x0020741101007387 */ /* 0x0005e20000100800 */
[----:B-1----:R-:W-:-:S03]  /*a9f0*/  LOP3.LUT R26, R26, 0x3f, RZ, 0xc0, !PT ;  /* 0x0000003f1a1a7812 */ /* 0x002fc600078ec0ff */
[----:B------:R-:W-:Y:S04]  /*aa00*/  STL [R1+0x2078], R25 ;  /* 0x0020781901007387 */ /* 0x000fe80000100800 */
[----:B------:R-:W-:Y:S04]  /*aa10*/  STL [R1+0x207c], R4 ;  /* 0x00207c0401007387 */ /* 0x000fe80000100800 */
[----:B------:R-:W-:Y:S04]  /*aa20*/  STL [R1+0x2080], R2 ;  /* 0x0020800201007387 */ /* 0x000fe80000100800 */
[----:B------:R-:W-:Y:S01]  /*aa30*/  STL [R1+0x2084], R27 ;  /* 0x0020841b01007387 */ /* 0x000fe20000100800 */
[----:B0-----:R-:W-:-:S03]  /*aa40*/  IMAD R24, R26, R28, RZ ;  /* 0x0000001c1a187224 */ /* 0x001fc600078e02ff */
[----:B------:R-:W-:Y:S04]  /*aa50*/  STL [R1+0x2088], R12 ;  /* 0x0020880c01007387 */ /* 0x000fe80000100800 */
[----:B------:R-:W-:Y:S04]  /*aa60*/  STL [R1+0x208c], R11 ;  /* 0x00208c0b01007387 */ /* 0x000fe80000100800 */
[----:B------:R-:W-:Y:S04]  /*aa70*/  STL [R1+0x2090], R13 ;  /* 0x0020900d01007387 */ /* 0x000fe80000100800 */
[----:B------:R-:W-:Y:S04]  /*aa80*/  STL [R1+0x2094], R20 ;  /* 0x0020941401007387 */ /* 0x000fe80000100800 */
[----:B------:R-:W-:Y:S01]  /*aa90*/  STL [R1+0x2098], R8 ;  /* 0x0020980801007387 */ /* 0x000fe20000100800 */
[----:B------:R-:W-:-:S03]  /*aaa0*/  LEA.HI.X.SX32 R24, R24, UR5, 0x1, P1 ;  /* 0x0000000518187c11 */ /* 0x000fc600088f0eff */
[----:B------:R-:W-:Y:S04]  /*aab0*/  STL [R1+0x209c], R16 ;  /* 0x00209c1001007387 */ /* 0x000fe80000100800 */
        /* <DEDUP_REMOVED lines=8> */
[----:B--2---:R-:W2:Y:S04]  /*ab40*/  LDL.LU R17, [R1+0x134] ;  /* 0x0001340001117983 */ /* 0x004ea80000300800 */
[----:B------:R-:W3:Y:S04]  /*ab50*/  LDL.LU R7, [R1+0x1ec] ;  /* 0x0001ec0001077983 */ /* 0x000ee80000300800 */
[----:B------:R-:W4:Y:S04]  /*ab60*/  LDL.LU R19, [R1+0x1e8] ;  /* 0x0001e80001137983 */ /* 0x000f280000300800 */
[----:B------:R-:W5:Y:S04]  /*ab70*/  LDL.LU R23, [R1+0x1e4] ;  /* 0x0001e40001177983 */ /* 0x000f680000300800 */
[----:B------:R-:W5:Y:S04]  /*ab80*/  LDL.LU R21, [R1+0x1e0] ;  /* 0x0001e00001157983 */ /* 0x000f680000300800 */
[----:B------:R-:W5:Y:S04]  /*ab90*/  LDL.LU R6, [R1+0x1dc] ;  /* 0x0001dc0001067983 */ /* 0x000f680000300800 */
[----:B------:R-:W5:Y:S04]  /*aba0*/  LDL.LU R5, [R1+0x1d8] ;  /* 0x0001d80001057983 */ /* 0x000f680000300800 */
[----:B------:R-:W5:Y:S01]  /*abb0*/  LDL.LU R3, [R1+0x1d4] ;  /* 0x0001d40001037983 */ /* 0x000f620000300800 */
[----:B------:R-:W-:-:S04]  /*abc0*/  IMAD R26, R26, R28, RZ ;  /* 0x0000001c1a1a7224 */ /* 0x000fc800078e02ff */
[----:B------:R-:W-:Y:S02]  /*abd0*/  IMAD R26, R28, 0x40, R26 ;  /* 0x000000401c1a7824 */ /* 0x000fe400078e021a */
[----:B------:R-:W5:Y:S03]  /*abe0*/  LDL.LU R28, [R1+0x1d0] ;  /* 0x0001d000011c7983 */ /* 0x000f660000300800 */
[----:B------:R-:W-:Y:S01]  /*abf0*/  LEA.HI.X.SX32 R26, R26, UR5, 0x1, P4 ;  /* 0x000000051a1a7c11 */ /* 0x000fe2000a0f0eff */
[----:B------:R-:W-:Y:S02]  /*ac00*/  UIMAD UR4, UR4, 0x36, URZ ;  /* 0x00000036040478a4 */ /* 0x000fe4000f8e023f */
[----:B------:R-:W-:Y:S02]  /*ac10*/  UIMAD UR15, UR15, 0x35, URZ ;  /* 0x000000350f0f78a4 */ /* 0x000fe4000f8e023f */
[----:B------:R3:W-:Y:S01]  /*ac20*/  STL [R1+0x1fd8], R26 ;  /* 0x001fd81a01007387 */ /* 0x0007e20000100800 */
[----:B------:R-:W-:Y:S01]  /*ac30*/  ULDC UR5, c[0x0][0x238] ;  /* 0x00008e0000057ab9 */ /* 0x000fe20000000800 */
[----:B--2---:R-:W-:-:S02]  /*ac40*/  IMAD R29, R17, UR61, RZ ;  /* 0x0000003d111d7c24 */ /* 0x004fc4000f8e02ff */
[----:B---3--:R-:W-:-:S03]  /*ac50*/  IMAD R26, R7, UR61, RZ ;  /* 0x0000003d071a7c24 */ /* 0x008fc6000f8e02ff */
[----:B------:R-:W-:Y:S01]  /*ac60*/  STL [R1+0x20bc], R29 ;  /* 0x0020bc1d01007387 */ /* 0x000fe20000100800 */
[----:B----4-:R-:W-:-:S03]  /*ac70*/  IMAD R24, R19, UR61, RZ ;  /* 0x0000003d13187c24 */ /* 0x010fc6000f8e02ff */
[----:B------:R-:W-:Y:S01]  /*ac80*/  STL [R1+0x20c0], R26 ;  /* 0x0020c01a01007387 */ /* 0x000fe20000100800 */
[----:B-----5:R-:W-:-:S03]  /*ac90*/  IMAD R0, R23, UR61, RZ ;  /* 0x0000003d17007c24 */ /* 0x020fc6000f8e02ff */
[----:B------:R-:W-:Y:S01]  /*aca0*/  STL [R1+0x20c4], R24 ;  /* 0x0020c41801007387 */ /* 0x000fe20000100800 */
[----:B------:R-:W-:-:S03]  /*acb0*/  IMAD R2, R21, UR61, RZ ;  /* 0x0000003d15027c24 */ /* 0x000fc6000f8e02ff */
[----:B------:R0:W-:Y:S01]  /*acc0*/  STL [R1+0x30], R0 ;  /* 0x0000300001007387 */ /* 0x0001e20000100800 */
[----:B------:R-:W-:-:S03]  /*acd0*/  IMAD R4, R6, UR61, RZ ;  /* 0x0000003d06047c24 */ /* 0x000fc6000f8e02ff */
[----:B------:R1:W-:Y:S01]  /*ace0*/  STL [R1+0x34], R2 ;  /* 0x0000340201007387 */ /* 0x0003e20000100800 */
[----:B0-----:R-:W-:Y:S02]  /*acf0*/  IMAD R0, R5, UR61, RZ ;  /* 0x0000003d05007c24 */ /* 0x001fe4000f8e02ff */
[----:B-1----:R-:W-:Y:S01]  /*ad00*/  IMAD R2, R3, UR61, RZ ;  /* 0x0000003d03027c24 */ /* 0x002fe2000f8e02ff */
[----:B------:R-:W-:Y:S04]  /*ad10*/  STL [R1+0x38], R4 ;  /* 0x0000380401007387 */ /* 0x000fe80000100800 */
[----:B------:R-:W-:Y:S04]  /*ad20*/  STL [R1+0x74], R2 ;  /* 0x0000740201007387 */ /* 0x000fe80000100800 */
[----:B------:R0:W-:Y:S04]  /*ad30*/  STL [R1+0x44], R0 ;  /* 0x0000440001007387 */ /* 0x0001e80000100800 */
[----:B------:R-:W2:Y:S01]  /*ad40*/  LDL.LU R24, [R1+0x1c4] ;  /* 0x0001c40001187983 */ /* 0x000ea20000300800 */
[----:B0-----:R-:W-:-:S03]  /*ad50*/  IMAD R0, R28, UR61, RZ ;  /* 0x0000003d1c007c24 */ /* 0x001fc6000f8e02ff */
[----:B--2---:R0:W-:Y:S04]  /*ad60*/  STL [R1+0x20d8], R24 ;  /* 0x0020d81801007387 */ /* 0x0041e80000100800 */
[----:B------:R-:W-:Y:S04]  /*ad70*/  STL [R1+0x88], R0 ;  /* 0x0000880001007387 */ /* 0x000fe80000100800 */
[----:B0-----:R-:W2:Y:S04]  /*ad80*/  LDL.LU R24, [R1+0x1c8] ;  /* 0x0001c80001187983 */ /* 0x001ea80000300800 */
[----:B--2---:R0:W-:Y:S04]  /*ad90*/  STL [R1+0x20dc], R24 ;  /* 0x0020dc1801007387 */ /* 0x0041e80000100800 */
[----:B0-----:R-:W2:Y:S04]  /*ada0*/  LDL.LU R24, [R1+0x1cc] ;  /* 0x0001cc0001187983 */ /* 0x001ea80000300800 */
[----:B------:R-:W3:Y:S04]  /*adb0*/  LDL.LU R26, [R1+0x1c0] ;  /* 0x0001c000011a7983 */ /* 0x000ee80000300800 */
[----:B------:R-:W4:Y:S04]  /*adc0*/  LDL.LU R29, [R1+0x1bc] ;  /* 0x0001bc00011d7983 */ /* 0x000f280000300800 */
[----:B------:R-:W5:Y:S04]  /*add0*/  LDL.LU R18, [R1+0x1b8] ;  /* 0x0001b80001127983 */ /* 0x000f680000300800 */
[----:B------:R-:W4:Y:S04]  /*ade0*/  LDL.LU R14, [R1+0x1b4] ;  /* 0x0001b400010e7983 */ /* 0x000f280000300800 */
        /* <DEDUP_REMOVED lines=23> */
[----:B------:R-:W4:Y:S01]  /*af60*/  LDL.LU R28, [R1+0x154] ;  /* 0x00015400011c7983 */ /* 0x000f220000300800 */
[----:B--2---:R-:W-:-:S05]  /*af70*/  IMAD R24, R24, UR61, RZ ;  /* 0x0000003d18187c24 */ /* 0x004fca000f8e02ff */
[----:B------:R0:W-:Y:S04]  /*af80*/  STL [R1+0x8c], R24 ;  /* 0x00008c1801007387 */ /* 0x0001e80000100800 */
[----:B0-----:R-:W2:Y:S02]  /*af90*/  LDL.LU R24, [R1+0x20dc] ;  /* 0x0020dc0001187983 */ /* 0x001ea40000300800 */
[----:B--2---:R-:W-:-:S05]  /*afa0*/  IMAD R24, R24, UR61, RZ ;  /* 0x0000003d18187c24 */ /* 0x004fca000f8e02ff */
[----:B------:R0:W-:Y:S04]  /*afb0*/  STL [R1+0x90], R24 ;  /* 0x0000901801007387 */ /* 0x0001e80000100800 */
[----:B0-----:R-:W2:Y:S01]  /*afc0*/  LDL.LU R24, [R1+0x20d8] ;  /* 0x0020d80001187983 */ /* 0x001ea20000300800 */
[----:B---3--:R-:W-:Y:S02]  /*afd0*/  IMAD R26, R26, UR61, RZ ;  /* 0x0000003d1a1a7c24 */ /* 0x008fe4000f8e02ff */
[----:B-----5:R-:W-:Y:S02]  /*afe0*/  IMAD R18, R18, UR61, RZ ;  /* 0x0000003d12127c24 */ /* 0x020fe4000f8e02ff */
[----:B----4-:R-:W-:Y:S02]  /*aff0*/  IMAD R14, R14, UR61, RZ ;  /* 0x0000003d0e0e7c24 */ /* 0x010fe4000f8e02ff */
[----:B------:R-:W-:-:S02]  /*b000*/  IMAD R10, R10, UR61, RZ ;  /* 0x0000003d0a0a7c24 */ /* 0x000fc4000f8e02ff */
[----:B------:R-:W-:Y:S02]  /*b010*/  IMAD R9, R9, UR61, RZ ;  /* 0x0000003d09097c24 */ /* 0x000fe4000f8e02ff */
[----:B------:R-:W-:Y:S02]  /*b020*/  IMAD R0, R0, UR61, RZ ;  /* 0x0000003d00007c24 */ /* 0x000fe4000f8e02ff */
[----:B------:R-:W-:Y:S02]  /*b030*/  IMAD R8, R8, UR61, RZ ;  /* 0x0000003d08087c24 */ /* 0x000fe4000f8e02ff */
[----:B--2---:R-:W-:-:S05]  /*b040*/  IMAD R24, R24, UR61, RZ ;  /* 0x0000003d18187c24 */ /* 0x004fca000f8e02ff */
[----:B------:R0:W-:Y:S04]  /*b050*/  STL [R1+0x98], R24 ;  /* 0x0000981801007387 */ /* 0x0001e80000100800 */
[----:B------:R-:W-:Y:S01]  /*b060*/  STL [R1+0xb8], R26 ;  /* 0x0000b81a01007387 */ /* 0x000fe20000100800 */
[----:B0-----:R-:W-:-:S05]  /*b070*/  IMAD R24, R29, UR61, RZ ;  /* 0x0000003d1d187c24 */ /* 0x001fca000f8e02ff */
[----:B------:R-:W-:Y:S04]  /*b080*/  STL [R1+0xd0], R24 ;  /* 0x0000d01801007387 */ /* 0x000fe80000100800 */
[----:B------:R-:W-:Y:S04]  /*b090*/  STL [R1+0xd8], R18 ;  /* 0x0000d81201007387 */ /* 0x000fe80000100800 */
[----:B------:R-:W-:Y:S04]  /*b0a0*/  STL [R1+0xe0], R14 ;  /* 0x0000e00e01007387 */ /* 0x000fe80000100800 */
[----:B------:R0:W-:Y:S04]  /*b0b0*/  STL [R1+0x108], R10 ;  /* 0x0001080a01007387 */ /* 0x0001e80000100800 */
[----:B------:R1:W-:Y:S04]  /*b0c0*/  STL [R1+0x10c], R9 ;  /* 0x00010c0901007387 */ /* 0x0003e80000100800 */
[----:B------:R2:W-:Y:S01]  /*b0d0*/  STL [R1+0x124], R0 ;  /* 0x0001240001007387 */ /* 0x0005e20000100800 */
[----:B0-----:R-:W-:-:S02]  /*b0e0*/  IMAD R10, R22, UR61, RZ ;  /* 0x0000003d160a7c24 */ /* 0x001fc4000f8e02ff */
[----:B-1----:R-:W-:-:S03]  /*b0f0*/  IMAD R9, R15, UR61, RZ ;  /* 0x0000003d0f097c24 */ /* 0x002fc6000f8e02ff */
[----:B------:R-:W-:Y:S01]  /*b100*/  STL [R1+0x128], R10 ;  /* 0x0001280a01007387 */ /* 0x000fe20000100800 */
[----:B--2---:R-:W-:-:S03]  /*b110*/  IMAD R0, R16, UR61, RZ ;  /* 0x0000003d10007c24 */ /* 0x004fc6000f8e02ff */
[----:B------:R0:W-:Y:S04]  /*b120*/  STL [R1+0x130], R9 ;  /* 0x0001300901007387 */ /* 0x0001e80000100800 */
[----:B------:R1:W-:Y:S01]  /*b130*/  STL [R1+0x134], R0 ;  /* 0x0001340001007387 */ /* 0x0003e20000100800 */
[----:B0-----:R-:W-:-:S03]  /*b140*/  IMAD R9, R20, UR61, RZ ;  /* 0x0000003d14097c24 */ /* 0x001fc6000f8e02ff */
[----:B------:R0:W-:Y:S01]  /*b150*/  STL [R1+0x198], R8 ;  /* 0x0001980801007387 */ /* 0x0001e20000100800 */
[----:B-1----:R-:W-:-:S03]  /*b160*/  IMAD R0, R13, UR61, RZ ;  /* 0x0000003d0d007c24 */ /* 0x002fc6000f8e02ff */
[----:B------:R1:W-:Y:S04]  /*b170*/  STL [R1+0x194], R9 ;  /* 0x0001940901007387 */ /* 0x0003e80000100800 */
[----:B------:R2:W-:Y:S01]  /*b180*/  STL [R1+0x190], R0 ;  /* 0x0001900001007387 */ /* 0x0005e20000100800 */
[----:B0-----:R-:W-:Y:S02]  /*b190*/  IMAD R8, R11, UR61, RZ ;  /* 0x0000003d0b087c24 */ /* 0x001fe4000f8e02ff */
[----:B-1----:R-:W-:-:S03]  /*b1a0*/  IMAD R9, R12, UR61, RZ ;  /* 0x0000003d0c097c24 */ /* 0x002fc6000f8e02ff */
[----:B------:R0:W-:Y:S01]  /*b1b0*/  STL [R1+0x18c], R8 ;  /* 0x00018c0801007387 */ /* 0x0001e20000100800 */
[----:B--2---:R-:W-:-:S03]  /*b1c0*/  IMAD R0, R27, UR61, RZ ;  /* 0x0000003d1b007c24 */ /* 0x004fc6000f8e02ff */
[----:B------:R-:W-:Y:S04]  /*b1d0*/  STL [R1+0x188], R9 ;  /* 0x0001880901007387 */ /* 0x000fe80000100800 */
[----:B------:R1:W-:Y:S01]  /*b1e0*/  STL [R1+0x184], R0 ;  /* 0x0001840001007387 */ /* 0x0003e20000100800 */
[----:B0-----:R-:W-:Y:S02]  /*b1f0*/  IMAD R8, R2, UR61, RZ ;  /* 0x0000003d02087c24 */ /* 0x001fe4000f8e02ff */
[----:B------:R-:W-:Y:S02]  /*b200*/  IMAD R2, R4, UR61, RZ ;  /* 0x0000003d04027c24 */ /* 0x000fe4000f8e02ff */
[----:B------:R-:W-:Y:S01]  /*b210*/  IMAD R4, R17, UR61, RZ ;  /* 0x0000003d11047c24 */ /* 0x000fe2000f8e02ff */
[----:B------:R-:W-:Y:S01]  /*b220*/  STL [R1+0x180], R8 ;  /* 0x0001800801007387 */ /* 0x000fe20000100800 */
[----:B-1----:R-:W-:-:S03]  /*b230*/  IMAD R0, R25, UR61, RZ ;  /* 0x0000003d19007c24 */ /* 0x002fc6000f8e02ff */
[----:B------:R0:W-:Y:S04]  /*b240*/  STL [R1+0x17c], R2 ;  /* 0x00017c0201007387 */ /* 0x0001e80000100800 */
[----:B------:R1:W-:Y:S04]  /*b250*/  STL [R1+0x178], R0 ;  /* 0x0001780001007387 */ /* 0x0003e80000100800 */
[----:B------:R2:W-:Y:S01]  /*b260*/  STL [R1+0x174], R4 ;  /* 0x0001740401007387 */ /* 0x0005e20000100800 */
[----:B0-----:R-:W-:Y:S02]  /*b270*/  IMAD R2, R7, UR61, RZ ;  /* 0x0000003d07027c24 */ /* 0x001fe4000f8e02ff */
[----:B-1----:R-:W-:-:S03]  /*b280*/  IMAD R0, R19, UR61, RZ ;  /* 0x0000003d13007c24 */ /* 0x002fc6000f8e02ff */
[----:B------:R0:W-:Y:S01]  /*b290*/  STL [R1+0x170], R2 ;  /* 0x0001700201007387 */ /* 0x0001e20000100800 */
[----:B--2---:R-:W-:-:S03]  /*b2a0*/  IMAD R4, R23, UR61, RZ ;  /* 0x0000003d17047c24 */ /* 0x004fc6000f8e02ff */
[----:B------:R1:W-:Y:S04]  /*b2b0*/  STL [R1+0x16c], R0 ;  /* 0x00016c0001007387 */ /* 0x0003e80000100800 */
[----:B------:R2:W-:Y:S01]  /*b2c0*/  STL [R1+0x168], R4 ;  /* 0x0001680401007387 */ /* 0x0005e20000100800 */
[----:B0-----:R-:W-:Y:S02]  /*b2d0*/  IMAD R2, R21, UR61, RZ ;  /* 0x0000003d15027c24 */ /* 0x001fe4000f8e02ff */
[----:B-1----:R-:W-:-:S03]  /*b2e0*/  IMAD R0, R6, UR61, RZ ;  /* 0x0000003d06007c24 */ /* 0x002fc6000f8e02ff */
[----:B------:R0:W-:Y:S01]  /*b2f0*/  STL [R1+0x164], R2 ;  /* 0x0001640201007387 */ /* 0x0001e20000100800 */
[----:B--2---:R-:W-:-:S03]  /*b300*/  IMAD R4, R5, UR61, RZ ;  /* 0x0000003d05047c24 */ /* 0x004fc6000f8e02ff */
[----:B------:R1:W-:Y:S04]  /*b310*/  STL [R1+0x160], R0 ;  /* 0x0001600001007387 */ /* 0x0003e80000100800 */
[----:B------:R-:W-:Y:S04]  /*b320*/  STL [R1+0x15c], R4 ;  /* 0x00015c0401007387 */ /* 0x000fe80000100800 */
[----:B------:R-:W2:Y:S01]  /*b330*/  LDL.LU R24, [R1+0x148] ;  /* 0x0001480001187983 */ /* 0x000ea20000300800 */
[----:B0-----:R-:W-:Y:S02]  /*b340*/  IMAD R2, R3, UR61, RZ ;  /* 0x0000003d03027c24 */ /* 0x001fe4000f8e02ff */
[----:B-1----:R-:W-:-:S03]  /*b350*/  IMAD R0, R28, UR61, RZ ;  /* 0x0000003d1c007c24 */ /* 0x002fc6000f8e02ff */
[----:B------:R-:W-:Y:S04]  /*b360*/  STL [R1+0x158], R2 ;  /* 0x0001580201007387 */ /* 0x000fe80000100800 */
        /* <DEDUP_REMOVED lines=129> */
[----:B------:R-:W5:Y:S01]  /*bb80*/  LDL.LU R28, [R1+0x8] ;  /* 0x00000800011c7983 */ /* 0x000f620000300800 */
[----:B--2---:R-:W-:-:S05]  /*bb90*/  IMAD R24, R24, UR61, RZ ;  /* 0x0000003d18187c24 */ /* 0x004fca000f8e02ff */
[----:B------:R0:W-:Y:S04]  /*bba0*/  STL [R1+0x19c], R24 ;  /* 0x00019c1801007387 */ /* 0x0001e80000100800 */
[----:B0-----:R-:W2:Y:S02]  /*bbb0*/  LDL.LU R24, [R1+0x20cc] ;  /* 0x0020cc0001187983 */ /* 0x001ea40000300800 */
[----:B--2---:R-:W-:-:S05]  /*bbc0*/  IMAD R24, R24, UR61, RZ ;  /* 0x0000003d18187c24 */ /* 0x004fca000f8e02ff */
[----:B------:R0:W-:Y:S04]  /*bbd0*/  STL [R1+0x1a0], R24 ;  /* 0x0001a01801007387 */ /* 0x0001e80000100800 */
[----:B0-----:R-:W2:Y:S01]  /*bbe0*/  LDL.LU R24, [R1+0x20c8] ;  /* 0x0020c80001187983 */ /* 0x001ea20000300800 */
[----:B---3--:R-:W-:Y:S02]  /*bbf0*/  IMAD R26, R26, UR61, RZ ;  /* 0x0000003d1a1a7c24 */ /* 0x008fe4000f8e02ff */
[----:B----4-:R-:W-:Y:S02]  /*bc00*/  IMAD R29, R29, UR61, RZ ;  /* 0x0000003d1d1d7c24 */ /* 0x010fe4000f8e02ff */
[----:B-----5:R-:W-:Y:S02]  /*bc10*/  IMAD R18, R18, UR61, RZ ;  /* 0x0000003d12127c24 */ /* 0x020fe4000f8e02ff */
[----:B------:R-:W-:-:S02]  /*bc20*/  IMAD R14, R14, UR61, RZ ;  /* 0x0000003d0e0e7c24 */ /* 0x000fc4000f8e02ff */
[----:B------:R-:W-:Y:S02]  /*bc30*/  IMAD R10, R10, UR61, RZ ;  /* 0x0000003d0a0a7c24 */ /* 0x000fe4000f8e02ff */
[----:B------:R-:W-:Y:S02]  /*bc40*/  IMAD R9, R9, UR61, RZ ;  /* 0x0000003d09097c24 */ /* 0x000fe4000f8e02ff */
[----:B------:R-:W-:Y:S02]  /*bc50*/  IMAD R0, R0, UR61, RZ ;  /* 0x0000003d00007c24 */ /* 0x000fe4000f8e02ff */
[----:B------:R-:W-:Y:S02]  /*bc60*/  IMAD R22, R22, UR61, RZ ;  /* 0x0000003d16167c24 */ /* 0x000fe4000f8e02ff */
[----:B------:R-:W-:Y:S02]  /*bc70*/  IMAD R15, R15, UR61, RZ ;  /* 0x0000003d0f0f7c24 */ /* 0x000fe4000f8e02ff */
        /* <DEDUP_REMOVED lines=19> */
[----:B--2---:R-:W-:-:S05]  /*bdb0*/  IMAD R24, R24, UR61, RZ ;  /* 0x0000003d18187c24 */ /* 0x004fca000f8e02ff */
[----:B------:R0:W-:Y:S04]  /*bdc0*/  STL [R1+0x1a8], R24 ;  /* 0x0001a81801007387 */ /* 0x0001e80000100800 */
[----:B0-----:R-:W2:Y:S04]  /*bdd0*/  LDL.LU R24, [R1+0x20c4] ;  /* 0x0020c40001187983 */ /* 0x001ea80000300800 */
[----:B------:R0:W-:Y:S04]  /*bde0*/  STL [R1+0x1ac], R26 ;  /* 0x0001ac1a01007387 */ /* 0x0001e80000100800 */
[----:B0-----:R-:W3:Y:S04]  /*bdf0*/  LDL.LU R26, [R1+0x20c0] ;  /* 0x0020c000011a7983 */ /* 0x001ee80000300800 */
[----:B------:R0:W-:Y:S04]  /*be00*/  STL [R1+0x1b4], R29 ;  /* 0x0001b41d01007387 */ /* 0x0001e80000100800 */
[----:B0-----:R-:W4:Y:S04]  /*be10*/  LDL.LU R29, [R1+0x20bc] ;  /* 0x0020bc00011d7983 */ /* 0x001f280000300800 */
[----:B------:R0:W-:Y:S04]  /*be20*/  STL [R1+0x1bc], R18 ;  /* 0x0001bc1201007387 */ /* 0x0001e80000100800 */
[----:B0-----:R-:W5:Y:S04]  /*be30*/  LDL.LU R18, [R1+0x20b8] ;  /* 0x0020b80001127983 */ /* 0x001f680000300800 */
        /* <DEDUP_REMOVED lines=49> */
[----:B0-----:R-:W2:Y:S02]  /*c150*/  LDL.LU R28, [R1+0x2054] ;  /* 0x00205400011c7983 */ /* 0x001ea40000300800 */
[----:B--2---:R-:W-:-:S05]  /*c160*/  IMAD R28, R28, UR61, RZ ;  /* 0x0000003d1c1c7c24 */ /* 0x004fca000f8e02ff */
[----:B------:R5:W-:Y:S02]  /*c170*/  STL [R1+0x260], R28 ;  /* 0x0002601c01007387 */ /* 0x000be40000100800 */
[----:B-----5:R-:W-:Y:S02]  /*c180*/  IMAD R28, R3, UR61, RZ ;  /* 0x0000003d031c7c24 */ /* 0x020fe4000f8e02ff */
[----:B----4-:R-:W-:Y:S02]  /*c190*/  IMAD R3, R5, UR61, RZ ;  /* 0x0000003d05037c24 */ /* 0x010fe4000f8e02ff */
[----:B------:R-:W2:Y:S04]  /*c1a0*/  LDL.LU R5, [R1+0x290] ;  /* 0x0002900001057983 */ /* 0x000ea80000300800 */
[----:B------:R3:W-:Y:S04]  /*c1b0*/  STL [R1+0x268], R28 ;  /* 0x0002681c01007387 */ /* 0x0007e80000100800 */
[----:B------:R0:W-:Y:S01]  /*c1c0*/  STL [R1+0x26c], R3 ;  /* 0x00026c0301007387 */ /* 0x0001e20000100800 */
[----:B---3--:R-:W-:-:S03]  /*c1d0*/  IMAD R28, R6, UR61, RZ ;  /* 0x0000003d061c7c24 */ /* 0x008fc6000f8e02ff */
[----:B------:R-:W3:Y:S01]  /*c1e0*/  LDL.LU R6, [R1+0x29c] ;  /* 0x00029c0001067983 */ /* 0x000ee20000300800 */
[----:B0-----:R-:W-:-:S03]  /*c1f0*/  IMAD R3, R21, UR61, RZ ;  /* 0x0000003d15037c24 */ /* 0x001fc6000f8e02ff */
[----:B------:R-:W-:Y:S01]  /*c200*/  STL [R1+0x274], R28 ;  /* 0x0002741c01007387 */ /* 0x000fe20000100800 */
[----:B------:R-:W-:Y:S02]  /*c210*/  IMAD R21, R23, UR61, RZ ;  /* 0x0000003d17157c24 */ /* 0x000fe4000f8e02ff */
[----:B------:R-:W-:Y:S01]  /*c220*/  IMAD R19, R19, UR61, RZ ;  /* 0x0000003d13137c24 */ /* 0x000fe2000f8e02ff */
[----:B------:R0:W-:Y:S01]  /*c230*/  STL [R1+0x278], R3 ;  /* 0x0002780301007387 */ /* 0x0001e20000100800 */
[----:B------:R-:W-:-:S03]  /*c240*/  IMAD R17, R17, UR61, RZ ;  /* 0x0000003d11117c24 */ /* 0x000fc6000f8e02ff */
[----:B------:R-:W-:Y:S01]  /*c250*/  STL [R1+0x280], R21 ;  /* 0x0002801501007387 */ /* 0x000fe20000100800 */
[----:B0-----:R-:W-:-:S03]  /*c260*/  IMAD R3, R7, UR61, RZ ;  /* 0x0000003d07037c24 */ /* 0x001fc6000f8e02ff */
[----:B------:R-:W-:Y:S01]  /*c270*/  STL [R1+0x284], R19 ;  /* 0x0002841301007387 */ /* 0x000fe20000100800 */
[----:B------:R-:W-:-:S03]  /*c280*/  IMAD R7, R25, UR61, RZ ;  /* 0x0000003d19077c24 */ /* 0x000fc6000f8e02ff */
[----:B------:R0:W-:Y:S01]  /*c290*/  STL [R1+0x28c], R3 ;  /* 0x00028c0301007387 */ /* 0x0001e20000100800 */
[----:B------:R-:W-:-:S03]  /*c2a0*/  IMAD R2, R2, UR61, RZ ;  /* 0x0000003d02027c24 */ /* 0x000fc6000f8e02ff */
[----:B------:R-:W-:Y:S01]  /*c2b0*/  STL [R1+0x294], R17 ;  /* 0x0002941101007387 */ /* 0x000fe20000100800 */
[----:B0-----:R-:W-:-:S03]  /*c2c0*/  IMAD R3, R4, UR61, RZ ;  /* 0x0000003d04037c24 */ /* 0x001fc6000f8e02ff */
[----:B------:R-:W-:Y:S01]  /*c2d0*/  STL [R1+0x298], R7 ;  /* 0x0002980701007387 */ /* 0x000fe20000100800 */
[----:B------:R-:W-:-:S03]  /*c2e0*/  IMAD R4, R27, UR61, RZ ;  /* 0x0000003d1b047c24 */ /* 0x000fc6000f8e02ff */
        /* <DEDUP_REMOVED lines=10> */
[----:B----4-:R-:W-:-:S03]  /*c390*/  IMAD R2, R8, UR61, RZ ;  /* 0x0000003d08027c24 */ /* 0x010fc6000f8e02ff */
[----:B------:R1:W-:Y:S01]  /*c3a0*/  STL [R1+0x2c4], R3 ;  /* 0x0002c40301007387 */ /* 0x0003e20000100800 */
[----:B------:R-:W-:-:S03]  /*c3b0*/  IMAD R0, R0, UR61, RZ ;  /* 0x0000003d00007c24 */ /* 0x000fc6000f8e02ff */
[----:B------:R4:W-:Y:S01]  /*c3c0*/  STL [R1+0x2cc], R2 ;  /* 0x0002cc0201007387 */ /* 0x0009e20000100800 */
[----:B0-----:R-:W-:Y:S02]  /*c3d0*/  IMAD R4, R16, UR61, RZ ;  /* 0x0000003d10047c24 */ /* 0x001fe4000f8e02ff */
[----:B-1----:R-:W-:-:S03]  /*c3e0*/  IMAD R3, R15, UR61, RZ ;  /* 0x0000003d0f037c24 */ /* 0x002fc6000f8e02ff */
[----:B------:R-:W-:Y:S01]  /*c3f0*/  STL [R1+0x2d4], R4 ;  /* 0x0002d40401007387 */ /* 0x000fe20000100800 */
[----:B----4-:R-:W-:-:S03]  /*c400*/  IMAD R2, R22, UR61, RZ ;  /* 0x0000003d16027c24 */ /* 0x010fc6000f8e02ff */
[----:B------:R0:W-:Y:S01]  /*c410*/  STL [R1+0x2d8], R3 ;  /* 0x0002d80301007387 */ /* 0x0001e20000100800 */
[----:B------:R-:W-:-:S03]  /*c420*/  IMAD R28, R9, UR61, RZ ;  /* 0x0000003d091c7c24 */ /* 0x000fc6000f8e02ff */
[----:B------:R-:W-:Y:S04]  /*c430*/  STL [R1+0x2e0], R2 ;  /* 0x0002e00201007387 */ /* 0x000fe80000100800 */
[----:B------:R1:W-:Y:S01]  /*c440*/  STL [R1+0x2e4], R0 ;  /* 0x0002e40001007387 */ /* 0x0003e20000100800 */
[----:B0-----:R-:W-:-:S03]  /*c450*/  IMAD R3, R10, UR61, RZ ;  /* 0x0000003d0a037c24 */ /* 0x001fc6000f8e02ff */
[----:B------:R-:W-:Y:S01]  /*c460*/  STL [R1+0x2ec], R28 ;  /* 0x0002ec1c01007387 */ /* 0x000fe20000100800 */
[----:B-1----:R-:W-:-:S05]  /*c470*/  IMAD R0, R14, UR61, RZ ;  /* 0x0000003d0e007c24 */ /* 0x002fca000f8e02ff */
[----:B------:R-:W-:Y:S04]  /*c480*/  STL [R1+0x2f8], R0 ;  /* 0x0002f80001007387 */ /* 0x000fe80000100800 */
[----:B------:R-:W-:Y:S04]  /*c490*/  STL [R1+0x1fe8], R28 ;  /* 0x001fe81c01007387 */ /* 0x000fe80000100800 */
[----:B------:R-:W-:Y:S04]  /*c4a0*/  STL [R1+0x2f0], R3 ;  /* 0x0002f00301007387 */ /* 0x000fe80000100800 */
[----:B------:R0:W-:Y:S02]  /*c4b0*/  STL [R1+0x1fec], R3 ;  /* 0x001fec0301007387 */ /* 0x0001e40000100800 */
[----:B0-----:R-:W-:Y:S01]  /*c4c0*/  IMAD R3, R18, UR61, RZ ;  /* 0x0000003d12037c24 */ /* 0x001fe2000f8e02ff */
[----:B------:R-:W-:-:S04]  /*c4d0*/  UIMAD UR61, UR23, 0x7f, URZ ;  /* 0x0000007f173d78a4 */ /* 0x000fc8000f8e023f */
[----:B------:R0:W-:Y:S01]  /*c4e0*/  STL [R1+0x300], R3 ;  /* 0x0003000301007387 */ /* 0x0001e20000100800 */
[----:B--2---:R-:W-:Y:S02]  /*c4f0*/  IMAD R0, R5, UR60, RZ ;  /* 0x0000003c05007c24 */ /* 0x004fe4000f8e02ff */
[----:B---3--:R-:W-:-:S03]  /*c500*/  IMAD R2, R6, UR60, RZ ;  /* 0x0000003c06027c24 */ /* 0x008fc6000f8e02ff */
[----:B------:R-:W-:Y:S02]  /*c510*/  IADD3 R6, P1, R0, UR34, RZ ;  /* 0x0000002200067c10 */ /* 0x000fe4000ff3e0ff */
[----:B------:R-:W-:Y:S01]  /*c520*/  IADD3 R5, P0, R2, UR34, RZ ;  /* 0x0000002202057c10 */ /* 0x000fe2000ff1e0ff */
[----:B------:R-:W-:Y:S01]  /*c530*/  USHF.R.S32.HI UR34, URZ, 0x1f, UR61 ;  /* 0x0000001f3f227899 */ /* 0x000fe2000801143d */
[----:B------:R-:W-:Y:S02]  /*c540*/  LEA.HI.X.SX32 R4, R0, UR35, 0x1, P1 ;  /* 0x0000002300047c11 */ /* 0x000fe400088f0eff */
[----:B0-----:R-:W-:Y:S01]  /*c550*/  LEA.HI.X.SX32 R3, R2, UR35, 0x1, P0 ;  /* 0x0000002302037c11 */ /* 0x001fe200080f0eff */
[----:B------:R-:W-:Y:S01]  /*c560*/  STL [R1+0x854], R5 ;  /* 0x0008540501007387 */ /* 0x000fe20000100800 */
[----:B------:R-:W-:-:S03]  /*c570*/  IADD3 R0, P0, R6, UR61, RZ ;  /* 0x0000003d06007c10 */ /* 0x000fc6000ff1e0ff */
[----:B------:R-:W-:Y:S01]  /*c580*/  STL [R1+0x85c], R6 ;  /* 0x00085c0601007387 */ /* 0x000fe20000100800 */
[----:B------:R-:W-:-:S03]  /*c590*/  IADD3 R2, P1, R5, UR61, RZ ;  /* 0x0000003d05027c10 */ /* 0x000fc6000ff3e0ff */
[----:B------:R-:W-:Y:S01]  /*c5a0*/  STL [R1+0x850], R3 ;  /* 0x0008500301007387 */ /* 0x000fe20000100800 */
[----:B------:R-:W-:-:S03]  /*c5b0*/  UIMAD UR60, UR23, 0x7e, URZ ;  /* 0x0000007e173c78a4 */ /* 0x000fc6000f8e023f */
[----:B------:R-:W-:Y:S04]  /*c5c0*/  STL [R1+0x858], R4 ;  /* 0x0008580401007387 */ /* 0x000fe80000100800 */
[----:B------:R0:W-:Y:S01]  /*c5d0*/  STL [R1+0x1880], R0 ;  /* 0x0018800001007387 */ /* 0x0001e20000100800 */
[----:B------:R-:W-:-:S03]  /*c5e0*/  USHF.R.S32.HI UR61, URZ, 0x1f, UR60 ;  /* 0x0000001f3f3d7899 */ /* 0x000fc6000801143c */
[----:B------:R1:W-:Y:S01]  /*c5f0*/  STL [R1+0x1888], R2 ;  /* 0x0018880201007387 */ /* 0x0003e20000100800 */
[----:B0-----:R-:W-:Y:S02]  /*c600*/  IADD3.X R0, R4, UR34, RZ, P0, !PT ;  /* 0x0000002204007c10 */ /* 0x001fe400087fe4ff */
[----:B-1----:R-:W-:-:S03]  /*c610*/  IADD3.X R2, R3, UR34, RZ, P1, !PT ;  /* 0x0000002203027c10 */ /* 0x002fc60008ffe4ff */
[----:B------:R0:W-:Y:S01]  /*c620*/  STL [R1+0x187c], R0 ;  /* 0x00187c0001007387 */ /* 0x0001e20000100800 */
[----:B------:R-:W-:-:S03]  /*c630*/  UIMAD UR35, UR23, 0x7d, URZ ;  /* 0x0000007d172378a4 */ /* 0x000fc6000f8e023f */
[----:B------:R1:W-:Y:S01]  /*c640*/  STL [R1+0x1884], R2 ;  /* 0x0018840201007387 */ /* 0x0003e20000100800 */
[----:B0-----:R-:W-:Y:S02]  /*c650*/  IADD3 R0, P0, R6, UR60, RZ ;  /* 0x0000003c06007c10 */ /* 0x001fe4000ff1e0ff */
[----:B-1----:R-:W-:-:S03]  /*c660*/  IADD3 R2, P1, R5, UR60, RZ ;  /* 0x0000003c05027c10 */ /* 0x002fc6000ff3e0ff */
        /* <DEDUP_REMOVED lines=606> */
[----:B------:R-:W-:-:S03]  /*ec50*/  USHF.L.U32 UR34, UR23, 0x6, URZ ;  /* 0x0000000617227899 */ /* 0x000fc6000800063f */
        /* <DEDUP_REMOVED lines=14> */
[----:B------:R-:W-:-:S03]  /*ed40*/  UIMAD UR60, UR23, 0x3e, URZ ;  /* 0x0000003e173c78a4 */ /* 0x000fc6000f8e023f */
[----:B------:R1:W-:Y:S01]  /*ed50*/  STL [R1+0x1c78], R2 ;  /* 0x001c780201007387 */ /* 0x0003e20000100800 */
[----:B0-----:R-:W-:Y:S02]  /*ed60*/  IADD3.X R0, R4, UR35, RZ, P0, !PT ;  /* 0x0000002304007c10 */ /* 0x001fe400087fe4ff */
[----:B-1----:R-:W-:-:S03]  /*ed70*/  IADD3.X R2, R3, UR35, RZ, P1, !PT ;  /* 0x0000002303027c10 */ /* 0x002fc60008ffe4ff */
[----:B------:R0:W-:Y:S01]  /*ed80*/  STL [R1+0x1c6c], R0 ;  /* 0x001c6c0001007387 */ /* 0x0001e20000100800 */
[----:B------:R-:W-:-:S03]  /*ed90*/  USHF.R.S32.HI UR35, URZ, 0x1f, UR61 ;  /* 0x0000001f3f237899 */ /* 0x000fc6000801143d */
[----:B------:R1:W-:Y:S01]  /*eda0*/  STL [R1+0x1c74], R2 ;  /* 0x001c740201007387 */ /* 0x0003e20000100800 */
[----:B0-----:R-:W-:Y:S02]  /*edb0*/  IADD3 R0, P0, R6, UR61, RZ ;  /* 0x0000003d06007c10 */ /* 0x001fe4000ff1e0ff */
[----:B-1----:R-:W-:-:S03]  /*edc0*/  IADD3 R2, P1, R5, UR61, RZ ;  /* 0x0000003d05027c10 */ /* 0x002fc6000ff3e0ff */
[----:B------:R0:W-:Y:S01]  /*edd0*/  STL [R1+0x1c80], R0 ;  /* 0x001c800001007387 */ /* 0x0001e20000100800 */
[----:B------:R-:W-:Y:S01]  /*ede0*/  IADD3 R7, P3, R5, UR60, RZ ;  /* 0x0000003c05077c10 */ /* 0x000fe2000ff7e0ff */
[----:B------:R-:W-:Y:S02]  /*edf0*/  USHF.R.S32.HI UR61, URZ, 0x1f, UR60 ;  /* 0x0000001f3f3d7899 */ /* 0x000fe4000801143c */
[----:B------:R1:W-:Y:S01]  /*ee00*/  STL [R1+0x1c88], R2 ;  /* 0x001c880201007387 */ /* 0x0003e20000100800 */
[----:B0-----:R-:W-:Y:S01]  /*ee10*/  IADD3 R0, P2, R6, UR60, RZ ;  /* 0x0000003c06007c10 */ /* 0x001fe2000ff5e0ff */
[----:B------:R-:W-:Y:S02]  /*ee20*/  UIMAD UR34, UR23, 0x3d, URZ ;  /* 0x0000003d172278a4 */ /* 0x000fe4000f8e023f */
[----:B------:R-:W-:Y:S01]  /*ee30*/  UIMAD UR5, UR5, 0x34, URZ ;  /* 0x00000034050578a4 */ /* 0x000fe2000f8e023f */
[----:B-1----:R-:W-:Y:S01]  /*ee40*/  IADD3.X R2, R4, UR35, RZ, P0, !PT ;  /* 0x0000002304027c10 */ /* 0x002fe200087fe4ff */
[----:B------:R0:W-:Y:S01]  /*ee50*/  STL [R1+0x1c90], R0 ;  /* 0x001c900001007387 */ /* 0x0001e20000100800 */
[----:B------:R-:W-:-:S02]  /*ee60*/  UIMAD UR19, UR19, 0x33, URZ ;  /* 0x00000033131378a4 */ /* 0x000fc4000f8e023f */
[----:B------:R-:W-:Y:S01]  /*ee70*/  UIMAD UR6, UR6, 0x32, URZ ;  /* 0x00000032060678a4 */ /* 0x000fe2000f8e023f */
[----:B------:R-:W-:Y:S01]  /*ee80*/  STL [R1+0x1c98], R7 ;  /* 0x001c980701007387 */ /* 0x000fe20000100800 */
[----:B------:R-:W-:Y:S02]  /*ee90*/  UIMAD UR10, UR10, 0x31, URZ ;  /* 0x000000310a0a78a4 */ /* 0x000fe4000f8e023f */
[----:B------:R-:W-:Y:S02]  /*eea0*/  UIMAD UR25, UR25, 0x30, URZ ;  /* 0x00000030191978a4 */ /* 0x000fe4000f8e023f */
[----:B------:R-:W-:Y:S01]  /*eeb0*/  UIMAD UR52, UR52, 0x2f, URZ ;  /* 0x0000002f343478a4 */ /* 0x000fe2000f8e023f */
[----:B0-----:R-:W-:Y:S01]  /*eec0*/  IADD3.X R0, R3, UR35, RZ, P1, !PT ;  /* 0x0000002303007c10 */ /* 0x001fe20008ffe4ff */
[----:B------:R0:W-:Y:S01]  /*eed0*/  STL [R1+0x1c7c], R2 ;  /* 0x001c7c0201007387 */ /* 0x0001e20000100800 */
[----:B------:R-:W-:Y:S02]  /*eee0*/  UIMAD UR23, UR23, 0x3c, URZ ;  /* 0x0000003c171778a4 */ /* 0x000fe4000f8e023f */
[----:B------:R-:W-:Y:S01]  /*eef0*/  UIMAD UR37, UR37, 0x2e, URZ ;  /* 0x0000002e252578a4 */ /* 0x000fe2000f8e023f */
[----:B------:R1:W-:Y:S01]  /*ef00*/  STL [R1+0x1c84], R0 ;  /* 0x001c840001007387 */ /* 0x0003e20000100800 */
[----:B------:R-:W-:-:S02]  /*ef10*/  UIMAD UR18, UR18, 0x2d, URZ ;  /* 0x0000002d121278a4 */ /* 0x000fc4000f8e023f */
[----:B------:R-:W-:Y:S02]  /*ef20*/  UIMAD UR56, UR56, 0x2c, URZ ;  /* 0x0000002c383878a4 */ /* 0x000fe4000f8e023f */
[----:B------:R-:W-:Y:S01]  /*ef30*/  UIMAD UR48, UR48, 0x2b, URZ ;  /* 0x0000002b303078a4 */ /* 0x000fe2000f8e023f */
[----:B0-----:R-:W-:Y:S01]  /*ef40*/  IADD3.X R2, R4, UR61, RZ, P2, !PT ;  /* 0x0000003d04027c10 */ /* 0x001fe200097fe4ff */
[----:B------:R-:W-:Y:S02]  /*ef50*/  UIMAD UR41, UR41, 0x2a, URZ ;  /* 0x0000002a292978a4 */ /* 0x000fe4000f8e023f */
[----:B------:R-:W-:Y:S01]  /*ef60*/  UIMAD UR29, UR29, 0x29, URZ ;  /* 0x000000291d1d78a4 */ /* 0x000fe2000f8e023f */
[----:B-1----:R-:W-:Y:S01]  /*ef70*/  IADD3.X R0, R3, UR61, RZ, P3, !PT ;  /* 0x0000003d03007c10 */ /* 0x002fe20009ffe4ff */
[----:B------:R0:W-:Y:S01]  /*ef80*/  STL [R1+0x1c8c], R2 ;  /* 0x001c8c0201007387 */ /* 0x0001e20000100800 */
[----:B------:R-:W-:Y:S02]  /*ef90*/  USHF.R.S32.HI UR61, URZ, 0x1f, UR34 ;  /* 0x0000001f3f3d7899 */ /* 0x000fe40008011422 */
[----:B------:R-:W-:Y:S01]  /*efa0*/  UIMAD UR22, UR22, 0x28, URZ ;  /* 0x00000028161678a4 */ /* 0x000fe2000f8e023f */
[----:B------:R1:W-:Y:S01]  /*efb0*/  STL [R1+0x1c94], R0 ;  /* 0x001c940001007387 */ /* 0x0003e20000100800 */
[----:B------:R-:W-:-:S02]  /*efc0*/  UIMAD UR14, UR14, 0x27, URZ ;  /* 0x000000270e0e78a4 */ /* 0x000fc4000f8e023f */
[----:B------:R-:W-:Y:S02]  /*efd0*/  UIMAD UR58, UR58, 0x26, URZ ;  /* 0x000000263a3a78a4 */ /* 0x000fe4000f8e023f */
[----:B------:R-:W-:Y:S01]  /*efe0*/  UIMAD UR54, UR54, 0x25, URZ ;  /* 0x00000025363678a4 */ /* 0x000fe2000f8e023f */
[----:B0-----:R-:W-:Y:S01]  /*eff0*/  IADD3 R2, P0, R6, UR34, RZ ;  /* 0x0000002206027c10 */ /* 0x001fe2000ff1e0ff */
[----:B------:R-:W-:Y:S02]  /*f000*/  UIMAD UR50, UR50, 0x24, URZ ;  /* 0x00000024323278a4 */ /* 0x000fe4000f8e023f */
[----:B------:R-:W-:Y:S01]  /*f010*/  UIMAD UR46, UR46, 0x23, URZ ;  /* 0x000000232e2e78a4 */ /* 0x000fe2000f8e023f */
[C---:B-1----:R-:W-:Y:S01]  /*f020*/  IADD3 R0, P1, R5.reuse, UR34, RZ ;  /* 0x0000002205007c10 */ /* 0x042fe2000ff3e0ff */
[----:B------:R-:W-:Y:S01]  /*f030*/  STL [R1+0x1ca0], R2 ;  /* 0x001ca00201007387 */ /* 0x000fe20000100800 */
[----:B------:R-:W-:Y:S01]  /*f040*/  IADD3 R7, P3, R5, UR26, RZ ;  /* 0x0000001a05077c10 */ /* 0x000fe2000ff7e0ff */
[----:B------:R-:W-:-:S02]  /*f050*/  UIMAD UR43, UR43, 0x22, URZ ;  /* 0x000000222b2b78a4 */ /* 0x000fc4000f8e023f */
[----:B------:R0:W-:Y:S01]  /*f060*/  STL [R1+0x1ca8], R0 ;  /* 0x001ca80001007387 */ /* 0x0001e20000100800 */
[----:B------:R-:W-:Y:S02]  /*f070*/  UIMAD UR39, UR39, 0x21, URZ ;  /* 0x00000021272778a4 */ /* 0x000fe4000f8e023f */
[----:B------:R-:W-:Y:S02]  /*f080*/  USHF.L.U32 UR31, UR31, 0x5, URZ ;  /* 0x000000051f1f7899 */ /* 0x000fe4000800063f */
[----:B------:R-:W-:Y:S02]  /*f090*/  UIMAD UR27, UR27, 0x1f, URZ ;  /* 0x0000001f1b1b78a4 */ /* 0x000fe4000f8e023f */
[----:B------:R-:W-:Y:S02]  /*f0a0*/  UIMAD UR24, UR24, 0x1e, URZ ;  /* 0x0000001e181878a4 */ /* 0x000fe4000f8e023f */
[----:B------:R-:W-:Y:S01]  /*f0b0*/  UIMAD UR20, UR20, 0x1d, URZ ;  /* 0x0000001d141478a4 */ /* 0x000fe2000f8e023f */
[----:B0-----:R-:W-:Y:S01]  /*f0c0*/  IADD3.X R0, R4, UR61, RZ, P0, !PT ;  /* 0x0000003d04007c10 */ /* 0x001fe200087fe4ff */
[----:B------:R-:W-:Y:S01]  /*f0d0*/  UIMAD UR16, UR16, 0x1c, URZ ;  /* 0x0000001c101078a4 */ /* 0x000fe2000f8e023f */
[----:B------:R-:W-:Y:S01]  /*f0e0*/  IADD3.X R2, R3, UR61, RZ, P1, !PT ;  /* 0x0000003d03027c10 */ /* 0x000fe20008ffe4ff */
[----:B------:R-:W-:-:S02]  /*f0f0*/  UIMAD UR12, UR12, 0x1b, URZ ;  /* 0x0000001b0c0c78a4 */ /* 0x000fc4000f8e023f */
[----:B------:R0:W-:Y:S01]  /*f100*/  STL [R1+0x1c9c], R0 ;  /* 0x001c9c0001007387 */ /* 0x0001e20000100800 */
[----:B------:R-:W-:Y:S02]  /*f110*/  USHF.R.S32.HI UR61, URZ, 0x1f, UR23 ;  /* 0x0000001f3f3d7899 */ /* 0x000fe40008011417 */
[----:B------:R-:W-:Y:S01]  /*f120*/  UIMAD UR9, UR9, 0x1a, URZ ;  /* 0x0000001a090978a4 */ /* 0x000fe2000f8e023f */
[----:B------:R1:W-:Y:S01]  /*f130*/  STL [R1+0x1ca4], R2 ;  /* 0x001ca40201007387 */ /* 0x0003e20000100800 */
[----:B------:R-:W-:Y:S02]  /*f140*/  UIMAD UR8, UR8, 0x19, URZ ;  /* 0x00000019080878a4 */ /* 0x000fe4000f8e023f */
[----:B------:R-:W-:Y:S02]  /*f150*/  UIMAD UR7, UR7, 0x18, URZ ;  /* 0x00000018070778a4 */ /* 0x000fe4000f8e023f */
[----:B------:R-:W-:Y:S01]  /*f160*/  UIMAD UR59, UR59, 0x17, URZ ;  /* 0x000000173b3b78a4 */ /* 0x000fe2000f8e023f */
[----:B0-----:R-:W-:Y:S01]  /*f170*/  IADD3 R0, P0, R6, UR23, RZ ;  /* 0x0000001706007c10 */ /* 0x001fe2000ff1e0ff */
[----:B------:R-:W-:-:S02]  /*f180*/  UIMAD UR57, UR57, 0x16, URZ ;  /* 0x00000016393978a4 */ /* 0x000fc4000f8e023f */
[----:B------:R-:W-:Y:S01]  /*f190*/  UIMAD UR55, UR55, 0x15, URZ ;  /* 0x00000015373778a4 */ /* 0x000fe2000f8e023f */
[----:B-1----:R-:W-:Y:S01]  /*f1a0*/  IADD3 R2, P1, R5, UR23, RZ ;  /* 0x0000001705027c10 */ /* 0x002fe2000ff3e0ff */
        /* <DEDUP_REMOVED lines=8> */
[----:B------:R-:W-:-:S02]  /*f230*/  USHF.L.U32 UR45, UR45, 0x4, URZ ;  /* 0x000000042d2d7899 */ /* 0x000fc4000800063f */
[----:B------:R-:W-:Y:S01]  /*f240*/  UIMAD UR44, UR44, 0xf, URZ ;  /* 0x0000000f2c2c78a4 */ /* 0x000fe2000f8e023f */
[----:B-1----:R-:W-:Y:S01]  /*f250*/  IADD3.X R2, R4, UR61, RZ, P0, !PT ;  /* 0x0000003d04027c10 */ /* 0x002fe200087fe4ff */
[----:B------:R0:W-:Y:S01]  /*f260*/  STL [R1+0x1cc0], R0 ;  /* 0x001cc00001007387 */ /* 0x0001e20000100800 */
[----:B------:R-:W-:Y:S02]  /*f270*/  UIMAD UR42, UR42, 0xe, URZ ;  /* 0x0000000e2a2a78a4 */ /* 0x000fe4000f8e023f */
[----:B------:R-:W-:Y:S01]  /*f280*/  UIMAD UR40, UR40, 0xd, URZ ;  /* 0x0000000d282878a4 */ /* 0x000fe2000f8e023f */
[----:B------:R-:W-:Y:S01]  /*f290*/  STL [R1+0x1cc8], R7 ;  /* 0x001cc80701007387 */ /* 0x000fe20000100800 */
[----:B------:R-:W-:Y:S02]  /*f2a0*/  UIMAD UR38, UR38, 0xc, URZ ;  /* 0x0000000c262678a4 */ /* 0x000fe4000f8e023f */
[----:B------:R-:W-:Y:S02]  /*f2b0*/  UIMAD UR36, UR36, 0xb, URZ ;  /* 0x0000000b242478a4 */ /* 0x000fe4000f8e023f */
[----:B------:R-:W-:Y:S01]  /*f2c0*/  UIMAD UR30, UR30, 0xa, URZ ;  /* 0x0000000a1e1e78a4 */ /* 0x000fe2000f8e023f */
[----:B0-----:R-:W-:Y:S01]  /*f2d0*/  IADD3.X R0, R3, UR61, RZ, P1, !PT ;  /* 0x0000003d03007c10 */ /* 0x001fe20008ffe4ff */
[----:B------:R0:W-:Y:S01]  /*f2e0*/  STL [R1+0x1cac], R2 ;  /* 0x001cac0201007387 */ /* 0x0001e20000100800 */
[----:B------:R-:W-:Y:S01]  /*f2f0*/  UIMAD UR28, UR28, 0x9, URZ ;  /* 0x000000091c1c78a4 */ /* 0x000fe2000f8e023f */
[----:B------:R-:W-:-:S02]  /*f300*/  ULDC UR60, c[0x0][0x238] ;  /* 0x00008e00003c7ab9 */ /* 0x000fc40000000800 */
[----:B------:R1:W-:Y:S01]  /*f310*/  STL [R1+0x1cb4], R0 ;  /* 0x001cb40001007387 */ /* 0x0003e20000100800 */
[----:B------:R-:W-:Y:S01]  /*f320*/  ULDC UR35, c[0x0][0x238] ;  /* 0x00008e0000237ab9 */ /* 0x000fe20000000800 */
[----:B------:R-:W-:Y:S01]  /*f330*/  ULDC UR34, c[0x0][0x238] ;  /* 0x00008e0000227ab9 */ /* 0x000fe20000000800 */
[----:B------:R-:W-:Y:S01]  /*f340*/  ULDC UR61, c[0x0][0x238] ;  /* 0x00008e00003d7ab9 */ /* 0x000fe20000000800 */
[----:B------:R-:W-:Y:S01]  /*f350*/  ULDC UR26, c[0x0][0x238] ;  /* 0x00008e00001a7ab9 */ /* 0x000fe20000000800 */
        /* <DEDUP_REMOVED lines=8> */
[----:B------:R-:W-:Y:S02]  /*f3e0*/  USHF.L.U32 UR60, UR60, 0x3, URZ ;  /* 0x000000033c3c7899 */ /* 0x000fe4000800063f */
[----:B------:R-:W-:Y:S01]  /*f3f0*/  UIMAD UR35, UR35, 0x7, URZ ;  /* 0x00000007232378a4 */ /* 0x000fe2000f8e023f */
[----:B------:R1:W-:Y:S01]  /*f400*/  STL [R1+0x1cd8], R0 ;  /* 0x001cd80001007387 */ /* 0x0003e20000100800 */
[----:B------:R-:W-:Y:S02]  /*f410*/  UIMAD UR34, UR34, 0x6, URZ ;  /* 0x00000006222278a4 */ /* 0x000fe4000f8e023f */
[----:B------:R-:W-:Y:S02]  /*f420*/  UIMAD UR61, UR61, 0x5, URZ ;  /* 0x000000053d3d78a4 */ /* 0x000fe4000f8e023f */
[----:B------:R-:W-:Y:S01]  /*f430*/  USHF.L.U32 UR26, UR26, 0x2, URZ ;  /* 0x000000021a1a7899 */ /* 0x000fe2000800063f */
[----:B0-----:R-:W-:Y:S01]  /*f440*/  IADD3.X R2, R4, UR23, RZ, P0, !PT ;  /* 0x0000001704027c10 */ /* 0x001fe200087fe4ff */
[----:B------:R-:W-:Y:S01]  /*f450*/  ULDC UR13, c[0x0][0x238] ;  /* 0x00008e00000d7ab9 */ /* 0x000fe20000000800 */
[----:B-1----:R-:W-:-:S03]  /*f460*/  IADD3.X R0, R3, UR23, RZ, P1, !PT ;  /* 0x0000001703007c10 */ /* 0x002fc60008ffe4ff */
[----:B------:R0:W-:Y:S04]  /*f470*/  STL [R1+0x1ccc], R2 ;  /* 0x001ccc0201007387 */ /* 0x0001e80000100800 */
[----:B------:R1:W-:Y:S01]  /*f480*/  STL [R1+0x1cd4], R0 ;  /* 0x001cd40001007387 */ /* 0x0003e20000100800 */
[----:B------:R-:W-:Y:S02]  /*f490*/  USHF.R.S32.HI UR23, URZ, 0x1f, UR17 ;  /* 0x0000001f3f177899 */ /* 0x000fe40008011411 */
[----:B0-----:R-:W-:Y:S02]  /*f4a0*/  IADD3 R2, P0, R6, UR17, RZ ;  /* 0x0000001106027c10 */ /* 0x001fe4000ff1e0ff */
[----:B-1----:R-:W-:-:S03]  /*f4b0*/  IADD3 R0, P1, R5, UR17, RZ ;  /* 0x0000001105007c10 */ /* 0x002fc6000ff3e0ff */
[----:B------:R0:W-:Y:S01]  /*f4c0*/  STL [R1+0x1ce0], R2 ;  /* 0x001ce00201007387 */ /* 0x0001e20000100800 */
[----:B------:R-:W-:-:S03]  /*f4d0*/  IADD3 R6, P2, R6, UR21, RZ ;  /* 0x0000001506067c10 */ /* 0x000fc6000ff5e0ff */
[----:B------:R1:W-:Y:S01]  /*f4e0*/  STL [R1+0x1ce8], R0 ;  /* 0x001ce80001007387 */ /* 0x0003e20000100800 */
[----:B------:R-:W-:-:S03]  /*f4f0*/  USHF.R.S32.HI UR17, URZ, 0x1f, UR21 ;  /* 0x0000001f3f117899 */ /* 0x000fc60008011415 */
[----:B------:R-:W-:Y:S01]  /*f500*/  STL [R1+0x1cf0], R6 ;  /* 0x001cf00601007387 */ /* 0x000fe20000100800 */
[----:B0-----:R-:W-:-:S03]  /*f510*/  IADD3.X R2, R4, UR23, RZ, P0, !PT ;  /* 0x0000001704027c10 */ /* 0x001fc600087fe4ff */
[----:B------:R-:W2:Y:S01]  /*f520*/  LDL R7, [R1+0x38] ;  /* 0x0000380001077983 */ /* 0x000ea20000100800 */
[----:B-1----:R-:W-:Y:S01]  /*f530*/  IADD3 R0, P3, R5, UR21, RZ ;  /* 0x0000001505007c10 */ /* 0x002fe2000ff7e0ff */
[----:B------:R-:W-:Y:S01]  /*f540*/  UIMAD UR13, UR13, 0x3, URZ ;  /* 0x000000030d0d78a4 */ /* 0x000fe2000f8e023f */
[----:B------:R-:W-:-:S03]  /*f550*/  ULDC UR21, c[0x0][0x238] ;  /* 0x00008e0000157ab9 */ /* 0x000fc60000000800 */
[----:B------:R0:W-:Y:S04]  /*f560*/  STL [R1+0x1cf8], R0 ;  /* 0x001cf80001007387 */ /* 0x0001e80000100800 */
[----:B------:R1:W-:Y:S04]  /*f570*/  STL [R1+0x1cdc], R2 ;  /* 0x001cdc0201007387 */ /* 0x0003e80000100800 */
[----:B------:R-:W3:Y:S01]  /*f580*/  LDL R17, [R1+0x44] ;  /* 0x0000440001117983 */ /* 0x000ee20000100800 */
[----:B0-----:R-:W-:Y:S02]  /*f590*/  IADD3.X R0, R3, UR23, RZ, P1, !PT ;  /* 0x0000001703007c10 */ /* 0x001fe40008ffe4ff */
[----:B--2---:R-:W-:Y:S01]  /*f5a0*/  SHF.R.S32.HI R7, RZ, 0x1f, R7 ;  /* 0x0000001fff077819 */ /* 0x004fe20000011407 */
[----:B------:R-:W2:Y:S01]  /*f5b0*/  LDL R19, [R1+0x74] ;  /* 0x0000740001137983 */ /* 0x000ea20000100800 */
[----:B-1----:R-:W-:Y:S01]  /*f5c0*/  IADD3.X R2, R4, UR17, RZ, P2, !PT ;  /* 0x0000001104027c10 */ /* 0x002fe200097fe4ff */
[----:B------:R-:W-:-:S02]  /*f5d0*/  USHF.L.U32 UR21, UR21, 0x1, URZ ;  /* 0x0000000115157899 */ /* 0x000fc4000800063f */
[----:B------:R0:W-:Y:S01]  /*f5e0*/  STL [R1+0x1ce4], R0 ;  /* 0x001ce40001007387 */ /* 0x0001e20000100800 */
[----:B------:R-:W-:-:S03]  /*f5f0*/  ULDC UR23, c[0x0][0x238] ;  /* 0x00008e0000177ab9 */ /* 0x000fc60000000800 */
[----:B------:R-:W4:Y:S01]  /*f600*/  LDL R21, [R1+0x8c] ;  /* 0x00008c0001157983 */ /* 0x000f220000100800 */
[----:B0-----:R-:W-:-:S03]  /*f610*/  IADD3.X R0, R3, UR17, RZ, P3, !PT ;  /* 0x0000001103007c10 */ /* 0x001fc60009ffe4ff */
[----:B------:R0:W-:Y:S01]  /*f620*/  STL [R1+0x1cec], R2 ;  /* 0x001cec0201007387 */ /* 0x0001e20000100800 */
[----:B------:R-:W-:Y:S01]  /*f630*/  SHF.R.S32.HI R4, RZ, 0x1f, R24 ;  /* 0x0000001fff047819 */ /* 0x000fe20000011418 */
[----:B------:R-:W-:Y:S02]  /*f640*/  ULDC UR17, c[0x0][0x238] ;  /* 0x00008e0000117ab9 */ /* 0x000fe40000000800 */
[----:B------:R-:W5:Y:S04]  /*f650*/  LDL R23, [R1+0x90] ;  /* 0x0000900001177983 */ /* 0x000f680000100800 */
[----:B------:R1:W-:Y:S01]  /*f660*/  STL [R1+0x1cf4], R0 ;  /* 0x001cf40001007387 */ /* 0x0003e20000100800 */
[----:B0-----:R-:W-:-:S03]  /*f670*/  SHF.R.S32.HI R2, RZ, 0x1f, R26 ;  /* 0x0000001fff027819 */ /* 0x001fc6000001141a */
[----:B------:R-:W5:Y:S04]  /*f680*/  LDL R25, [R1+0x98] ;  /* 0x0000980001197983 */ /* 0x000f680000100800 */
[----:B------:R-:W5:Y:S01]  /*f690*/  LDL R27, [R1+0xb8] ;  /* 0x0000b800011b7983 */ /* 0x000f620000100800 */
[----:B-1----:R-:W-:-:S03]  /*f6a0*/  SHF.R.S32.HI R0, RZ, 0x1f, R29 ;  /* 0x0000001fff007819 */ /* 0x002fc6000001141d */
[----:B------:R-:W-:Y:S04]  /*f6b0*/  STL [R1+0x1ff0], R29 ;  /* 0x001ff01d01007387 */ /* 0x000fe80000100800 */
[----:B------:R-:W-:Y:S04]  /*f6c0*/  STL [R1+0x1fdc], R0 ;  /* 0x001fdc0001007387 */ /* 0x000fe80000100800 */
[----:B------:R-:W-:Y:S04]  /*f6d0*/  STL [R1+0x1ff8], R2 ;  /* 0x001ff80201007387 */ /* 0x000fe80000100800 */
[----:B------:R-:W-:Y:S04]  /*f6e0*/  STL [R1+0x1ff4], R26 ;  /* 0x001ff41a01007387 */ /* 0x000fe80000100800 */
[----:B------:R-:W-:Y:S04]  /*f6f0*/  STL [R1+0x1ffc], R24 ;  /* 0x001ffc1801007387 */ /* 0x000fe80000100800 */
[----:B------:R0:W-:Y:S04]  /*f700*/  STL [R1+0x1fd0], R4 ;  /* 0x001fd00401007387 */ /* 0x0001e80000100800 */
[----:B0-----:R-:W3:Y:S02]  /*f710*/  LDL.LU R4, [R1+0x30] ;  /* 0x0000300001047983 */ /* 0x001ee40000300800 */
[----:B---3--:R-:W-:-:S02]  /*f720*/  SHF.R.S32.HI R5, RZ, 0x1f, R4 ;  /* 0x0000001fff057819 */ /* 0x008fc40000011404 */
[----:B------:R-:W-:Y:S04]  /*f730*/  STL [R1+0x2000], R4 ;  /* 0x0020000401007387 */ /* 0x000fe80000100800 */
[----:B------:R0:W-:Y:S04]  /*f740*/  STL [R1+0x1fcc], R5 ;  /* 0x001fcc0501007387 */ /* 0x0001e80000100800 */
[----:B0-----:R-:W3:Y:S01]  /*f750*/  LDL.LU R5, [R1+0x34] ;  /* 0x0000340001057983 */ /* 0x001ee20000300800 */
[----:B------:R-:W-:Y:S02]  /*f760*/  SHF.R.S32.HI R8, RZ, 0x1f, R17 ;  /* 0x0000001fff087819 */ /* 0x000fe40000011411 */
[----:B--2---:R-:W-:-:S02]  /*f770*/  SHF.R.S32.HI R9, RZ, 0x1f, R19 ;  /* 0x0000001fff097819 */ /* 0x004fc40000011413 */
[----:B---3--:R-:W-:-:S05]  /*f780*/  SHF.R.S32.HI R6, RZ, 0x1f, R5 ;  /* 0x0000001fff067819 */ /* 0x008fca0000011405 */
[----:B------:R-:W-:Y:S04]  /*f790*/  STL [R1+0x2008], R6 ;  /* 0x0020080601007387 */ /* 0x000fe80000100800 */
[----:B------:R-:W-:Y:S04]  /*f7a0*/  STL [R1+0x2004], R5 ;  /* 0x0020040501007387 */ /* 0x000fe80000100800 */
[----:B------:R-:W-:Y:S04]  /*f7b0*/  STL [R1+0x1fc8], R7 ;  /* 0x001fc80701007387 */ /* 0x000fe80000100800 */
[----:B------:R-:W-:Y:S04]  /*f7c0*/  STL [R1+0x200c], R8 ;  /* 0x00200c0801007387 */ /* 0x000fe80000100800 */
[----:B------:R-:W2:Y:S04]  /*f7d0*/  LDL R15, [R1+0xd0] ;  /* 0x0000d000010f7983 */ /* 0x000ea80000100800 */
[----:B------:R-:W3:Y:S04]  /*f7e0*/  LDL R16, [R1+0xd8] ;  /* 0x0000d80001107983 */ /* 0x000ee80000100800 */
[----:B------:R-:W3:Y:S04]  /*f7f0*/  LDL R17, [R1+0xe0] ;  /* 0x0000e00001117983 */ /* 0x000ee80000100800 */
[----:B------:R-:W3:Y:S04]  /*f800*/  LDL R3, [R1+0x108] ;  /* 0x0001080001037983 */ /* 0x000ee80000100800 */
[----:B------:R-:W3:Y:S04]  /*f810*/  LDL R19, [R1+0x10c] ;  /* 0x00010c0001137983 */ /* 0x000ee80000100800 */
[----:B------:R0:W-:Y:S04]  /*f820*/  STL [R1+0x1fc4], R9 ;  /* 0x001fc40901007387 */ /* 0x0001e80000100800 */
[----:B0-----:R-:W2:Y:S01]  /*f830*/  LDL.LU R9, [R1+0x88] ;  /* 0x0000880001097983 */ /* 0x001ea20000300800 */
[----:B----4-:R-:W-:-:S02]  /*f840*/  SHF.R.S32.HI R11, RZ, 0x1f, R21 ;  /* 0x0000001fff0b7819 */ /* 0x010fc40000011415 */
[----:B-----5:R-:W-:Y:S02]  /*f850*/  SHF.R.S32.HI R12, RZ, 0x1f, R23 ;  /* 0x0000001fff0c7819 */ /* 0x020fe40000011417 */
[----:B------:R-:W-:Y:S02]  /*f860*/  SHF.R.S32.HI R13, RZ, 0x1f, R25 ;  /* 0x0000001fff0d7819 */ /* 0x000fe40000011419 */
[----:B------:R-:W-:Y:S02]  /*f870*/  SHF.R.S32.HI R14, RZ, 0x1f, R27 ;  /* 0x0000001fff0e7819 */ /* 0x000fe4000001141b */
[----:B--2---:R-:W-:-:S05]  /*f880*/  SHF.R.S32.HI R10, RZ, 0x1f, R9 ;  /* 0x0000001fff0a7819 */ /* 0x004fca0000011409 */
[----:B------:R-:W-:Y:S04]  /*f890*/  STL [R1+0x2014], R10 ;  /* 0x0020140a01007387 */ /* 0x000fe80000100800 */
[----:B------:R-:W-:Y:S04]  /*f8a0*/  STL [R1+0x2010], R9 ;  /* 0x0020100901007387 */ /* 0x000fe80000100800 */
[----:B------:R-:W2:Y:S04]  /*f8b0*/  LDL R20, [R1+0x124] ;  /* 0x0001240001147983 */ /* 0x000ea80000100800 */
[----:B------:R-:W4:Y:S04]  /*f8c0*/  LDL R21, [R1+0x128] ;  /* 0x0001280001157983 */ /* 0x000f280000100800 */
[----:B------:R-:W-:Y:S04]  /*f8d0*/  STL [R1+0x2018], R11 ;  /* 0x0020180b01007387 */ /* 0x000fe80000100800 */
[----:B------:R-:W5:Y:S04]  /*f8e0*/  LDL R22, [R1+0x130] ;  /* 0x0001300001167983 */ /* 0x000f680000100800 */
[----:B------:R-:W5:Y:S04]  /*f8f0*/  LDL R23, [R1+0x134] ;  /* 0x0001340001177983 */ /* 0x000f680000100800 */
[----:B------:R-:W-:Y:S04]  /*f900*/  STL [R1+0x201c], R12 ;  /* 0x00201c0c01007387 */ /* 0x000fe80000100800 */
[----:B------:R-:W5:Y:S04]  /*f910*/  LDL R25, [R1+0x198] ;  /* 0x0001980001197983 */ /* 0x000f680000100800 */
[----:B------:R-:W-:Y:S04]  /*f920*/  STL [R1+0x2020], R13 ;  /* 0x0020200d01007387 */ /* 0x000fe80000100800 */
[----:B------:R-:W5:Y:S04]  /*f930*/  LDL R27, [R1+0x194] ;  /* 0x00019400011b7983 */ /* 0x000f680000100800 */
[----:B------:R-:W5:Y:S04]  /*f940*/  LDL R6, [R1+0x190] ;  /* 0x0001900001067983 */ /* 0x000f680000100800 */
[----:B------:R-:W5:Y:S04]  /*f950*/  LDL R4, [R1+0x18c] ;  /* 0x00018c0001047983 */ /* 0x000f680000100800 */
[----:B------:R-:W5:Y:S04]  /*f960*/  LDL R24, [R1+0x188] ;  /* 0x0001880001187983 */ /* 0x000f680000100800 */
[----:B------:R-:W5:Y:S04]  /*f970*/  LDL R26, [R1+0x184] ;  /* 0x00018400011a7983 */ /* 0x000f680000100800 */
[----:B------:R-:W5:Y:S04]  /*f980*/  LDL R2, [R1+0x180] ;  /* 0x0001800001027983 */ /* 0x000f680000100800 */
[----:B------:R-:W5:Y:S04]  /*f990*/  LDL R0, [R1+0x17c] ;  /* 0x00017c0001007983 */ /* 0x000f680000100800 */
[----:B------:R-:W5:Y:S04]  /*f9a0*/  LDL R28, [R1+0x178] ;  /* 0x00017800011c7983 */ /* 0x000f680000100800 */
[----:B------:R-:W-:Y:S04]  /*f9b0*/  STL [R1+0x2024], R14 ;  /* 0x0020240e01007387 */ /* 0x000fe80000100800 */
[----:B------:R-:W5:Y:S01]  /*f9c0*/  LDL R29, [R1+0x174] ;  /* 0x00017400011d7983 */ /* 0x000f620000100800 */
[----:B------:R-:W-:-:S02]  /*f9d0*/  SHF.R.S32.HI R15, RZ, 0x1f, R15 ;  /* 0x0000001fff0f7819 */ /* 0x000fc4000001140f */
[----:B---3--:R-:W-:Y:S02]  /*f9e0*/  SHF.R.S32.HI R16, RZ, 0x1f, R16 ;  /* 0x0000001fff107819 */ /* 0x008fe40000011410 */
[----:B------:R-:W-:Y:S02]  /*f9f0*/  SHF.R.S32.HI R17, RZ, 0x1f, R17 ;  /* 0x0000001fff117819 */ /* 0x000fe40000011411 */
[----:B------:R-:W-:Y:S01]  /*fa00*/  SHF.R.S32.HI R18, RZ, 0x1f, R3 ;  /* 0x0000001fff127819 */ /* 0x000fe20000011403 */
[----:B------:R-:W-:Y:S01]  /*fa10*/  STL [R1+0x2028], R15 ;  /* 0x0020280f01007387 */ /* 0x000fe20000100800 */
[----:B------:R-:W-:-:S03]  /*fa20*/  SHF.R.S32.HI R19, RZ, 0x1f, R19 ;  /* 0x0000001fff137819 */ /* 0x000fc60000011413 */
[----:B------:R-:W-:Y:S04]  /*fa30*/  STL [R1+0x202c], R16 ;  /* 0x00202c1001007387 */ /* 0x000fe80000100800 */
[----:B------:R-:W-:Y:S04]  /*fa40*/  STL [R1+0x2030], R17 ;  /* 0x0020301101007387 */ /* 0x000fe80000100800 */
[----:B------:R-:W-:Y:S04]  /*fa50*/  STL [R1+0x2034], R18 ;  /* 0x0020341201007387 */ /* 0x000fe80000100800 */
[----:B------:R-:W-:Y:S01]  /*fa60*/  STL [R1+0x2038], R19 ;  /* 0x0020381301007387 */ /* 0x000fe20000100800 */
[----:B--2---:R-:W-:-:S02]  /*fa70*/  SHF.R.S32.HI R20, RZ, 0x1f, R20 ;  /* 0x0000001fff147819 */ /* 0x004fc40000011414 */
[----:B----4-:R-:W-:-:S03]  /*fa80*/  SHF.R.S32.HI R21, RZ, 0x1f, R21 ;  /* 0x0000001fff157819 */ /* 0x010fc60000011415 */
[----:B------:R-:W-:Y:S01]  /*fa90*/  STL [R1+0x203c], R20 ;  /* 0x00203c1401007387 */ /* 0x000fe20000100800 */
[----:B-----5:R-:W-:-:S03]  /*faa0*/  SHF.R.S32.HI R22, RZ, 0x1f, R22 ;  /* 0x0000001fff167819 */ /* 0x020fc60000011416 */
[----:B------:R-:W-:Y:S01]  /*fab0*/  STL [R1+0x2040], R21 ;  /* 0x0020401501007387 */ /* 0x000fe20000100800 */
[----:B------:R-:W-:-:S03]  /*fac0*/  SHF.R.S32.HI R23, RZ, 0x1f, R23 ;  /* 0x0000001fff177819 */ /* 0x000fc60000011417 */
[----:B------:R-:W-:Y:S04]  /*fad0*/  STL [R1+0x2044], R22 ;  /* 0x0020441601007387 */ /* 0x000fe80000100800 */
[----:B------:R-:W-:Y:S04]  /*fae0*/  STL [R1+0x2048], R23 ;  /* 0x0020481701007387 */ /* 0x000fe80000100800 */
[----:B------:R-:W2:Y:S01]  /*faf0*/  LDL R3, [R1+0x170] ;  /* 0x0001700001037983 */ /* 0x000ea20000100800 */
[----:B------:R-:W-:Y:S02]  /*fb00*/  SHF.R.S32.HI R25, RZ, 0x1f, R25 ;  /* 0x0000001fff197819 */ /* 0x000fe40000011419 */
[----:B------:R-:W-:-:S03]  /*fb10*/  SHF.R.S32.HI R27, RZ, 0x1f, R27 ;  /* 0x0000001fff1b7819 */ /* 0x000fc6000001141b */
[----:B------:R-:W-:Y:S01]  /*fb20*/  STL [R1+0x204c], R25 ;  /* 0x00204c1901007387 */ /* 0x000fe20000100800 */
[----:B------:R-:W-:-:S03]  /*fb30*/  SHF.R.S32.HI R5, RZ, 0x1f, R6 ;  /* 0x0000001fff057819 */ /* 0x000fc60000011406 */
[----:B------:R-:W-:Y:S01]  /*fb40*/  STL [R1+0x2050], R27 ;  /* 0x0020501b01007387 */ /* 0x000fe20000100800 */
[----:B------:R-:W-:-:S03]  /*fb50*/  SHF.R.S32.HI R4, RZ, 0x1f, R4 ;  /* 0x0000001fff047819 */ /* 0x000fc60000011404 */
[----:B------:R0:W-:Y:S01]  /*fb60*/  STL [R1], R5 ;  /* 0x0000000501007387 */ /* 0x0001e20000100800 */
[----:B------:R-:W-:-:S03]  /*fb70*/  SHF.R.S32.HI R6, RZ, 0x1f, R24 ;  /* 0x0000001fff067819 */ /* 0x000fc60000011418 */
[----:B------:R1:W-:Y:S01]  /*fb80*/  STL [R1+0x4], R4 ;  /* 0x0000040401007387 */ /* 0x0003e20000100800 */
[----:B0-----:R-:W-:-:S03]  /*fb90*/  SHF.R.S32.HI R5, RZ, 0x1f, R26 ;  /* 0x0000001fff057819 */ /* 0x001fc6000001141a */
[----:B------:R-:W-:Y:S01]  /*fba0*/  STL [R1+0x8], R6 ;  /* 0x0000080601007387 */ /* 0x000fe20000100800 */
[----:B-1----:R-:W-:-:S03]  /*fbb0*/  SHF.R.S32.HI R4, RZ, 0x1f, R2 ;  /* 0x0000001fff047819 */ /* 0x002fc60000011402 */
[----:B------:R-:W-:Y:S01]  /*fbc0*/  STL [R1+0xc], R5 ;  /* 0x00000c0501007387 */ /* 0x000fe20000100800 */
[----:B------:R-:W-:-:S03]  /*fbd0*/  SHF.R.S32.HI R2, RZ, 0x1f, R0 ;  /* 0x0000001fff027819 */ /* 0x000fc60000011400 */
[----:B------:R-:W-:Y:S04]  /*fbe0*/  STL [R1+0x10], R4 ;  /* 0x0000100401007387 */ /* 0x000fe80000100800 */
[----:B------:R-:W3:Y:S01]  /*fbf0*/  LDL R27, [R1+0x16c] ;  /* 0x00016c00011b7983 */ /* 0x000ee20000100800 */
[----:B------:R-:W-:-:S03]  /*fc00*/  SHF.R.S32.HI R0, RZ, 0x1f, R28 ;  /* 0x0000001fff007819 */ /* 0x000fc6000001141c */
[----:B------:R-:W-:Y:S04]  /*fc10*/  STL [R1+0x14], R2 ;  /* 0x0000140201007387 */ /* 0x000fe80000100800 */
[----:B------:R-:W4:Y:S04]  /*fc20*/  LDL R28, [R1+0x168] ;  /* 0x00016800011c7983 */ /* 0x000f280000100800 */
[----:B------:R0:W-:Y:S04]  /*fc30*/  STL [R1+0x18], R0 ;  /* 0x0000180001007387 */ /* 0x0001e80000100800 */
[----:B------:R-:W5:Y:S04]  /*fc40*/  LDL R25, [R1+0x164] ;  /* 0x0001640001197983 */ /* 0x000f680000100800 */
[----:B------:R-:W5:Y:S01]  /*fc50*/  LDL R23, [R1+0x160] ;  /* 0x0001600001177983 */ /* 0x000f620000100800 */
[----:B0-----:R-:W-:-:S05]  /*fc60*/  SHF.R.S32.HI R0, RZ, 0x1f, R29 ;  /* 0x0000001fff007819 */ /* 0x001fca000001141d */
[----:B------:R2:W-:Y:S04]  /*fc70*/  STL [R1+0x1c], R0 ;  /* 0x00001c0001007387 */ /* 0x0005e80000100800 */
        /* <DEDUP_REMOVED lines=17> */
[----:B------:R-:W5:Y:S01]  /*fd90*/  LDL R5, [R1+0x100] ;  /* 0x0001000001057983 */ /* 0x000f620000100800 */
[----:B--2---:R-:W-:-:S05]  /*fda0*/  SHF.R.S32.HI R0, RZ, 0x1f, R3 ;  /* 0x0000001fff007819 */ /* 0x004fca0000011403 */
[----:B------:R0:W-:Y:S04]  /*fdb0*/  STL [R1+0x20], R0 ;  /* 0x0000200001007387 */ /* 0x0001e80000100800 */
[----:B------:R-:W2:Y:S04]  /*fdc0*/  LDL R6, [R1+0xfc] ;  /* 0x0000fc0001067983 */ /* 0x000ea80000100800 */
[----:B------:R-:W2:Y:S04]  /*fdd0*/  LDL R4, [R1+0xf8] ;  /* 0x0000f80001047983 */ /* 0x000ea80000100800 */
[----:B------:R-:W2:Y:S04]  /*fde0*/  LDL R24, [R1+0xf4] ;  /* 0x0000f40001187983 */ /* 0x000ea80000100800 */
[----:B------:R-:W2:Y:S04]  /*fdf0*/  LDL R26, [R1+0xf0] ;  /* 0x0000f000011a7983 */ /* 0x000ea80000100800 */
[----:B------:R-:W2:Y:S04]  /*fe00*/  LDL R2, [R1+0xec] ;  /* 0x0000ec0001027983 */ /* 0x000ea80000100800 */
[----:B0-----:R-:W2:Y:S04]  /*fe10*/  LDL R0, [R1+0xe8] ;  /* 0x0000e80001007983 */ /* 0x001ea80000100800 */
[----:B------:R-:W2:Y:S01]  /*fe20*/  LDL R3, [R1+0xe4] ;  /* 0x0000e40001037983 */ /* 0x000ea20000100800 */
[----:B---3--:R-:W-:-:S05]  /*fe30*/  SHF.R.S32.HI R27, RZ, 0x1f, R27 ;  /* 0x0000001fff1b7819 */ /* 0x008fca000001141b */
[----:B------:R4:W-:Y:S02]  /*fe40*/  STL [R1+0x24], R27 ;  /* 0x0000241b01007387 */ /* 0x0009e40000100800 */
[----:B----4-:R-:W-:Y:S02]  /*fe50*/  SHF.R.S32.HI R27, RZ, 0x1f, R28 ;  /* 0x0000001fff1b7819 */ /* 0x010fe4000001141c */
[----:B------:R-:W3:Y:S01]  /*fe60*/  LDL R28, [R1+0xdc] ;  /* 0x0000dc00011c7983 */ /* 0x000ee20000100800 */
[----:B-----5:R-:W-:Y:S02]  /*fe70*/  SHF.R.S32.HI R25, RZ, 0x1f, R25 ;  /* 0x0000001fff197819 */ /* 0x020fe40000011419 */
[----:B------:R-:W-:Y:S01]  /*fe80*/  SHF.R.S32.HI R23, RZ, 0x1f, R23 ;  /* 0x0000001fff177819 */ /* 0x000fe20000011417 */
[----:B------:R-:W-:Y:S04]  /*fe90*/  STL [R1+0x3c], R27 ;  /* 0x00003c1b01007387 */ /* 0x000fe80000100800 */
[----:B------:R-:W-:Y:S01]  /*fea0*/  STL [R1+0x40], R25 ;  /* 0x0000401901007387 */ /* 0x000fe20000100800 */
[----:B------:R-:W-:-:S03]  /*feb0*/  SHF.R.S32.HI R22, RZ, 0x1f, R22 ;  /* 0x0000001fff167819 */ /* 0x000fc60000011416 */
        /* <DEDUP_REMOVED lines=26> */
[----:B------:R0:W-:Y:S01]  /*10060*/  STL [R1+0x80], R9 ;  /* 0x0000800901007387 */ /* 0x0001e20000100800 */
[----:B------:R-:W-:-:S03]  /*10070*/  SHF.R.S32.HI R8, RZ, 0x1f, R8 ;  /* 0x0000001fff087819 */ /* 0x000fc60000011408 */
[----:B------:R-:W-:Y:S01]  /*10080*/  STL [R1+0x84], R10 ;  /* 0x0000840a01007387 */ /* 0x000fe20000100800 */
[----:B0-----:R-:W-:-:S03]  /*10090*/  SHF.R.S32.HI R9, RZ, 0x1f, R29 ;  /* 0x0000001fff097819 */ /* 0x001fc6000001141d */
[----:B------:R-:W4:Y:S04]  /*100a0*/  LDL R29, [R1+0xd4] ;  /* 0x0000d400011d7983 */ /* 0x000f280000100800 */
[----:B------:R0:W-:Y:S04]  /*100b0*/  STL [R1+0x94], R8 ;  /* 0x0000940801007387 */ /* 0x0001e80000100800 */
[----:B------:R-:W-:Y:S01]  /*100c0*/  STL [R1+0x9c], R9 ;  /* 0x00009c0901007387 */ /* 0x000fe20000100800 */
[----:B0-----:R-:W-:Y:S02]  /*100d0*/  SHF.R.S32.HI R8, RZ, 0x1f, R7 ;  /* 0x0000001fff087819 */ /* 0x001fe40000011407 */
[----:B------:R-:W-:-:S03]  /*100e0*/  SHF.R.S32.HI R7, RZ, 0x1f, R5 ;  /* 0x0000001fff077819 */ /* 0x000fc60000011405 */
[----:B------:R-:W-:Y:S04]  /*100f0*/  STL [R1+0xa0], R8 ;  /* 0x0000a00801007387 */ /* 0x000fe80000100800 */
[----:B------:R-:W-:Y:S01]  /*10100*/  STL [R1+0xa4], R7 ;  /* 0x0000a40701007387 */ /* 0x000fe20000100800 */
[----:B--2---:R-:W-:Y:S02]  /*10110*/  SHF.R.S32.HI R5, RZ, 0x1f, R6 ;  /* 0x0000001fff057819 */ /* 0x004fe40000011406 */
[----:B------:R-:W-:-:S03]  /*10120*/  SHF.R.S32.HI R4, RZ, 0x1f, R4 ;  /* 0x0000001fff047819 */ /* 0x000fc60000011404 */
[----:B------:R0:W-:Y:S01]  /*10130*/  STL [R1+0xa8], R5 ;  /* 0x0000a80501007387 */ /* 0x0001e20000100800 */
        /* <DEDUP_REMOVED lines=8> */
[----:B------:R-:W2:Y:S01]  /*101c0*/  LDL R27, [R1+0xcc] ;  /* 0x0000cc00011b7983 */ /* 0x000ea20000100800 */
[----:B------:R-:W-:-:S03]  /*101d0*/  SHF.R.S32.HI R0, RZ, 0x1f, R3 ;  /* 0x0000001fff007819 */ /* 0x000fc60000011403 */
[----:B------:R-:W-:Y:S04]  /*101e0*/  STL [R1+0x1c4], R2 ;  /* 0x0001c40201007387 */ /* 0x000fe80000100800 */
[----:B------:R-:W5:Y:S04]  /*101f0*/  LDL R3, [R1+0xc8] ;  /* 0x0000c80001037983 */ /* 0x000f680000100800 */
[----:B------:R3:W-:Y:S04]  /*10200*/  STL [R1+0x1d0], R0 ;  /* 0x0001d00001007387 */ /* 0x0007e80000100800 */
[----:B------:R-:W5:Y:S04]  /*10210*/  LDL R25, [R1+0xc4] ;  /* 0x0000c40001197983 */ /* 0x000f680000100800 */
[----:B------:R-:W5:Y:S01]  /*10220*/  LDL R23, [R1+0xc0] ;  /* 0x0000c00001177983 */ /* 0x000f620000100800 */
[----:B---3--:R-:W-:-:S05]  /*10230*/  SHF.R.S32.HI R0, RZ, 0x1f, R28 ;  /* 0x0000001fff007819 */ /* 0x008fca000001141c */
[----:B------:R4:W-:Y:S04]  /*10240*/  STL [R1+0x1dc], R0 ;  /* 0x0001dc0001007387 */ /* 0x0009e80000100800 */
[----:B------:R-:W3:Y:S04]  /*10250*/  LDL R22, [R1+0xbc] ;  /* 0x0000bc0001167983 */ /* 0x000ee80000100800 */
        /* <DEDUP_REMOVED lines=15> */
[----:B------:R-:W3:Y:S01]  /*10350*/  LDL R7, [R1+0x1ec] ;  /* 0x0001ec0001077983 */ /* 0x000ee20000100800 */
[----:B----4-:R-:W-:-:S03]  /*10360*/  SHF.R.S32.HI R0, RZ, 0x1f, R29 ;  /* 0x0000001fff007819 */ /* 0x010fc6000001141d */
[----:B------:R-:W4:Y:S04]  /*10370*/  LDL R5, [R1+0x1f4] ;  /* 0x0001f40001057983 */ /* 0x000f280000100800 */
[----:B------:R0:W-:Y:S04]  /*10380*/  STL [R1+0x1e4], R0 ;  /* 0x0001e40001007387 */ /* 0x0001e80000100800 */
[----:B------:R-:W4:Y:S04]  /*10390*/  LDL R6, [R1+0x1f8] ;  /* 0x0001f80001067983 */ /* 0x000f280000100800 */
[----:B------:R-:W4:Y:S04]  /*103a0*/  LDL R4, [R1+0x200] ;  /* 0x0002000001047983 */ /* 0x000f280000100800 */
[----:B------:R-:W4:Y:S04]  /*103b0*/  LDL R24, [R1+0x208] ;  /* 0x0002080001187983 */ /* 0x000f280000100800 */
[----:B------:R-:W4:Y:S04]  /*103c0*/  LDL R26, [R1+0x20c] ;  /* 0x00020c00011a7983 */ /* 0x000f280000100800 */
[----:B------:R-:W4:Y:S04]  /*103d0*/  LDL R2, [R1+0x214] ;  /* 0x0002140001027983 */ /* 0x000f280000100800 */
[----:B0-----:R-:W4:Y:S04]  /*103e0*/  LDL R0, [R1+0x218] ;  /* 0x0002180001007983 */ /* 0x001f280000100800 */
[----:B------:R-:W4:Y:S01]  /*103f0*/  LDL R29, [R1+0x220] ;  /* 0x00022000011d7983 */ /* 0x000f220000100800 */
[----:B--2---:R-:W-:-:S05]  /*10400*/  SHF.R.S32.HI R27, RZ, 0x1f, R27 ;  /* 0x0000001fff1b7819 */ /* 0x004fca000001141b */
[----:B------:R5:W-:Y:S02]  /*10410*/  STL [R1+0x1f0], R27 ;  /* 0x0001f01b01007387 */ /* 0x000be40000100800 */
[----:B-----5:R-:W-:Y:S02]  /*10420*/  SHF.R.S32.HI R27, RZ, 0x1f, R3 ;  /* 0x0000001fff1b7819 */ /* 0x020fe40000011403 */
[----:B------:R-:W2:Y:S01]  /*10430*/  LDL R3, [R1+0x228] ;  /* 0x0002280001037983 */ /* 0x000ea20000100800 */
[----:B------:R-:W-:Y:S02]  /*10440*/  SHF.R.S32.HI R25, RZ, 0x1f, R25 ;  /* 0x0000001fff197819 */ /* 0x000fe40000011419 */
[----:B------:R-:W-:Y:S01]  /*10450*/  SHF.R.S32.HI R23, RZ, 0x1f, R23 ;  /* 0x0000001fff177819 */ /* 0x000fe20000011417 */
[----:B------:R-:W-:Y:S04]  /*10460*/  STL [R1+0x1fc], R27 ;  /* 0x0001fc1b01007387 */ /* 0x000fe80000100800 */
[----:B------:R-:W-:Y:S01]  /*10470*/  STL [R1+0x204], R25 ;  /* 0x0002041901007387 */ /* 0x000fe20000100800 */
[----:B---3--:R-:W-:-:S03]  /*10480*/  SHF.R.S32.HI R22, RZ, 0x1f, R22 ;  /* 0x0000001fff167819 */ /* 0x008fc60000011416 */
        /* <DEDUP_REMOVED lines=26> */
[----:B------:R0:W-:Y:S04]  /*10630*/  STL [R1+0x29c], R9 ;  /* 0x00029c0901007387 */ /* 0x0001e80000100800 */
[----:B------:R-:W-:Y:S01]  /*10640*/  STL [R1+0x2a4], R10 ;  /* 0x0002a40a01007387 */ /* 0x000fe20000100800 */
[----:B0-----:R-:W-:-:S03]  /*10650*/  SHF.R.S32.HI R9, RZ, 0x1f, R28 ;  /* 0x0000001fff097819 */ /* 0x001fc6000001141c */
[----:B------:R-:W3:Y:S01]  /*10660*/  LDL R28, [R1+0x22c] ;  /* 0x00022c00011c7983 */ /* 0x000ee20000100800 */
[----:B------:R-:W-:-:S05]  /*10670*/  SHF.R.S32.HI R8, RZ, 0x1f, R8 ;  /* 0x0000001fff087819 */ /* 0x000fca0000011408 */
[----:B------:R0:W-:Y:S04]  /*10680*/  STL [R1+0x2b0], R8 ;  /* 0x0002b00801007387 */ /* 0x0001e80000100800 */
[----:B------:R-:W-:Y:S01]  /*10690*/  STL [R1+0x2bc], R9 ;  /* 0x0002bc0901007387 */ /* 0x000fe20000100800 */
[----:B0-----:R-:W-:Y:S02]  /*106a0*/  SHF.R.S32.HI R8, RZ, 0x1f, R7 ;  /* 0x0000001fff087819 */ /* 0x001fe40000011407 */
[----:B----4-:R-:W-:Y:S02]  /*106b0*/  SHF.R.S32.HI R7, RZ, 0x1f, R5 ;  /* 0x0000001fff077819 */ /* 0x010fe40000011405 */
[----:B------:R-:W-:Y:S02]  /*106c0*/  SHF.R.S32.HI R5, RZ, 0x1f, R6 ;  /* 0x0000001fff057819 */ /* 0x000fe40000011406 */
[----:B------:R-:W-:Y:S01]  /*106d0*/  SHF.R.S32.HI R4, RZ, 0x1f, R4 ;  /* 0x0000001fff047819 */ /* 0x000fe20000011404 */
[----:B------:R-:W-:Y:S01]  /*106e0*/  STL [R1+0x2c8], R8 ;  /* 0x0002c80801007387 */ /* 0x000fe20000100800 */
[----:B------:R-:W-:-:S03]  /*106f0*/  SHF.R.S32.HI R6, RZ, 0x1f, R24 ;  /* 0x0000001fff067819 */ /* 0x000fc60000011418 */
[----:B------:R-:W-:Y:S04]  /*10700*/  STL [R1+0x2d0], R7 ;  /* 0x0002d00701007387 */ /* 0x000fe80000100800 */
        /* <DEDUP_REMOVED lines=9> */
[----:B------:R-:W4:Y:S04]  /*107a0*/  LDL R27, [R1+0x234] ;  /* 0x00023400011b7983 */ /* 0x000f280000100800 */
[----:B------:R0:W-:Y:S04]  /*107b0*/  STL [R1+0x308], R0 ;  /* 0x0003080001007387 */ /* 0x0001e80000100800 */
[----:B0-----:R-:W5:Y:S04]  /*107c0*/  LDL R0, [R1+0x238] ;  /* 0x0002380001007983 */ /* 0x001f680000100800 */
[----:B------:R2:W-:Y:S04]  /*107d0*/  STL [R1+0x30c], R2 ;  /* 0x00030c0201007387 */ /* 0x0005e80000100800 */
        /* <DEDUP_REMOVED lines=21> */
[----:B------:R-:W2:Y:S01]  /*10930*/  LDL R5, [R1+0x2b8] ;  /* 0x0002b80001057983 */ /* 0x000ea20000100800 */
[----:B---3--:R-:W-:-:S05]  /*10940*/  SHF.R.S32.HI R2, RZ, 0x1f, R28 ;  /* 0x0000001fff027819 */ /* 0x008fca000001141c */
[----:B------:R0:W-:Y:S04]  /*10950*/  STL [R1+0x314], R2 ;  /* 0x0003140201007387 */ /* 0x0001e80000100800 */
[----:B------:R-:W3:Y:S04]  /*10960*/  LDL R4, [R1+0x2c0] ;  /* 0x0002c00001047983 */ /* 0x000ee80000100800 */
[----:B------:R-:W3:Y:S04]  /*10970*/  LDL R24, [R1+0x2c4] ;  /* 0x0002c40001187983 */ /* 0x000ee80000100800 */
[----:B0-----:R-:W3:Y:S04]  /*10980*/  LDL R2, [R1+0x2cc] ;  /* 0x0002cc0001027983 */ /* 0x001ee80000100800 */
[----:B------:R-:W3:Y:S04]  /*10990*/  LDL R26, [R1+0x2d4] ;  /* 0x0002d400011a7983 */ /* 0x000ee80000100800 */
[----:B------:R-:W3:Y:S04]  /*109a0*/  LDL R29, [R1+0x2d8] ;  /* 0x0002d800011d7983 */ /* 0x000ee80000100800 */
[----:B------:R-:W3:Y:S04]  /*109b0*/  LDL R3, [R1+0x2e0] ;  /* 0x0002e00001037983 */ /* 0x000ee80000100800 */
[----:B------:R-:W3:Y:S01]  /*109c0*/  LDL R28, [R1+0x2e4] ;  /* 0x0002e400011c7983 */ /* 0x000ee20000100800 */
[----:B----4-:R-:W-:-:S05]  /*109d0*/  SHF.R.S32.HI R27, RZ, 0x1f, R27 ;  /* 0x0000001fff1b7819 */ /* 0x010fca000001141b */
[----:B------:R0:W-:Y:S01]  /*109e0*/  STL [R1+0x318], R27 ;  /* 0x0003181b01007387 */ /* 0x0001e20000100800 */
[----:B-----5:R-:W-:-:S03]  /*109f0*/  SHF.R.S32.HI R0, RZ, 0x1f, R0 ;  /* 0x0000001fff007819 */ /* 0x020fc60000011400 */
[----:B0-----:R-:W4:Y:S04]  /*10a00*/  LDL.LU R27, [R1+0x2050] ;  /* 0x00205000011b7983 */ /* 0x001f280000300800 */
[----:B------:R0:W-:Y:S01]  /*10a10*/  STL [R1+0x31c], R0 ;  /* 0x00031c0001007387 */ /* 0x0001e20000100800 */
[----:B------:R-:W-:Y:S02]  /*10a20*/  SHF.R.S32.HI R25, RZ, 0x1f, R25 ;  /* 0x0000001fff197819 */ /* 0x000fe40000011419 */
[----:B------:R-:W-:Y:S01]  /*10a30*/  SHF.R.S32.HI R23, RZ, 0x1f, R23 ;  /* 0x0000001fff177819 */ /* 0x000fe20000011417 */
[----:B0-----:R-:W5:Y:S04]  /*10a40*/  LDL R0, [R1+0x2f8] ;  /* 0x0002f80001007983 */ /* 0x001f680000100800 */
[----:B------:R0:W-:Y:S04]  /*10a50*/  STL [R1+0x320], R25 ;  /* 0x0003201901007387 */ /* 0x0001e80000100800 */
[----:B0-----:R-:W4:Y:S04]  /*10a60*/  LDL.LU R25, [R1+0x204c] ;  /* 0x00204c0001197983 */ /* 0x001f280000300800 */
[----:B------:R0:W-:Y:S04]  /*10a70*/  STL [R1+0x324], R23 ;  /* 0x0003241701007387 */ /* 0x0001e80000100800 */
[----:B0-----:R-:W4:Y:S01]  /*10a80*/  LDL.LU R23, [R1+0x2048] ;  /* 0x0020480001177983 */ /* 0x001f220000300800 */
[----:B--2---:R-:W-:-:S02]  /*10a90*/  SHF.R.S32.HI R22, RZ, 0x1f, R22 ;  /* 0x0000001fff167819 */ /* 0x004fc40000011416 */
[----:B------:R-:W-:-:S03]  /*10aa0*/  SHF.R.S32.HI R21, RZ, 0x1f, R21 ;  /* 0x0000001fff157819 */ /* 0x000fc60000011415 */
[----:B------:R0:W-:Y:S01]  /*10ab0*/  STL [R1+0x328], R22 ;  /* 0x0003281601007387 */ /* 0x0001e20000100800 */
[----:B------:R-:W-:Y:S02]  /*10ac0*/  SHF.R.S32.HI R20, RZ, 0x1f, R20 ;  /* 0x0000001fff147819 */ /* 0x000fe40000011414 */
[----:B------:R-:W-:Y:S01]  /*10ad0*/  SHF.R.S32.HI R19, RZ, 0x1f, R19 ;  /* 0x0000001fff137819 */ /* 0x000fe20000011413 */
[----:B0-----:R-:W2:Y:S01]  /*10ae0*/  LDL.LU R22, [R1+0x2044] ;  /* 0x0020440001167983 */ /* 0x001ea20000300800 */
[----:B------:R-:W-:-:S03]  /*10af0*/  SHF.R.S32.HI R18, RZ, 0x1f, R18 ;  /* 0x0000001fff127819 */ /* 0x000fc60000011412 */
[----:B------:R0:W-:Y:S01]  /*10b00*/  STL [R1+0x32c], R21 ;  /* 0x00032c1501007387 */ /* 0x0001e20000100800 */
[----:B------:R-:W-:Y:S02]  /*10b10*/  SHF.R.S32.HI R17, RZ, 0x1f, R17 ;  /* 0x0000001fff117819 */ /* 0x000fe40000011411 */
[----:B------:R-:W-:Y:S01]  /*10b20*/  SHF.R.S32.HI R16, RZ, 0x1f, R16 ;  /* 0x0000001fff107819 */ /* 0x000fe20000011410 */
[----:B0-----:R-:W4:Y:S04]  /*10b30*/  LDL.LU R21, [R1+0x2040] ;  /* 0x0020400001157983 */ /* 0x001f280000300800 */
[----:B------:R0:W-:Y:S01]  /*10b40*/  STL [R1+0x330], R20 ;  /* 0x0003301401007387 */ /* 0x0001e20000100800 */
[----:B------:R-:W-:Y:S02]  /*10b50*/  SHF.R.S32.HI R15, RZ, 0x1f, R15 ;  /* 0x0000001fff0f7819 */ /* 0x000fe4000001140f */
[----:B------:R-:W-:Y:S01]  /*10b60*/  SHF.R.S32.HI R14, RZ, 0x1f, R14 ;  /* 0x0000001fff0e7819 */ /* 0x000fe2000001140e */
[----:B0-----:R-:W2:Y:S04]  /*10b70*/  LDL.LU R20, [R1+0x203c] ;  /* 0x00203c0001147983 */ /* 0x001ea80000300800 */
[----:B------:R0:W-:Y:S01]  /*10b80*/  STL [R1+0x334], R19 ;  /* 0x0003341301007387 */ /* 0x0001e20000100800 */
[----:B------:R-:W-:-:S03]  /*10b90*/  SHF.R.S32.HI R13, RZ, 0x1f, R13 ;  /* 0x0000001fff0d7819 */ /* 0x000fc6000001140d */
[----:B0-----:R-:W4:Y:S04]  /*10ba0*/  LDL.LU R19, [R1+0x2038] ;  /* 0x0020380001137983 */ /* 0x001f280000300800 */
[----:B------:R0:W-:Y:S01]  /*10bb0*/  STL [R1+0x338], R18 ;  /* 0x0003381201007387 */ /* 0x0001e20000100800 */
[----:B------:R-:W-:-:S03]  /*10bc0*/  SHF.R.S32.HI R12, RZ, 0x1f, R12 ;  /* 0x0000001fff0c7819 */ /* 0x000fc6000001140c */
        /* <DEDUP_REMOVED lines=23> */
[----:B---3--:R-:W-:-:S03]  /*10d40*/  SHF.R.S32.HI R4, RZ, 0x1f, R4 ;  /* 0x0000001fff047819 */ /* 0x008fc60000011404 */
[----:B0-----:R-:W3:Y:S04]  /*10d50*/  LDL.LU R10, [R1+0x2014] ;  /* 0x00201400010a7983 */ /* 0x001ee80000300800 */
        /* <DEDUP_REMOVED lines=18> */
[----:B------:R0:W-:Y:S04]  /*10e80*/  STL [R1+0x374], R24 ;  /* 0x0003741801007387 */ /* 0x0001e80000100800 */
[----:B0-----:R-:W2:Y:S04]  /*10e90*/  LDL.LU R24, [R1+0x1ffc] ;  /* 0x001ffc0001187983 */ /* 0x001ea80000300800 */
[----:B------:R0:W-:Y:S04]  /*10ea0*/  STL [R1+0x378], R2 ;  /* 0x0003780201007387 */ /* 0x0001e80000100800 */
[----:B0-----:R-:W4:Y:S04]  /*10eb0*/  LDL.LU R2, [R1+0x1ff8] ;  /* 0x001ff80001027983 */ /* 0x001f280000300800 */
[----:B------:R0:W-:Y:S04]  /*10ec0*/  STL [R1+0x37c], R26 ;  /* 0x00037c1a01007387 */ /* 0x0001e80000100800 */
[----:B0-----:R-:W3:Y:S04]  /*10ed0*/  LDL.LU R26, [R1+0x1ff4] ;  /* 0x001ff400011a7983 */ /* 0x001ee80000300800 */
[----:B------:R0:W-:Y:S04]  /*10ee0*/  STL [R1+0x380], R29 ;  /* 0x0003801d01007387 */ /* 0x0001e80000100800 */
[----:B0-----:R-:W2:Y:S04]  /*10ef0*/  LDL.LU R29, [R1+0x1ff0] ;  /* 0x001ff000011d7983 */ /* 0x001ea80000300800 */
[----:B------:R0:W-:Y:S04]  /*10f00*/  STL [R1+0x384], R3 ;  /* 0x0003840301007387 */ /* 0x0001e80000100800 */
[----:B0-----:R-:W5:Y:S04]  /*10f10*/  LDL.LU R3, [R1+0x1fec] ;  /* 0x001fec0001037983 */ /* 0x001f680000300800 */
[----:B------:R0:W-:Y:S04]  /*10f20*/  STL [R1+0x388], R28 ;  /* 0x0003881c01007387 */ /* 0x0001e80000100800 */
[----:B0-----:R-:W4:Y:S01]  /*10f30*/  LDL.LU R28, [R1+0x1fe8] ;  /* 0x001fe800011c7983 */ /* 0x001f220000300800 */
[----:B-----5:R-:W-:-:S02]  /*10f40*/  SHF.R.S32.HI R3, RZ, 0x1f, R3 ;  /* 0x0000001fff037819 */ /* 0x020fc40000011403 */
[----:B----4-:R-:W-:-:S05]  /*10f50*/  SHF.R.S32.HI R28, RZ, 0x1f, R28 ;  /* 0x0000001fff1c7819 */ /* 0x010fca000001141c */
[----:B------:R0:W-:Y:S04]  /*10f60*/  STL [R1+0x38c], R28 ;  /* 0x00038c1c01007387 */ /* 0x0001e80000100800 */
[----:B0-----:R-:W2:Y:S04]  /*10f70*/  LDL.LU R28, [R1+0x1fe4] ;  /* 0x001fe400011c7983 */ /* 0x001ea80000300800 */
[----:B------:R0:W-:Y:S04]  /*10f80*/  STL [R1+0x390], R3 ;  /* 0x0003900301007387 */ /* 0x0001e80000100800 */
[----:B0-----:R-:W4:Y:S01]  /*10f90*/  LDL.LU R3, [R1+0x1fe0] ;  /* 0x001fe00001037983 */ /* 0x001f220000300800 */
[----:B------:R-:W-:-:S05]  /*10fa0*/  SHF.R.S32.HI R0, RZ, 0x1f, R0 ;  /* 0x0000001fff007819 */ /* 0x000fca0000011400 */
[----:B------:R2:W-:Y:S02]  /*10fb0*/  STL [R1+0x394], R0 ;  /* 0x0003940001007387 */ /* 0x0005e40000100800 */
[----:B--2---:R-:W-:-:S05]  /*10fc0*/  IADD3 R0, P0, R29, R28, RZ ;  /* 0x0000001c1d007210 */ /* 0x004fca0007f1e0ff */
[----:B------:R4:W-:Y:S02]  /*10fd0*/  STL [R1+0x1870], R0 ;  /* 0x0018700001007387 */ /* 0x0009e40000100800 */
[----:B----4-:R-:W-:Y:S02]  /*10fe0*/  IADD3 R0, P1, R29, R3, RZ ;  /* 0x000000031d007210 */ /* 0x010fe40007f3e0ff */
[----:B------:R-:W2:Y:S04]  /*10ff0*/  LDL.LU R29, [R1+0x74] ;  /* 0x00007400011d7983 */ /* 0x000ea80000300800 */
[----:B------:R3:W-:Y:S02]  /*11000*/  STL [R1+0x1878], R0 ;  /* 0x0018780001007387 */ /* 0x0007e40000100800 */
[----:B---3--:R-:W-:-:S02]  /*11010*/  IADD3 R0, P2, R26, R28, RZ ;  /* 0x0000001c1a007210 */ /* 0x008fc40007f5e0ff */
[----:B------:R-:W-:-:S03]  /*11020*/  IADD3 R26, P3, R26, R3, RZ ;  /* 0x000000031a1a7210 */ /* 0x000fc60007f7e0ff */
[----:B------:R0:W-:Y:S04]  /*11030*/  STL [R1+0x10a4], R0 ;  /* 0x0010a40001007387 */ /* 0x0001e80000100800 */
[----:B0-----:R-:W3:Y:S04]  /*11040*/  LDL.LU R0, [R1+0x1fdc] ;  /* 0x001fdc0001007983 */ /* 0x001ee80000300800 */
[----:B------:R0:W-:Y:S02]  /*11050*/  STL [R1+0x10ac], R26 ;  /* 0x0010ac1a01007387 */ /* 0x0001e40000100800 */
[----:B0-----:R-:W-:-:S05]  /*11060*/  IADD3 R26, P4, R24, R28, RZ ;  /* 0x0000001c181a7210 */ /* 0x001fca0007f9e0ff */
[----:B------:R0:W-:Y:S04]  /*11070*/  STL [R1+0x10b4], R26 ;  /* 0x0010b41a01007387 */ /* 0x0001e80000100800 */
[----:B0-----:R-:W3:Y:S01]  /*11080*/  LDL.LU R26, [R1+0x1fd8] ;  /* 0x001fd800011a7983 */ /* 0x001ee20000300800 */
[----:B------:R-:W-:-:S05]  /*11090*/  IADD3 R24, P5, R24, R3, RZ ;  /* 0x0000000318187210 */ /* 0x000fca0007fbe0ff */
[----:B------:R3:W-:Y:S02]  /*110a0*/  STL [R1+0x10bc], R24 ;  /* 0x0010bc1801007387 */ /* 0x0007e40000100800 */
[----:B---3--:R-:W-:-:S05]  /*110b0*/  IMAD.X R24, R0, 0x1, R26, P0 ;  /* 0x0000000100187824 */ /* 0x008fca00000e061a */
[----:B------:R0:W-:Y:S02]  /*110c0*/  STL [R1+0x186c], R24 ;  /* 0x00186c1801007387 */ /* 0x0001e40000100800 */
[----:B0-----:R-:W-:-:S05]  /*110d0*/  IADD3 R24, P0, R4, R28, RZ ;  /* 0x0000001c04187210 */ /* 0x001fca0007f1e0ff */
[----:B------:R0:W-:Y:S04]  /*110e0*/  STL [R1+0x10c4], R24 ;  /* 0x0010c41801007387 */ /* 0x0001e80000100800 */
[----:B0-----:R-:W3:Y:S02]  /*110f0*/  LDL.LU R24, [R1+0x1fd4] ;  /* 0x001fd40001187983 */ /* 0x001ee40000300800 */
[----:B---3--:R-:W-:-:S05]  /*11100*/  IMAD.X R0, R0, 0x1, R24, P1 ;  /* 0x0000000100007824 */ /* 0x008fca00008e0618 */
[----:B------:R0:W-:Y:S02]  /*11110*/  STL [R1+0x1874], R0 ;  /* 0x0018740001007387 */ /* 0x0001e40000100800 */
[----:B0-----:R-:W-:Y:S01]  /*11120*/  IADD3 R0, P1, R4, R3, RZ ;  /* 0x0000000304007210 */ /* 0x001fe20007f3e0ff */
[----:B------:R-:W-:-:S04]  /*11130*/  IMAD.X R4, R2, 0x1, R26, P2 ;  /* 0x0000000102047824 */ /* 0x000fc800010e061a */
[----:B------:R0:W-:Y:S04]  /*11140*/  STL [R1+0x10cc], R0 ;  /* 0x0010cc0001007387 */ /* 0x0001e80000100800 */
[----:B0-----:R-:W3:Y:S04]  /*11150*/  LDL.LU R0, [R1+0x90] ;  /* 0x0000900001007983 */ /* 0x001ee80000300800 */
[----:B------:R0:W-:Y:S02]  /*11160*/  STL [R1+0x10a0], R4 ;  /* 0x0010a00401007387 */ /* 0x0001e40000100800 */
[----:B0-----:R-:W-:-:S05]  /*11170*/  IADD3 R4, P2, R5, R28, RZ ;  /* 0x0000001c05047210 */ /* 0x001fca0007f5e0ff */
[----:B------:R0:W-:Y:S04]  /*11180*/  STL [R1+0x10d4], R4 ;  /* 0x0010d40401007387 */ /* 0x0001e80000100800 */
[----:B0-----:R-:W4:Y:S01]  /*11190*/  LDL.LU R4, [R1+0x1fd0] ;  /* 0x001fd00001047983 */ /* 0x001f220000300800 */
[----:B------:R-:W-:Y:S01]  /*111a0*/  IMAD.X R2, R2, 0x1, R24, P3 ;  /* 0x0000000102027824 */ /* 0x000fe200018e0618 */
[----:B------:R-:W-:-:S04]  /*111b0*/  IADD3 R5, P3, R5, R3, RZ ;  /* 0x0000000305057210 */ /* 0x000fc80007f7e0ff */
[----:B------:R0:W-:Y:S04]  /*111c0*/  STL [R1+0x10a8], R2 ;  /* 0x0010a80201007387 */ /* 0x0001e80000100800 */
[----:B0-----:R-:W5:Y:S04]  /*111d0*/  LDL.LU R2, [R1+0x44] ;  /* 0x0000440001027983 */ /* 0x001f680000300800 */
[----:B------:R4:W-:Y:S02]  /*111e0*/  STL [R1+0x10dc], R5 ;  /* 0x0010dc0501007387 */ /* 0x0009e40000100800 */
[----:B----4-:R-:W-:-:S05]  /*111f0*/  IMAD.X R5, R4, 0x1, R26, P4 ;  /* 0x0000000104057824 */ /* 0x010fca00020e061a */
[----:B------:R0:W-:Y:S02]  /*11200*/  STL [R1+0x10b0], R5 ;  /* 0x0010b00501007387 */ /* 0x0001e40000100800 */
[----:B0-----:R-:W-:-:S05]  /*11210*/  IADD3 R5, P4, R7, R28, RZ ;  /* 0x0000001c07057210 */ /* 0x001fca0007f9e0ff */
[----:B------:R0:W-:Y:S04]  /*11220*/  STL [R1+0x10e4], R5 ;  /* 0x0010e40501007387 */ /* 0x0001e80000100800 */
[----:B0-----:R-:W4:Y:S01]  /*11230*/  LDL.LU R5, [R1+0x1fcc] ;  /* 0x001fcc0001057983 */ /* 0x001f220000300800 */
[----:B------:R-:W-:-:S05]  /*11240*/  IMAD.X R4, R4, 0x1, R24, P5 ;  /* 0x0000000104047824 */ /* 0x000fca00028e0618 */
[----:B------:R0:W-:Y:S02]  /*11250*/  STL [R1+0x10b8], R4 ;  /* 0x0010b80401007387 */ /* 0x0001e40000100800 */
[----:B0-----:R-:W-:Y:S02]  /*11260*/  IADD3 R4, P5, R7, R3, RZ ;  /* 0x0000000307047210 */ /* 0x001fe40007fbe0ff */
[----:B------:R-:W3:Y:S04]  /*11270*/  LDL.LU R7, [R1+0x1fc8] ;  /* 0x001fc80001077983 */ /* 0x000ee80000300800 */
[----:B------:R4:W-:Y:S02]  /*11280*/  STL [R1+0x10ec], R4 ;  /* 0x0010ec0401007387 */ /* 0x0009e40000100800 */
[----:B----4-:R-:W-:-:S05]  /*11290*/  IMAD.X R4, R5, 0x1, R26, P0 ;  /* 0x0000000105047824 */ /* 0x010fca00000e061a */
[----:B------:R5:W-:Y:S02]  /*112a0*/  STL [R1+0x10c0], R4 ;  /* 0x0010c00401007387 */ /* 0x000be40000100800 */
[----:B-----5:R-:W-:-:S05]  /*112b0*/  IADD3 R4, P0, R2, R28, RZ ;  /* 0x0000001c02047210 */ /* 0x020fca0007f1e0ff */
[----:B------:R0:W-:Y:S02]  /*112c0*/  STL [R1+0x10f4], R4 ;  /* 0x0010f40401007387 */ /* 0x0001e40000100800 */
[----:B0-----:R-:W-:Y:S02]  /*112d0*/  IMAD.X R4, R5, 0x1, R24, P1 ;  /* 0x0000000105047824 */ /* 0x001fe400008e0618 */
[----:B------:R-:W4:Y:S04]  /*112e0*/  LDL.LU R5, [R1+0xb8] ;  /* 0x0000b80001057983 */ /* 0x000f280000300800 */
[----:B------:R0:W-:Y:S02]  /*112f0*/  STL [R1+0x10c8], R4 ;  /* 0x0010c80401007387 */ /* 0x0001e40000100800 */
[----:B0-----:R-:W-:Y:S01]  /*11300*/  IADD3 R4, P1, R2, R3, RZ ;  /* 0x0000000302047210 */ /* 0x001fe20007f3e0ff */
[----:B------:R-:W-:-:S04]  /*11310*/  IMAD.X R2, R6, 0x1, R26, P2 ;  /* 0x0000000106027824 */ /* 0x000fc800010e061a */
[----:B------:R0:W-:Y:S04]  /*11320*/  STL [R1+0x10fc], R4 ;  /* 0x0010fc0401007387 */ /* 0x0001e80000100800 */
[----:B0-----:R-:W5:Y:S04]  /*11330*/  LDL.LU R4, [R1+0xd0] ;  /* 0x0000d00001047983 */ /* 0x001f680000300800 */
[----:B------:R2:W-:Y:S02]  /*11340*/  STL [R1+0x10d0], R2 ;  /* 0x0010d00201007387 */ /* 0x0005e40000100800 */
[----:B--2---:R-:W-:-:S05]  /*11350*/  IADD3 R2, P2, R29, R28, RZ ;  /* 0x0000001c1d027210 */ /* 0x004fca0007f5e0ff */
[----:B------:R0:W-:Y:S02]  /*11360*/  STL [R1+0x1104], R2 ;  /* 0x0011040201007387 */ /* 0x0001e40000100800 */
[----:B0-----:R-:W-:Y:S02]  /*11370*/  IMAD.X R2, R6, 0x1, R24, P3 ;  /* 0x0000000106027824 */ /* 0x001fe400018e0618 */
[----:B------:R-:W2:Y:S04]  /*11380*/  LDL.LU R6, [R1+0x8c] ;  /* 0x00008c0001067983 */ /* 0x000ea80000300800 */
[----:B------:R0:W-:Y:S02]  /*11390*/  STL [R1+0x10d8], R2 ;  /* 0x0010d80201007387 */ /* 0x0001e40000100800 */
[----:B0-----:R-:W-:Y:S01]  /*113a0*/  IADD3 R2, P3, R29, R3, RZ ;  /* 0x000000031d027210 */ /* 0x001fe20007f7e0ff */
[----:B---3--:R-:W-:-:S04]  /*113b0*/  IMAD.X R29, R7, 0x1, R26, P4 ;  /* 0x00000001071d7824 */ /* 0x008fc800020e061a */
[----:B------:R0:W-:Y:S04]  /*113c0*/  STL [R1+0x110c], R2 ;  /* 0x00110c0201007387 */ /* 0x0001e80000100800 */
[----:B0-----:R-:W3:Y:S04]  /*113d0*/  LDL.LU R2, [R1+0xd8] ;  /* 0x0000d80001027983 */ /* 0x001ee80000300800 */
[----:B------:R0:W-:Y:S02]  /*113e0*/  STL [R1+0x10e0], R29 ;  /* 0x0010e01d01007387 */ /* 0x0001e40000100800 */
[----:B0-----:R-:W-:-:S05]  /*113f0*/  IADD3 R29, P4, R9, R28, RZ ;  /* 0x0000001c091d7210 */ /* 0x001fca0007f9e0ff */
[----:B------:R0:W-:Y:S02]  /*11400*/  STL [R1+0x1114], R29 ;  /* 0x0011141d01007387 */ /* 0x0001e40000100800 */
[----:B0-----:R-:W-:Y:S02]  /*11410*/  IMAD.X R29, R7, 0x1, R24, P5 ;  /* 0x00000001071d7824 */ /* 0x001fe400028e0618 */
[----:B------:R-:W4:Y:S04]  /*11420*/  LDL.LU R7, [R1+0x98] ;  /* 0x0000980001077983 */ /* 0x000f280000300800 */
[----:B------:R0:W-:Y:S02]  /*11430*/  STL [R1+0x10e8], R29 ;  /* 0x0010e81d01007387 */ /* 0x0001e40000100800 */
[----:B0-----:R-:W-:Y:S01]  /*11440*/  IADD3 R29, P5, R9, R3, RZ ;  /* 0x00000003091d7210 */ /* 0x001fe20007fbe0ff */
[----:B------:R-:W-:-:S04]  /*11450*/  IMAD.X R9, R8, 0x1, R26, P0 ;  /* 0x0000000108097824 */ /* 0x000fc800000e061a */
[----:B------:R0:W-:Y:S04]  /*11460*/  STL [R1+0x111c], R29 ;  /* 0x00111c1d01007387 */ /* 0x0001e80000100800 */
[----:B0-----:R-:W3:Y:S04]  /*11470*/  LDL.LU R29, [R1+0xe0] ;  /* 0x0000e000011d7983 */ /* 0x001ee80000300800 */
[----:B------:R2:W-:Y:S02]  /*11480*/  STL [R1+0x10f0], R9 ;  /* 0x0010f00901007387 */ /* 0x0005e40000100800 */
[----:B--2---:R-:W-:-:S05]  /*11490*/  IADD3 R9, P0, R6, R28, RZ ;  /* 0x0000001c06097210 */ /* 0x004fca0007f1e0ff */
[----:B------:R0:W-:Y:S04]  /*114a0*/  STL [R1+0x1124], R9 ;  /* 0x0011240901007387 */ /* 0x0001e80000100800 */
[----:B0-----:R-:W2:Y:S01]  /*114b0*/  LDL.LU R9, [R1+0x1fc4] ;  /* 0x001fc40001097983 */ /* 0x001ea20000300800 */
[----:B------:R-:W-:Y:S01]  /*114c0*/  IMAD.X R8, R8, 0x1, R24, P1 ;  /* 0x0000000108087824 */ /* 0x000fe200008e0618 */
[----:B------:R-:W-:-:S04]  /*114d0*/  IADD3 R6, P1, R6, R3, RZ ;  /* 0x0000000306067210 */ /* 0x000fc80007f3e0ff */
[----:B------:R-:W-:Y:S04]  /*114e0*/  STL [R1+0x10f8], R8 ;  /* 0x0010f80801007387 */ /* 0x000fe80000100800 */
[----:B------:R0:W-:Y:S04]  /*114f0*/  STL [R1+0x112c], R6 ;  /* 0x00112c0601007387 */ /* 0x0001e80000100800 */
[----:B0-----:R-:W3:Y:S01]  /*11500*/  LDL.LU R6, [R1+0x108] ;  /* 0x0001080001067983 */ /* 0x001ee20000300800 */
[----:B--2---:R-:W-:-:S05]  /*11510*/  IMAD.X R8, R9, 0x1, R26, P2 ;  /* 0x0000000109087824 */ /* 0x004fca00010e061a */
[----:B------:R0:W-:Y:S01]  /*11520*/  STL [R1+0x1100], R8 ;  /* 0x0011000801007387 */ /* 0x0001e20000100800 */
[----:B------:R-:W-:Y:S01]  /*11530*/  IMAD.X R9, R9, 0x1, R24, P3 ;  /* 0x0000000109097824 */ /* 0x000fe200018e0618 */
[----:B0-----:R-:W-:-:S05]  /*11540*/  IADD3 R8, P2, R0, R28, RZ ;  /* 0x0000001c00087210 */ /* 0x001fca0007f5e0ff */
[----:B------:R0:W-:Y:S02]  /*11550*/  STL [R1+0x1134], R8 ;  /* 0x0011340801007387 */ /* 0x0001e40000100800 */
[----:B0-----:R-:W-:Y:S02]  /*11560*/  IADD3 R8, P3, R0, R3, RZ ;  /* 0x0000000300087210 */ /* 0x001fe40007f7e0ff */
[----:B------:R-:W2:Y:S04]  /*11570*/  LDL.LU R0, [R1+0x10c] ;  /* 0x00010c0001007983 */ /* 0x000ea80000300800 */
[----:B------:R0:W-:Y:S04]  /*11580*/  STL [R1+0x1108], R9 ;  /* 0x0011080901007387 */ /* 0x0001e80000100800 */
[----:B------:R4:W-:Y:S01]  /*11590*/  STL [R1+0x113c], R8 ;  /* 0x00113c0801007387 */ /* 0x0009e20000100800 */
[----:B0-----:R-:W-:Y:S01]  /*115a0*/  IMAD.X R9, R10, 0x1, R26, P4 ;  /* 0x000000010a097824 */ /* 0x001fe200020e061a */
[----:B----4-:R-:W-:-:S04]  /*115b0*/  IADD3 R8, P4, R7, R28, RZ ;  /* 0x0000001c07087210 */ /* 0x010fc80007f9e0ff */
[----:B------:R0:W-:Y:S04]  /*115c0*/  STL [R1+0x1110], R9 ;  /* 0x0011100901007387 */ /* 0x0001e80000100800 */
[----:B------:R1:W-:Y:S01]  /*115d0*/  STL [R1+0x1144], R8 ;  /* 0x0011440801007387 */ /* 0x0003e20000100800 */
[----:B0-----:R-:W-:Y:S01]  /*115e0*/  IMAD.X R9, R10, 0x1, R24, P5 ;  /* 0x000000010a097824 */ /* 0x001fe200028e0618 */
[----:B-1----:R-:W-:Y:S02]  /*115f0*/  IADD3 R8, P5, R7, R3, RZ ;  /* 0x0000000307087210 */ /* 0x002fe40007fbe0ff */
[----:B------:R-:W4:Y:S04]  /*11600*/  LDL.LU R7, [R1+0x124] ;  /* 0x0001240001077983 */ /* 0x000f280000300800 */
[----:B------:R0:W-:Y:S04]  /*11610*/  STL [R1+0x1118], R9 ;  /* 0x0011180901007387 */ /* 0x0001e80000100800 */
[----:B------:R1:W-:Y:S01]  /*11620*/  STL [R1+0x114c], R8 ;  /* 0x00114c0801007387 */ /* 0x0003e20000100800 */
[----:B0-----:R-:W-:Y:S01]  /*11630*/  IMAD.X R9, R11, 0x1, R26, P0 ;  /* 0x000000010b097824 */ /* 0x001fe200000e061a */
[----:B------:R-:W-:Y:S01]  /*11640*/  IADD3 R10, P0, R5, R28, RZ ;  /* 0x0000001c050a7210 */ /* 0x000fe20007f1e0ff */
[----:B-1----:R-:W-:-:S03]  /*11650*/  IMAD.X R8, R11, 0x1, R24, P1 ;  /* 0x000000010b087824 */ /* 0x002fc600008e0618 */
[----:B------:R0:W-:Y:S04]  /*11660*/  STL [R1+0x1120], R9 ;  /* 0x0011200901007387 */ /* 0x0001e80000100800 */
[----:B------:R-:W-:Y:S01]  /*11670*/  STL [R1+0x1154], R10 ;  /* 0x0011540a01007387 */ /* 0x000fe20000100800 */
[----:B0-----:R-:W-:-:S03]  /*11680*/  IADD3 R9, P1, R5, R3, RZ ;  /* 0x0000000305097210 */ /* 0x001fc60007f3e0ff */
[----:B------:R-:W4:Y:S04]  /*11690*/  LDL.LU R5, [R1+0x128] ;  /* 0x0001280001057983 */ /* 0x000f280000300800 */
[----:B------:R0:W-:Y:S04]  /*116a0*/  STL [R1+0x1128], R8 ;  /* 0x0011280801007387 */ /* 0x0001e80000100800 */
[----:B------:R1:W-:Y:S01]  /*116b0*/  STL [R1+0x115c], R9 ;  /* 0x00115c0901007387 */ /* 0x0003e20000100800 */
[----:B0-----:R-:W-:Y:S01]  /*116c0*/  IMAD.X R8, R12, 0x1, R26, P2 ;  /* 0x000000010c087824 */ /* 0x001fe200010e061a */
[----:B-----5:R-:W-:Y:S01]  /*116d0*/  IADD3 R10, P2, R4, R28, RZ ;  /* 0x0000001c040a7210 */ /* 0x020fe20007f5e0ff */
[----:B-1----:R-:W-:-:S03]  /*116e0*/  IMAD.X R9, R12, 0x1, R24, P3 ;  /* 0x000000010c097824 */ /* 0x002fc600018e0618 */
[----:B------:R0:W-:Y:S04]  /*116f0*/  STL [R1+0x1130], R8 ;  /* 0x0011300801007387 */ /* 0x0001e80000100800 */
[----:B------:R-:W-:Y:S01]  /*11700*/  STL [R1+0x1164], R10 ;  /* 0x0011640a01007387 */ /* 0x000fe20000100800 */
[----:B0-----:R-:W-:-:S03]  /*11710*/  IADD3 R8, P3, R4, R3, RZ ;  /* 0x0000000304087210 */ /* 0x001fc60007f7e0ff */
[----:B------:R-:W5:Y:S04]  /*11720*/  LDL.LU R4, [R1+0x130] ;  /* 0x0001300001047983 */ /* 0x000f680000300800 */
[----:B------:R0:W-:Y:S04]  /*11730*/  STL [R1+0x1138], R9 ;  /* 0x0011380901007387 */ /* 0x0001e80000100800 */
[----:B------:R1:W-:Y:S01]  /*11740*/  STL [R1+0x116c], R8 ;  /* 0x00116c0801007387 */ /* 0x0003e20000100800 */
[C---:B0-----:R-:W-:Y:S01]  /*11750*/  IMAD.X R9, R13.reuse, 0x1, R26, P4 ;  /* 0x000000010d097824 */ /* 0x041fe200020e061a */
[----:B---3--:R-:W-:Y:S01]  /*11760*/  IADD3 R10, P4, R2, R28, RZ ;  /* 0x0000001c020a7210 */ /* 0x008fe20007f9e0ff */
[----:B-1----:R-:W-:-:S03]  /*11770*/  IMAD.X R8, R13, 0x1, R24, P5 ;  /* 0x000000010d087824 */ /* 0x002fc600028e0618 */
[----:B------:R0:W-:Y:S04]  /*11780*/  STL [R1+0x1140], R9 ;  /* 0x0011400901007387 */ /* 0x0001e80000100800 */
[----:B------:R1:W-:Y:S01]  /*11790*/  STL [R1+0x1174], R10 ;  /* 0x0011740a01007387 */ /* 0x0003e20000100800 */
[----:B0-----:R-:W-:-:S03]  /*117a0*/  IADD3 R9, P5, R2, R3, RZ ;  /* 0x0000000302097210 */ /* 0x001fc60007fbe0ff */
[----:B------:R-:W3:Y:S04]  /*117b0*/  LDL.LU R2, [R1+0x134] ;  /* 0x0001340001027983 */ /* 0x000ee80000300800 */
[----:B------:R0:W-:Y:S01]  /*117c0*/  STL [R1+0x1148], R8 ;  /* 0x0011480801007387 */ /* 0x0001e20000100800 */
[----:B-1----:R-:W-:-:S03]  /*117d0*/  IMAD.X R10, R14, 0x1, R24, P1 ;  /* 0x000000010e0a7824 */ /* 0x002fc600008e0618 */
[----:B------:R1:W-:Y:S01]  /*117e0*/  STL [R1+0x117c], R9 ;  /* 0x00117c0901007387 */ /* 0x0003e20000100800 */
[----:B0-----:R-:W-:Y:S01]  /*117f0*/  IMAD.X R8, R14, 0x1, R26, P0 ;  /* 0x000000010e087824 */ /* 0x001fe200000e061a */
[----:B-1----:R-:W-:-:S04]  /*11800*/  IADD3 R9, P0, R29, R28, RZ ;  /* 0x0000001c1d097210 */ /* 0x002fc80007f1e0ff */
[----:B------:R0:W-:Y:S04]  /*11810*/  STL [R1+0x1150], R8 ;  /* 0x0011500801007387 */ /* 0x0001e80000100800 */
[----:B------:R1:W-:Y:S04]  /*11820*/  STL [R1+0x1184], R9 ;  /* 0x0011840901007387 */ /* 0x0003e80000100800 */
[----:B------:R-:W-:Y:S01]  /*11830*/  STL [R1+0x1158], R10 ;  /* 0x0011580a01007387 */ /* 0x000fe20000100800 */
[----:B0-----:R-:W-:-:S03]  /*11840*/  IADD3 R8, P1, R29, R3, RZ ;  /* 0x000000031d087210 */ /* 0x001fc60007f3e0ff */
[----:B------:R-:W3:Y:S01]  /*11850*/  LDL.LU R29, [R1+0x198] ;  /* 0x00019800011d7983 */ /* 0x000ee20000300800 */
[----:B-1----:R-:W-:-:S03]  /*11860*/  IMAD.X R9, R15, 0x1, R26, P2 ;  /* 0x000000010f097824 */ /* 0x002fc600010e061a */
[----:B------:R0:W-:Y:S04]  /*11870*/  STL [R1+0x118c], R8 ;  /* 0x00118c0801007387 */ /* 0x0001e80000100800 */
[----:B------:R1:W-:Y:S01]  /*11880*/  STL [R1+0x1160], R9 ;  /* 0x0011600901007387 */ /* 0x0003e20000100800 */
[C---:B0-----:R-:W-:Y:S01]  /*11890*/  IADD3 R8, P2, R6.reuse, R28, RZ ;  /* 0x0000001c06087210 */ /* 0x041fe20007f5e0ff */
[----:B-1----:R-:W-:Y:S01]  /*118a0*/  IMAD.X R9, R15, 0x1, R24, P3 ;  /* 0x000000010f097824 */ /* 0x002fe200018e0618 */
[----:B------:R-:W-:-:S03]  /*118b0*/  IADD3 R6, P3, R6, R3, RZ ;  /* 0x0000000306067210 */ /* 0x000fc60007f7e0ff */
[----:B------:R0:W-:Y:S04]  /*118c0*/  STL [R1+0x1194], R8 ;  /* 0x0011940801007387 */ /* 0x0001e80000100800 */
[----:B------:R-:W-:Y:S04]  /*118d0*/  STL [R1+0x1168], R9 ;  /* 0x0011680901007387 */ /* 0x000fe80000100800 */
[----:B------:R1:W-:Y:S01]  /*118e0*/  STL [R1+0x119c], R6 ;  /* 0x00119c0601007387 */ /* 0x0003e20000100800 */
[----:B0-----:R-:W-:-:S03]  /*118f0*/  IMAD.X R8, R16, 0x1, R26, P4 ;  /* 0x0000000110087824 */ /* 0x001fc600020e061a */
[----:B-1----:R-:W3:Y:S04]  /*11900*/  LDL.LU R6, [R1+0x194] ;  /* 0x0001940001067983 */ /* 0x002ee80000300800 */
[----:B------:R0:W-:Y:S02]  /*11910*/  STL [R1+0x1170], R8 ;  /* 0x0011700801007387 */ /* 0x0001e40000100800 */
[----:B0-----:R-:W-:Y:S01]  /*11920*/  IMAD.X R8, R16, 0x1, R24, P5 ;  /* 0x0000000110087824 */ /* 0x001fe200028e0618 */
[----:B--2---:R-:W-:-:S05]  /*11930*/  IADD3 R9, P4, R0, R28, RZ ;  /* 0x0000001c00097210 */ /* 0x004fca0007f9e0ff */
[----:B------:R0:W-:Y:S04]  /*11940*/  STL [R1+0x11a4], R9 ;  /* 0x0011a40901007387 */ /* 0x0001e80000100800 */
[----:B------:R-:W-:Y:S01]  /*11950*/  STL [R1+0x1178], R8 ;  /* 0x0011780801007387 */ /* 0x000fe20000100800 */
[----:B0-----:R-:W-:Y:S01]  /*11960*/  IADD3 R9, P5, R0, R3, RZ ;  /* 0x0000000300097210 */ /* 0x001fe20007fbe0ff */
[----:B------:R-:W-:-:S04]  /*11970*/  IMAD.X R0, R17, 0x1, R26, P0 ;  /* 0x0000000111007824 */ /* 0x000fc800000e061a */
[----:B------:R0:W-:Y:S04]  /*11980*/  STL [R1+0x11ac], R9 ;  /* 0x0011ac0901007387 */ /* 0x0001e80000100800 */
[----:B------:R1:W-:Y:S01]  /*11990*/  STL [R1+0x1180], R0 ;  /* 0x0011800001007387 */ /* 0x0003e20000100800 */
[----:B0-----:R-:W-:-:S03]  /*119a0*/  IMAD.X R9, R17, 0x1, R24, P1 ;  /* 0x0000000111097824 */ /* 0x001fc600008e0618 */
[----:B-1----:R-:W2:Y:S01]  /*119b0*/  LDL.LU R0, [R1+0x190] ;  /* 0x0001900001007983 */ /* 0x002ea20000300800 */
[----:B----4-:R-:W-:-:S05]  /*119c0*/  IADD3 R8, P0, R7, R28, RZ ;  /* 0x0000001c07087210 */ /* 0x010fca0007f1e0ff */
[----:B------:R0:W-:Y:S04]  /*119d0*/  STL [R1+0x11b4], R8 ;  /* 0x0011b40801007387 */ /* 0x0001e80000100800 */
[----:B------:R1:W-:Y:S01]  /*119e0*/  STL [R1+0x1188], R9 ;  /* 0x0011880901007387 */ /* 0x0003e20000100800 */
[----:B0-----:R-:W-:Y:S01]  /*119f0*/  IADD3 R8, P1, R7, R3, RZ ;  /* 0x0000000307087210 */ /* 0x001fe20007f3e0ff */
[----:B------:R-:W-:-:S04]  /*11a00*/  IMAD.X R7, R18, 0x1, R26, P2 ;  /* 0x0000000112077824 */ /* 0x000fc800010e061a */
[----:B------:R0:W-:Y:S04]  /*11a10*/  STL [R1+0x11bc], R8 ;  /* 0x0011bc0801007387 */ /* 0x0001e80000100800 */
[----:B------:R4:W-:Y:S01]  /*11a20*/  STL [R1+0x1190], R7 ;  /* 0x0011900701007387 */ /* 0x0009e20000100800 */
[C---:B-1----:R-:W-:Y:S01]  /*11a30*/  IADD3 R9, P2, R5.reuse, R28, RZ ;  /* 0x0000001c05097210 */ /* 0x042fe20007f5e0ff */
[----:B0-----:R-:W-:Y:S01]  /*11a40*/  IMAD.X R8, R18, 0x1, R24, P3 ;  /* 0x0000000112087824 */ /* 0x001fe200018e0618 */
[----:B----4-:R-:W-:-:S03]  /*11a50*/  IADD3 R7, P3, R5, R3, RZ ;  /* 0x0000000305077210 */ /* 0x010fc60007f7e0ff */
[----:B------:R0:W-:Y:S04]  /*11a60*/  STL [R1+0x11c4], R9 ;  /* 0x0011c40901007387 */ /* 0x0001e80000100800 */
[----:B------:R-:W4:Y:S04]  /*11a70*/  LDL.LU R5, [R1+0x18c] ;  /* 0x00018c0001057983 */ /* 0x000f280000300800 */
[----:B------:R1:W-:Y:S01]  /*11a80*/  STL [R1+0x1198], R8 ;  /* 0x0011980801007387 */ /* 0x0003e20000100800 */
[----:B0-----:R-:W-:-:S03]  /*11a90*/  IMAD.X R9, R19, 0x1, R24, P5 ;  /* 0x0000000113097824 */ /* 0x001fc600028e0618 */
[----:B------:R5:W-:Y:S01]  /*11aa0*/  STL [R1+0x11cc], R7 ;  /* 0x0011cc0701007387 */ /* 0x000be20000100800 */
[----:B-1----:R-:W-:Y:S01]  /*11ab0*/  IMAD.X R8, R19, 0x1, R26, P4 ;  /* 0x0000000113087824 */ /* 0x002fe200020e061a */
[----:B-----5:R-:W-:-:S04]  /*11ac0*/  IADD3 R7, P4, R4, R28, RZ ;  /* 0x0000001c04077210 */ /* 0x020fc80007f9e0ff */
[----:B------:R0:W-:Y:S04]  /*11ad0*/  STL [R1+0x11a0], R8 ;  /* 0x0011a00801007387 */ /* 0x0001e80000100800 */
[----:B------:R1:W-:Y:S04]  /*11ae0*/  STL [R1+0x11d4], R7 ;  /* 0x0011d40701007387 */ /* 0x0003e80000100800 */
[----:B------:R-:W-:Y:S01]  /*11af0*/  STL [R1+0x11a8], R9 ;  /* 0x0011a80901007387 */ /* 0x000fe20000100800 */
[----:B0-----:R-:W-:-:S03]  /*11b00*/  IADD3 R8, P5, R4, R3, RZ ;  /* 0x0000000304087210 */ /* 0x001fc60007fbe0ff */
[----:B------:R-:W5:Y:S01]  /*11b10*/  LDL.LU R4, [R1+0x188] ;  /* 0x0001880001047983 */ /* 0x000f620000300800 */
[----:B-1----:R-:W-:-:S03]  /*11b20*/  IMAD.X R7, R20, 0x1, R26, P0 ;  /* 0x0000000114077824 */ /* 0x002fc600000e061a */
[----:B------:R3:W-:Y:S04]  /*11b30*/  STL [R1+0x11dc], R8 ;  /* 0x0011dc0801007387 */ /* 0x0007e80000100800 */
[----:B------:R0:W-:Y:S01]  /*11b40*/  STL [R1+0x11b0], R7 ;  /* 0x0011b00701007387 */ /* 0x0001e20000100800 */
[----:B---3--:R-:W-:Y:S01]  /*11b50*/  IADD3 R8, P0, R2, R28, RZ ;  /* 0x0000001c02087210 */ /* 0x008fe20007f1e0ff */
[----:B0-----:R-:W-:Y:S01]  /*11b60*/  IMAD.X R7, R20, 0x1, R24, P1 ;  /* 0x0000000114077824 */ /* 0x001fe200008e0618 */
[----:B------:R-:W-:-:S03]  /*11b70*/  IADD3 R2, P1, R2, R3, RZ ;  /* 0x0000000302027210 */ /* 0x000fc60007f3e0ff */
[----:B------:R-:W-:Y:S04]  /*11b80*/  STL [R1+0x11e4], R8 ;  /* 0x0011e40801007387 */ /* 0x000fe80000100800 */
[----:B------:R-:W3:Y:S04]  /*11b90*/  LDL.LU R9, [R1] ;  /* 0x0000000001097983 */ /* 0x000ee80000300800 */
[----:B------:R0:W-:Y:S04]  /*11ba0*/  STL [R1+0x11b8], R7 ;  /* 0x0011b80701007387 */ /* 0x0001e80000100800 */
[----:B------:R1:W-:Y:S01]  /*11bb0*/  STL [R1+0x11ec], R2 ;  /* 0x0011ec0201007387 */ /* 0x0003e20000100800 */
[----:B0-----:R-:W-:-:S03]  /*11bc0*/  IMAD.X R7, R21, 0x1, R26, P2 ;  /* 0x0000000115077824 */ /* 0x001fc600010e061a */
[----:B-1----:R-:W3:Y:S01]  /*11bd0*/  LDL.LU R2, [R1+0x184] ;  /* 0x0001840001027983 */ /* 0x002ee20000300800 */
[----:B------:R-:W-:-:S03]  /*11be0*/  IADD3 R8, P2, R29, R28, RZ ;  /* 0x0000001c1d087210 */ /* 0x000fc60007f5e0ff */
[----:B------:R0:W-:Y:S04]  /*11bf0*/  STL [R1+0x11c0], R7 ;  /* 0x0011c00701007387 */ /* 0x0001e80000100800 */
[----:B------:R1:W-:Y:S01]  /*11c00*/  STL [R1+0x11f4], R8 ;  /* 0x0011f40801007387 */ /* 0x0003e20000100800 */
[----:B0-----:R-:W-:Y:S01]  /*11c10*/  IMAD.X R7, R21, 0x1, R24, P3 ;  /* 0x0000000115077824 */ /* 0x001fe200018e0618 */
[----:B------:R-:W-:Y:S02]  /*11c20*/  IADD3 R10, P3, R29, R3, RZ ;  /* 0x000000031d0a7210 */ /* 0x000fe40007f7e0ff */
[----:B-1----:R-:W3:Y:S04]  /*11c30*/  LDL.LU R8, [R1+0x4] ;  /* 0x0000040001087983 */ /* 0x002ee80000300800 */
[----:B------:R0:W-:Y:S04]  /*11c40*/  STL [R1+0x11c8], R7 ;  /* 0x0011c80701007387 */ /* 0x0001e80000100800 */
[----:B------:R1:W-:Y:S04]  /*11c50*/  STL [R1+0x11fc], R10 ;  /* 0x0011fc0a01007387 */ /* 0x0003e80000100800 */
[----:B------:R-:W3:Y:S01]  /*11c60*/  LDL.LU R29, [R1+0x180] ;  /* 0x00018000011d7983 */ /* 0x000ee20000300800 */
[----:B0-----:R-:W-:-:S05]  /*11c70*/  IMAD.X R7, R22, 0x1, R26, P4 ;  /* 0x0000000116077824 */ /* 0x001fca00020e061a */
[----:B------:R0:W-:Y:S01]  /*11c80*/  STL [R1+0x11d0], R7 ;  /* 0x0011d00701007387 */ /* 0x0001e20000100800 */
[----:B-1----:R-:W-:Y:S01]  /*11c90*/  IADD3 R10, P4, R6, R28, RZ ;  /* 0x0000001c060a7210 */ /* 0x002fe20007f9e0ff */
[----:B0-----:R-:W-:Y:S01]  /*11ca0*/  IMAD.X R7, R22, 0x1, R24, P5 ;  /* 0x0000000116077824 */ /* 0x001fe200028e0618 */
[----:B------:R-:W-:-:S03]  /*11cb0*/  IADD3 R6, P5, R6, R3, RZ ;  /* 0x0000000306067210 */ /* 0x000fc60007fbe0ff */
[----:B------:R0:W-:Y:S04]  /*11cc0*/  STL [R1+0x1204], R10 ;  /* 0x0012040a01007387 */ /* 0x0001e80000100800 */
[----:B------:R-:W3:Y:S04]  /*11cd0*/  LDL.LU R12, [R1+0x8] ;  /* 0x00000800010c7983 */ /* 0x000ee80000300800 */
[----:B------:R1:W-:Y:S01]  /*11ce0*/  STL [R1+0x11d8], R7 ;  /* 0x0011d80701007387 */ /* 0x0003e20000100800 */
[----:B0-----:R-:W-:-:S03]  /*11cf0*/  IMAD.X R10, R23, 0x1, R26, P0 ;  /* 0x00000001170a7824 */ /* 0x001fc600000e061a */
[----:B------:R-:W-:Y:S04]  /*11d00*/  STL [R1+0x120c], R6 ;  /* 0x00120c0601007387 */ /* 0x000fe80000100800 */
[----:B-1----:R-:W3:Y:S04]  /*11d10*/  LDL.LU R7, [R1+0x17c] ;  /* 0x00017c0001077983 */ /* 0x002ee80000300800 */
[----:B------:R0:W-:Y:S02]  /*11d20*/  STL [R1+0x11e0], R10 ;  /* 0x0011e00a01007387 */ /* 0x0001e40000100800 */
[----:B0-----:R-:W-:-:S02]  /*11d30*/  IMAD.X R10, R23, 0x1, R24, P1 ;  /* 0x00000001170a7824 */ /* 0x001fc400008e0618 */
[----:B------:R-:W-:Y:S01]  /*11d40*/  IMAD.X R13, R27, 0x1, R26, P4 ;  /* 0x000000011b0d7824 */ /* 0x000fe200020e061a */
[C---:B--2---:R-:W-:Y:S02]  /*11d50*/  IADD3 R6, P0, R0.reuse, R28, RZ ;  /* 0x0000001c00067210 */ /* 0x044fe40007f1e0ff */
[----:B------:R-:W-:-:S03]  /*11d60*/  IADD3 R0, P1, R0, R3, RZ ;  /* 0x0000000300007210 */ /* 0x000fc60007f3e0ff */
[----:B------:R0:W-:Y:S04]  /*11d70*/  STL [R1+0x1214], R6 ;  /* 0x0012140601007387 */ /* 0x0001e80000100800 */
[----:B0-----:R-:W2:Y:S04]  /*11d80*/  LDL.LU R6, [R1+0xc] ;  /* 0x00000c0001067983 */ /* 0x001ea80000300800 */
[----:B------:R0:W-:Y:S04]  /*11d90*/  STL [R1+0x11e8], R10 ;  /* 0x0011e80a01007387 */ /* 0x0001e80000100800 */
[----:B------:R1:W-:Y:S01]  /*11da0*/  STL [R1+0x121c], R0 ;  /* 0x00121c0001007387 */ /* 0x0003e20000100800 */
[----:B0-----:R-:W-:-:S03]  /*11db0*/  IMAD.X R10, R25, 0x1, R26, P2 ;  /* 0x00000001190a7824 */ /* 0x001fc600010e061a */
[----:B-1----:R-:W2:Y:S04]  /*11dc0*/  LDL.LU R0, [R1+0x178] ;  /* 0x0001780001007983 */ /* 0x002ea80000300800 */
[----:B------:R0:W-:Y:S01]  /*11dd0*/  STL [R1+0x11f0], R10 ;  /* 0x0011f00a01007387 */ /* 0x0001e20000100800 */
[----:B----4-:R-:W-:Y:S01]  /*11de0*/  IADD3 R11, P2, R5, R28, RZ ;  /* 0x0000001c050b7210 */ /* 0x010fe20007f5e0ff */
[----:B0-----:R-:W-:Y:S01]  /*11df0*/  IMAD.X R10, R25, 0x1, R24, P3 ;  /* 0x00000001190a7824 */ /* 0x001fe200018e0618 */
[----:B------:R-:W-:-:S03]  /*11e00*/  IADD3 R5, P3, R5, R3, RZ ;  /* 0x0000000305057210 */ /* 0x000fc60007f7e0ff */
[----:B------:R0:W-:Y:S04]  /*11e10*/  STL [R1+0x1224], R11 ;  /* 0x0012240b01007387 */ /* 0x0001e80000100800 */
[----:B0-----:R-:W4:Y:S04]  /*11e20*/  LDL.LU R11, [R1+0x10] ;  /* 0x00001000010b7983 */ /* 0x001f280000300800 */
[----:B------:R-:W-:Y:S04]  /*11e30*/  STL [R1+0x11f8], R10 ;  /* 0x0011f80a01007387 */ /* 0x000fe80000100800 */
[----:B------:R0:W-:Y:S04]  /*11e40*/  STL [R1+0x122c], R5 ;  /* 0x00122c0501007387 */ /* 0x0001e80000100800 */
[----:B0-----:R-:W4:Y:S01]  /*11e50*/  LDL.LU R5, [R1+0x174] ;  /* 0x0001740001057983 */ /* 0x001f220000300800 */
[----:B-----5:R-:W-:-:S03]  /*11e60*/  IADD3 R10, P4, R4, R28, RZ ;  /* 0x0000001c040a7210 */ /* 0x020fc60007f9e0ff */
[----:B------:R0:W-:Y:S04]  /*11e70*/  STL [R1+0x1200], R13 ;  /* 0x0012000d01007387 */ /* 0x0001e80000100800 */
[----:B------:R1:W-:Y:S01]  /*11e80*/  STL [R1+0x1234], R10 ;  /* 0x0012340a01007387 */ /* 0x0003e20000100800 */
[----:B0-----:R-:W-:Y:S01]  /*11e90*/  IMAD.X R13, R27, 0x1, R24, P5 ;  /* 0x000000011b0d7824 */ /* 0x001fe200028e0618 */
[----:B------:R-:W-:Y:S02]  /*11ea0*/  IADD3 R4, P5, R4, R3, RZ ;  /* 0x0000000304047210 */ /* 0x000fe40007fbe0ff */
[----:B-1----:R-:W5:Y:S04]  /*11eb0*/  LDL.LU R10, [R1+0x14] ;  /* 0x00001400010a7983 */ /* 0x002f680000300800 */
[----:B------:R-:W-:Y:S04]  /*11ec0*/  STL [R1+0x1208], R13 ;  /* 0x0012080d01007387 */ /* 0x000fe80000100800 */
[----:B------:R0:W-:Y:S04]  /*11ed0*/  STL [R1+0x123c], R4 ;  /* 0x00123c0401007387 */ /* 0x0001e80000100800 */
[----:B0-----:R-:W5:Y:S01]  /*11ee0*/  LDL.LU R4, [R1+0x170] ;  /* 0x0001700001047983 */ /* 0x001f620000300800 */
[----:B---3--:R-:W-:-:S05]  /*11ef0*/  IMAD.X R13, R9, 0x1, R26, P0 ;  /* 0x00000001090d7824 */ /* 0x008fca00000e061a */
[----:B------:R0:W-:Y:S01]  /*11f00*/  STL [R1+0x1210], R13 ;  /* 0x0012100d01007387 */ /* 0x0001e20000100800 */
[----:B------:R-:W-:-:S05]  /*11f10*/  IADD3 R14, P0, R2, R28, RZ ;  /* 0x0000001c020e7210 */ /* 0x000fca0007f1e0ff */
[----:B------:R-:W-:Y:S01]  /*11f20*/  STL [R1+0x1244], R14 ;  /* 0x0012440e01007387 */ /* 0x000fe20000100800 */
[----:B0-----:R-:W-:Y:S01]  /*11f30*/  IMAD.X R13, R9, 0x1, R24, P1 ;  /* 0x00000001090d7824 */ /* 0x001fe200008e0618 */
[----:B------:R-:W-:Y:S02]  /*11f40*/  IADD3 R2, P1, R2, R3, RZ ;  /* 0x0000000302027210 */ /* 0x000fe40007f3e0ff */
[----:B------:R-:W3:Y:S04]  /*11f50*/  LDL.LU R9, [R1+0x18] ;  /* 0x0000180001097983 */ /* 0x000ee80000300800 */
[----:B------:R0:W-:Y:S04]  /*11f60*/  STL [R1+0x1218], R13 ;  /* 0x0012180d01007387 */ /* 0x0001e80000100800 */
[----:B------:R1:W-:Y:S01]  /*11f70*/  STL [R1+0x124c], R2 ;  /* 0x00124c0201007387 */ /* 0x0003e20000100800 */
[----:B0-----:R-:W-:-:S03]  /*11f80*/  IMAD.X R13, R8, 0x1, R26, P2 ;  /* 0x00000001080d7824 */ /* 0x001fc600010e061a */
[----:B-1----:R-:W3:Y:S01]  /*11f90*/  LDL.LU R2, [R1+0x16c] ;  /* 0x00016c0001027983 */ /* 0x002ee20000300800 */
[----:B------:R-:W-:-:S03]  /*11fa0*/  IADD3 R15, P2, R29, R28, RZ ;  /* 0x0000001c1d0f7210 */ /* 0x000fc60007f5e0ff */
[----:B------:R0:W-:Y:S04]  /*11fb0*/  STL [R1+0x1220], R13 ;  /* 0x0012200d01007387 */ /* 0x0001e80000100800 */
[----:B------:R-:W-:Y:S01]  /*11fc0*/  STL [R1+0x1254], R15 ;  /* 0x0012540f01007387 */ /* 0x000fe20000100800 */
[----:B0-----:R-:W-:Y:S01]  /*11fd0*/  IMAD.X R13, R8, 0x1, R24, P3 ;  /* 0x00000001080d7824 */ /* 0x001fe200018e0618 */
[----:B------:R-:W-:Y:S02]  /*11fe0*/  IADD3 R14, P3, R29, R3, RZ ;  /* 0x000000031d0e7210 */ /* 0x000fe40007f7e0ff */
[----:B------:R-:W3:Y:S04]  /*11ff0*/  LDL.LU R8, [R1+0x1c] ;  /* 0x00001c0001087983 */ /* 0x000ee80000300800 */
[----:B------:R0:W-:Y:S04]  /*12000*/  STL [R1+0x1228], R13 ;  /* 0x0012280d01007387 */ /* 0x0001e80000100800 */
[----:B------:R1:W-:Y:S04]  /*12010*/  STL [R1+0x125c], R14 ;  /* 0x00125c0e01007387 */ /* 0x0003e80000100800 */
[----:B------:R-:W3:Y:S01]  /*12020*/  LDL.LU R29, [R1+0x168] ;  /* 0x00016800011d7983 */ /* 0x000ee20000300800 */
[----:B0-----:R-:W-:-:S05]  /*12030*/  IMAD.X R13, R12, 0x1, R26, P4 ;  /* 0x000000010c0d7824 */ /* 0x001fca00020e061a */
[----:B------:R0:W-:Y:S01]  /*12040*/  STL [R1+0x1230], R13 ;  /* 0x0012300d01007387 */ /* 0x0001e20000100800 */
[C---:B-1----:R-:W-:Y:S01]  /*12050*/  IADD3 R14, P4, R7.reuse, R28, RZ ;  /* 0x0000001c070e7210 */ /* 0x042fe20007f9e0ff */
[----:B0-----:R-:W-:Y:S01]  /*12060*/  IMAD.X R13, R12, 0x1, R24, P5 ;  /* 0x000000010c0d7824 */ /* 0x001fe200028e0618 */
[----:B------:R-:W-:-:S03]  /*12070*/  IADD3 R7, P5, R7, R3, RZ ;  /* 0x0000000307077210 */ /* 0x000fc60007fbe0ff */
[----:B------:R-:W-:Y:S04]  /*12080*/  STL [R1+0x1264], R14 ;  /* 0x0012640e01007387 */ /* 0x000fe80000100800 */
[----:B------:R-:W3:Y:S04]  /*12090*/  LDL.LU R12, [R1+0x20] ;  /* 0x00002000010c7983 */ /* 0x000ee80000300800 */
[----:B------:R-:W-:Y:S04]  /*120a0*/  STL [R1+0x1238], R13 ;  /* 0x0012380d01007387 */ /* 0x000fe80000100800 */
[----:B------:R0:W-:Y:S04]  /*120b0*/  STL [R1+0x126c], R7 ;  /* 0x00126c0701007387 */ /* 0x0001e80000100800 */
[----:B0-----:R-:W3:Y:S01]  /*120c0*/  LDL.LU R7, [R1+0x164] ;  /* 0x0001640001077983 */ /* 0x001ee20000300800 */
[----:B--2---:R-:W-:-:S05]  /*120d0*/  IMAD.X R13, R6, 0x1, R26, P0 ;  /* 0x00000001060d7824 */ /* 0x004fca00000e061a */
[----:B------:R0:W-:Y:S02]  /*120e0*/  STL [R1+0x1240], R13 ;  /* 0x0012400d01007387 */ /* 0x0001e40000100800 */
[----:B0-----:R-:W-:Y:S01]  /*120f0*/  IMAD.X R13, R6, 0x1, R24, P1 ;  /* 0x00000001060d7824 */ /* 0x001fe200008e0618 */
[C---:B------:R-:W-:Y:S02]  /*12100*/  IADD3 R14, P0, R0.reuse, R28, RZ ;  /* 0x0000001c000e7210 */ /* 0x040fe40007f1e0ff */
[----:B------:R-:W-:-:S03]  /*12110*/  IADD3 R0, P1, R0, R3, RZ ;  /* 0x0000000300007210 */ /* 0x000fc60007f3e0ff */
[----:B------:R-:W-:Y:S04]  /*12120*/  STL [R1+0x1274], R14 ;  /* 0x0012740e01007387 */ /* 0x000fe80000100800 */
[----:B------:R-:W2:Y:S04]  /*12130*/  LDL.LU R6, [R1+0x24] ;  /* 0x0000240001067983 */ /* 0x000ea80000300800 */
[----:B------:R4:W-:Y:S04]  /*12140*/  STL [R1+0x1248], R13 ;  /* 0x0012480d01007387 */ /* 0x0009e80000100800 */
[----:B------:R0:W-:Y:S01]  /*12150*/  STL [R1+0x127c], R0 ;  /* 0x00127c0001007387 */ /* 0x0001e20000100800 */
[----:B----4-:R-:W-:-:S03]  /*12160*/  IMAD.X R13, R11, 0x1, R26, P2 ;  /* 0x000000010b0d7824 */ /* 0x010fc600010e061a */
[----:B0-----:R-:W4:Y:S04]  /*12170*/  LDL.LU R0, [R1+0x160] ;  /* 0x0001600001007983 */ /* 0x001f280000300800 */
[----:B------:R0:W-:Y:S02]  /*12180*/  STL [R1+0x1250], R13 ;  /* 0x0012500d01007387 */ /* 0x0001e40000100800 */
[----:B0-----:R-:W-:Y:S01]  /*12190*/  IMAD.X R13, R11, 0x1, R24, P3 ;  /* 0x000000010b0d7824 */ /* 0x001fe200018e0618 */
[C---:B------:R-:W-:Y:S02]  /*121a0*/  IADD3 R14, P2, R5.reuse, R28, RZ ;  /* 0x0000001c050e7210 */ /* 0x040fe40007f5e0ff */
[----:B------:R-:W-:-:S03]  /*121b0*/  IADD3 R5, P3, R5, R3, RZ ;  /* 0x0000000305057210 */ /* 0x000fc60007f7e0ff */
[----:B------:R-:W-:Y:S04]  /*121c0*/  STL [R1+0x1284], R14 ;  /* 0x0012840e01007387 */ /* 0x000fe80000100800 */
[----:B------:R-:W4:Y:S04]  /*121d0*/  LDL.LU R11, [R1+0x3c] ;  /* 0x00003c00010b7983 */ /* 0x000f280000300800 */
[----:B------:R5:W-:Y:S04]  /*121e0*/  STL [R1+0x1258], R13 ;  /* 0x0012580d01007387 */ /* 0x000be80000100800 */
[----:B------:R0:W-:Y:S01]  /*121f0*/  STL [R1+0x128c], R5 ;  /* 0x00128c0501007387 */ /* 0x0001e20000100800 */
[----:B-----5:R-:W-:-:S03]  /*12200*/  IMAD.X R13, R10, 0x1, R26, P4 ;  /* 0x000000010a0d7824 */ /* 0x020fc600020e061a */
[----:B0-----:R-:W5:Y:S04]  /*12210*/  LDL.LU R5, [R1+0x15c] ;  /* 0x00015c0001057983 */ /* 0x001f680000300800 */
[----:B------:R0:W-:Y:S01]  /*12220*/  STL [R1+0x1260], R13 ;  /* 0x0012600d01007387 */ /* 0x0001e20000100800 */
[----:B------:R-:W-:Y:S01]  /*12230*/  IADD3 R14, P4, R4, R28, RZ ;  /* 0x0000001c040e7210 */ /* 0x000fe20007f9e0ff */
[----:B0-----:R-:W-:Y:S01]  /*12240*/  IMAD.X R13, R10, 0x1, R24, P5 ;  /* 0x000000010a0d7824 */ /* 0x001fe200028e0618 */
[----:B------:R-:W-:-:S03]  /*12250*/  IADD3 R4, P5, R4, R3, RZ ;  /* 0x0000000304047210 */ /* 0x000fc60007fbe0ff */
[----:B------:R-:W-:Y:S04]  /*12260*/  STL [R1+0x1294], R14 ;  /* 0x0012940e01007387 */ /* 0x000fe80000100800 */
[----:B------:R-:W5:Y:S04]  /*12270*/  LDL.LU R10, [R1+0x40] ;  /* 0x00004000010a7983 */ /* 0x000f680000300800 */
        /* <DEDUP_REMOVED lines=36> */
[C---:B----4-:R-:W-:Y:S02]  /*124c0*/  IADD3 R14, P0, R0.reuse, R28, RZ ;  /* 0x0000001c000e7210 */ /* 0x050fe40007f1e0ff */
[----:B------:R-:W-:-:S03]  /*124d0*/  IADD3 R0, P1, R0, R3, RZ ;  /* 0x0000000300007210 */ /* 0x000fc60007f3e0ff */
[----:B------:R-:W-:Y:S04]  /*124e0*/  STL [R1+0x12d4], R14 ;  /* 0x0012d40e01007387 */ /* 0x000fe80000100800 */
[----:B------:R-:W2:Y:S04]  /*124f0*/  LDL.LU R6, [R1+0x54] ;  /* 0x0000540001067983 */ /* 0x000ea80000300800 */
[----:B------:R0:W-:Y:S04]  /*12500*/  STL [R1+0x12a8], R13 ;  /* 0x0012a80d01007387 */ /* 0x0001e80000100800 */
[----:B------:R1:W-:Y:S01]  /*12510*/  STL [R1+0x12dc], R0 ;  /* 0x0012dc0001007387 */ /* 0x0003e20000100800 */
[----:B0-----:R-:W-:-:S03]  /*12520*/  IMAD.X R13, R11, 0x1, R26, P2 ;  /* 0x000000010b0d7824 */ /* 0x001fc600010e061a */
[----:B-1----:R-:W4:Y:S04]  /*12530*/  LDL.LU R0, [R1+0x148] ;  /* 0x0001480001007983 */ /* 0x002f280000300800 */
[----:B------:R0:W-:Y:S02]  /*12540*/  STL [R1+0x12b0], R13 ;  /* 0x0012b00d01007387 */ /* 0x0001e40000100800 */
[----:B0-----:R-:W-:Y:S01]  /*12550*/  IMAD.X R13, R11, 0x1, R24, P3 ;  /* 0x000000010b0d7824 */ /* 0x001fe200018e0618 */
[C---:B-----5:R-:W-:Y:S02]  /*12560*/  IADD3 R14, P2, R5.reuse, R28, RZ ;  /* 0x0000001c050e7210 */ /* 0x060fe40007f5e0ff */
[----:B------:R-:W-:-:S03]  /*12570*/  IADD3 R5, P3, R5, R3, RZ ;  /* 0x0000000305057210 */ /* 0x000fc60007f7e0ff */
[----:B------:R-:W-:Y:S04]  /*12580*/  STL [R1+0x12e4], R14 ;  /* 0x0012e40e01007387 */ /* 0x000fe80000100800 */
[----:B------:R-:W5:Y:S04]  /*12590*/  LDL.LU R11, [R1+0x58] ;  /* 0x00005800010b7983 */ /* 0x000f680000300800 */
[----:B------:R0:W-:Y:S04]  /*125a0*/  STL [R1+0x12b8], R13 ;  /* 0x0012b80d01007387 */ /* 0x0001e80000100800 */
[----:B------:R1:W-:Y:S01]  /*125b0*/  STL [R1+0x12ec], R5 ;  /* 0x0012ec0501007387 */ /* 0x0003e20000100800 */
[----:B0-----:R-:W-:-:S03]  /*125c0*/  IMAD.X R13, R10, 0x1, R26, P4 ;  /* 0x000000010a0d7824 */ /* 0x001fc600020e061a */
[----:B-1----:R-:W5:Y:S04]  /*125d0*/  LDL.LU R5, [R1+0x144] ;  /* 0x0001440001057983 */ /* 0x002f680000300800 */
        /* <DEDUP_REMOVED lines=48> */
[----:B-----5:R-:W-:-:S03]  /*128e0*/  IMAD.X R13, R11, 0x1, R26, P2 ;  /* 0x000000010b0d7824 */ /* 0x020fc600010e061a */
[----:B0-----:R-:W4:Y:S04]  /*128f0*/  LDL.LU R0, [R1+0x120] ;  /* 0x0001200001007983 */ /* 0x001f280000300800 */
[----:B------:R0:W-:Y:S02]  /*12900*/  STL [R1+0x1310], R13 ;  /* 0x0013100d01007387 */ /* 0x0001e40000100800 */
[----:B0-----:R-:W-:Y:S01]  /*12910*/  IMAD.X R13, R11, 0x1, R24, P3 ;  /* 0x000000010b0d7824 */ /* 0x001fe200018e0618 */
[C---:B------:R-:W-:Y:S02]  /*12920*/  IADD3 R14, P2, R5.reuse, R28, RZ ;  /* 0x0000001c050e7210 */ /* 0x040fe40007f5e0ff */
        /* <DEDUP_REMOVED lines=18> */
[C---:B------:R-:W-:Y:S01]  /*12a50*/  IADD3 R14, P0, R2.reuse, R28, RZ ;  /* 0x0000001c020e7210 */ /* 0x040fe20007f1e0ff */
[----:B0-----:R-:W-:Y:S01]  /*12a60*/  IMAD.X R13, R9, 0x1, R24, P1 ;  /* 0x00000001090d7824 */ /* 0x001fe200008e0618 */
[----:B------:R-:W-:-:S03]  /*12a70*/  IADD3 R2, P1, R2, R3, RZ ;  /* 0x0000000302027210 */ /* 0x000fc60007f3e0ff */
[----:B------:R-:W-:Y:S04]  /*12a80*/  STL [R1+0x1364], R14 ;  /* 0x0013640e01007387 */ /* 0x000fe80000100800 */
        /* <DEDUP_REMOVED lines=546> */
[----:B------:R0:W-:Y:S02]  /*14cb0*/  STL [R1+0x16a0], R13 ;  /* 0x0016a00d01007387 */ /* 0x0001e40000100800 */
[----:B0-----:R-:W-:Y:S02]  /*14cc0*/  IMAD.X R13, R8, 0x1, R24, P3 ;  /* 0x00000001080d7824 */ /* 0x001fe400018e0618 */
[----:B------:R-:W3:Y:S04]  /*14cd0*/  LDL.LU R8, [R1+0x338] ;  /* 0x0003380001087983 */ /* 0x000ee80000300800 */
[----:B------:R0:W-:Y:S04]  /*14ce0*/  STL [R1+0x16d4], R14 ;  /* 0x0016d40e01007387 */ /* 0x0001e80000100800 */
[----:B------:R1:W-:Y:S01]  /*14cf0*/  STL [R1+0x16a8], R13 ;  /* 0x0016a80d01007387 */ /* 0x0003e20000100800 */
[----:B0-----:R-:W-:-:S03]  /*14d00*/  IADD3 R14, P3, R29, R3, RZ ;  /* 0x000000031d0e7210 */ /* 0x001fc60007f7e0ff */
[----:B------:R-:W3:Y:S01]  /*14d10*/  LDL.LU R29, [R1+0x278] ;  /* 0x00027800011d7983 */ /* 0x000ee20000300800 */
[----:B-1----:R-:W-:-:S03]  /*14d20*/  IMAD.X R13, R12, 0x1, R26, P4 ;  /* 0x000000010c0d7824 */ /* 0x002fc600020e061a */
[----:B------:R0:W-:Y:S04]  /*14d30*/  STL [R1+0x16dc], R14 ;  /* 0x0016dc0e01007387 */ /* 0x0001e80000100800 */
[----:B------:R1:W-:Y:S01]  /*14d40*/  STL [R1+0x16b0], R13 ;  /* 0x0016b00d01007387 */ /* 0x0003e20000100800 */
[C---:B0-----:R-:W-:Y:S01]  /*14d50*/  IADD3 R14, P4, R7.reuse, R28, RZ ;  /* 0x0000001c070e7210 */ /* 0x041fe20007f9e0ff */
[----:B-1----:R-:W-:Y:S02]  /*14d60*/  IMAD.X R13, R12, 0x1, R24, P5 ;  /* 0x000000010c0d7824 */ /* 0x002fe400028e0618 */
[----:B------:R-:W3:Y:S04]  /*14d70*/  LDL.LU R12, [R1+0x33c] ;  /* 0x00033c00010c7983 */ /* 0x000ee80000300800 */
[----:B------:R0:W-:Y:S04]  /*14d80*/  STL [R1+0x16e4], R14 ;  /* 0x0016e40e01007387 */ /* 0x0001e80000100800 */
[----:B------:R2:W-:Y:S01]  /*14d90*/  STL [R1+0x16b8], R13 ;  /* 0x0016b80d01007387 */ /* 0x0005e20000100800 */
[----:B0-----:R-:W-:-:S03]  /*14da0*/  IADD3 R14, P5, R7, R3, RZ ;  /* 0x00000003070e7210 */ /* 0x001fc60007fbe0ff */
[----:B------:R-:W3:Y:S04]  /*14db0*/  LDL.LU R7, [R1+0x280] ;  /* 0x0002800001077983 */ /* 0x000ee80000300800 */
[----:B------:R-:W-:Y:S01]  /*14dc0*/  STL [R1+0x16ec], R14 ;  /* 0x0016ec0e01007387 */ /* 0x000fe20000100800 */
[----:B--2---:R-:W-:-:S05]  /*14dd0*/  IMAD.X R13, R6, 0x1, R26, P0 ;  /* 0x00000001060d7824 */ /* 0x004fca00000e061a */
[----:B------:R0:W-:Y:S02]  /*14de0*/  STL [R1+0x16c0], R13 ;  /* 0x0016c00d01007387 */ /* 0x0001e40000100800 */
[----:B0-----:R-:W-:Y:S02]  /*14df0*/  IMAD.X R13, R6, 0x1, R24, P1 ;  /* 0x00000001060d7824 */ /* 0x001fe400008e0618 */
[----:B------:R-:W2:Y:S01]  /*14e00*/  LDL.LU R6, [R1+0x340] ;  /* 0x0003400001067983 */ /* 0x000ea20000300800 */
[----:B----4-:R-:W-:-:S05]  /*14e10*/  IADD3 R14, P0, R0, R28, RZ ;  /* 0x0000001c000e7210 */ /* 0x010fca0007f1e0ff */
[----:B------:R0:W-:Y:S04]  /*14e20*/  STL [R1+0x16f4], R14 ;  /* 0x0016f40e01007387 */ /* 0x0001e80000100800 */
[----:B------:R5:W-:Y:S01]  /*14e30*/  STL [R1+0x16c8], R13 ;  /* 0x0016c80d01007387 */ /* 0x000be20000100800 */
[----:B0-----:R-:W-:-:S03]  /*14e40*/  IADD3 R14, P1, R0, R3, RZ ;  /* 0x00000003000e7210 */ /* 0x001fc60007f3e0ff */
[----:B------:R-:W4:Y:S04]  /*14e50*/  LDL.LU R0, [R1+0x284] ;  /* 0x0002840001007983 */ /* 0x000f280000300800 */
[----:B------:R-:W-:Y:S01]  /*14e60*/  STL [R1+0x16fc], R14 ;  /* 0x0016fc0e01007387 */ /* 0x000fe20000100800 */
[----:B-----5:R-:W-:-:S05]  /*14e70*/  IMAD.X R13, R11, 0x1, R26, P2 ;  /* 0x000000010b0d7824 */ /* 0x020fca00010e061a */
[----:B------:R0:W-:Y:S02]  /*14e80*/  STL [R1+0x16d0], R13 ;  /* 0x0016d00d01007387 */ /* 0x0001e40000100800 */
[----:B0-----:R-:W-:Y:S02]  /*14e90*/  IMAD.X R13, R11, 0x1, R24, P3 ;  /* 0x000000010b0d7824 */ /* 0x001fe400018e0618 */
[----:B------:R-:W5:Y:S01]  /*14ea0*/  LDL.LU R11, [R1+0x344] ;  /* 0x00034400010b7983 */ /* 0x000f620000300800 */
[----:B------:R-:W-:-:S05]  /*14eb0*/  IADD3 R14, P2, R5, R28, RZ ;  /* 0x0000001c050e7210 */ /* 0x000fca0007f5e0ff */
[----:B------:R0:W-:Y:S04]  /*14ec0*/  STL [R1+0x1704], R14 ;  /* 0x0017040e01007387 */ /* 0x0001e80000100800 */
[----:B------:R1:W-:Y:S01]  /*14ed0*/  STL [R1+0x16d8], R13 ;  /* 0x0016d80d01007387 */ /* 0x0003e20000100800 */
[----:B0-----:R-:W-:-:S03]  /*14ee0*/  IADD3 R14, P3, R5, R3, RZ ;  /* 0x00000003050e7210 */ /* 0x001fc60007f7e0ff */
[----:B------:R-:W5:Y:S01]  /*14ef0*/  LDL.LU R5, [R1+0x28c] ;  /* 0x00028c0001057983 */ /* 0x000f620000300800 */
[----:B-1----:R-:W-:-:S03]  /*14f00*/  IMAD.X R13, R10, 0x1, R26, P4 ;  /* 0x000000010a0d7824 */ /* 0x002fc600020e061a */
[----:B------:R0:W-:Y:S04]  /*14f10*/  STL [R1+0x170c], R14 ;  /* 0x00170c0e01007387 */ /* 0x0001e80000100800 */
[----:B------:R1:W-:Y:S01]  /*14f20*/  STL [R1+0x16e0], R13 ;  /* 0x0016e00d01007387 */ /* 0x0003e20000100800 */
[----:B0-----:R-:W-:Y:S01]  /*14f30*/  IADD3 R14, P4, R4, R28, RZ ;  /* 0x0000001c040e7210 */ /* 0x001fe20007f9e0ff */
[----:B-1----:R-:W-:Y:S01]  /*14f40*/  IMAD.X R13, R10, 0x1, R24, P5 ;  /* 0x000000010a0d7824 */ /* 0x002fe200028e0618 */
[----:B------:R-:W-:-:S03]  /*14f50*/  IADD3 R10, P5, R4, R3, RZ ;  /* 0x00000003040a7210 */ /* 0x000fc60007fbe0ff */
[----:B------:R3:W-:Y:S04]  /*14f60*/  STL [R1+0x1714], R14 ;  /* 0x0017140e01007387 */ /* 0x0007e80000100800 */
[----:B------:R-:W5:Y:S04]  /*14f70*/  LDL.LU R4, [R1+0x348] ;  /* 0x0003480001047983 */ /* 0x000f680000300800 */
[----:B------:R-:W-:Y:S04]  /*14f80*/  STL [R1+0x16e8], R13 ;  /* 0x0016e80d01007387 */ /* 0x000fe80000100800 */
[----:B------:R0:W-:Y:S01]  /*14f90*/  STL [R1+0x171c], R10 ;  /* 0x00171c0a01007387 */ /* 0x0001e20000100800 */
[----:B---3--:R-:W-:-:S03]  /*14fa0*/  IMAD.X R14, R9, 0x1, R26, P0 ;  /* 0x00000001090e7824 */ /* 0x008fc600000e061a */
[----:B0-----:R-:W3:Y:S04]  /*14fb0*/  LDL.LU R10, [R1+0x294] ;  /* 0x00029400010a7983 */ /* 0x001ee80000300800 */
[----:B------:R0:W-:Y:S01]  /*14fc0*/  STL [R1+0x16f0], R14 ;  /* 0x0016f00e01007387 */ /* 0x0001e20000100800 */
[C---:B------:R-:W-:Y:S01]  /*14fd0*/  IADD3 R13, P0, R2.reuse, R28, RZ ;  /* 0x0000001c020d7210 */ /* 0x040fe20007f1e0ff */
[----:B0-----:R-:W-:Y:S01]  /*14fe0*/  IMAD.X R14, R9, 0x1, R24, P1 ;  /* 0x00000001090e7824 */ /* 0x001fe200008e0618 */
[----:B------:R-:W-:-:S03]  /*14ff0*/  IADD3 R9, P1, R2, R3, RZ ;  /* 0x0000000302097210 */ /* 0x000fc60007f3e0ff */
[----:B------:R0:W-:Y:S04]  /*15000*/  STL [R1+0x1724], R13 ;  /* 0x0017240d01007387 */ /* 0x0001e80000100800 */
[----:B------:R1:W-:Y:S04]  /*15010*/  STL [R1+0x16f8], R14 ;  /* 0x0016f80e01007387 */ /* 0x0003e80000100800 */
[----:B------:R-:W3:Y:S01]  /*15020*/  LDL.LU R2, [R1+0x34c] ;  /* 0x00034c0001027983 */ /* 0x000ee20000300800 */
[----:B0-----:R-:W-:-:S03]  /*15030*/  IMAD.X R13, R8, 0x1, R26, P2 ;  /* 0x00000001080d7824 */ /* 0x001fc600010e061a */
[----:B------:R0:W-:Y:S01]  /*15040*/  STL [R1+0x172c], R9 ;  /* 0x00172c0901007387 */ /* 0x0001e20000100800 */
[----:B-1----:R-:W-:-:S03]  /*15050*/  IMAD.X R14, R8, 0x1, R24, P3 ;  /* 0x00000001080e7824 */ /* 0x002fc600018e0618 */
[----:B0-----:R-:W3:Y:S04]  /*15060*/  LDL.LU R9, [R1+0x298] ;  /* 0x0002980001097983 */ /* 0x001ee80000300800 */
[----:B------:R0:W-:Y:S01]  /*15070*/  STL [R1+0x1700], R13 ;  /* 0x0017000d01007387 */ /* 0x0001e20000100800 */
[C---:B------:R-:W-:Y:S02]  /*15080*/  IADD3 R8, P3, R29.reuse, R3, RZ ;  /* 0x000000031d087210 */ /* 0x040fe40007f7e0ff */
[----:B0-----:R-:W-:-:S05]  /*15090*/  IADD3 R13, P2, R29, R28, RZ ;  /* 0x0000001c1d0d7210 */ /* 0x001fca0007f5e0ff */
[----:B------:R-:W-:Y:S04]  /*150a0*/  STL [R1+0x1734], R13 ;  /* 0x0017340d01007387 */ /* 0x000fe80000100800 */
[----:B------:R-:W-:Y:S04]  /*150b0*/  STL [R1+0x1708], R14 ;  /* 0x0017080e01007387 */ /* 0x000fe80000100800 */
[----:B------:R-:W3:Y:S04]  /*150c0*/  LDL.LU R29, [R1+0x350] ;  /* 0x00035000011d7983 */ /* 0x000ee80000300800 */
[----:B------:R0:W-:Y:S04]  /*150d0*/  STL [R1+0x173c], R8 ;  /* 0x00173c0801007387 */ /* 0x0001e80000100800 */
[----:B0-----:R-:W3:Y:S01]  /*150e0*/  LDL.LU R8, [R1+0x2a0] ;  /* 0x0002a00001087983 */ /* 0x001ee20000300800 */
[C---:B------:R-:W-:Y:S01]  /*150f0*/  IMAD.X R13, R12.reuse, 0x1, R26, P4 ;  /* 0x000000010c0d7824 */ /* 0x040fe200020e061a */
[----:B------:R-:W-:Y:S01]  /*15100*/  IADD3 R15, P4, R7, R28, RZ ;  /* 0x0000001c070f7210 */ /* 0x000fe20007f9e0ff */
[----:B------:R-:W-:-:S03]  /*15110*/  IMAD.X R14, R12, 0x1, R24, P5 ;  /* 0x000000010c0e7824 */ /* 0x000fc600028e0618 */
[----:B------:R0:W-:Y:S04]  /*15120*/  STL [R1+0x1710], R13 ;  /* 0x0017100d01007387 */ /* 0x0001e80000100800 */
[----:B------:R-:W-:Y:S01]  /*15130*/  STL [R1+0x1744], R15 ;  /* 0x0017440f01007387 */ /* 0x000fe20000100800 */
[----:B0-----:R-:W-:-:S03]  /*15140*/  IADD3 R13, P5, R7, R3, RZ ;  /* 0x00000003070d7210 */ /* 0x001fc60007fbe0ff */
[----:B------:R-:W-:Y:S04]  /*15150*/  STL [R1+0x1718], R14 ;  /* 0x0017180e01007387 */ /* 0x000fe80000100800 */
[----:B------:R-:W3:Y:S04]  /*15160*/  LDL.LU R7, [R1+0x354] ;  /* 0x0003540001077983 */ /* 0x000ee80000300800 */
[----:B------:R0:W-:Y:S04]  /*15170*/  STL [R1+0x174c], R13 ;  /* 0x00174c0d01007387 */ /* 0x0001e80000100800 */
[----:B0-----:R-:W3:Y:S01]  /*15180*/  LDL.LU R13, [R1+0x2a8] ;  /* 0x0002a800010d7983 */ /* 0x001ee20000300800 */
[----:B--2---:R-:W-:-:S02]  /*15190*/  IMAD.X R12, R6, 0x1, R26, P0 ;  /* 0x00000001060c7824 */ /* 0x004fc400000e061a */
[----:B------:R-:W-:-:S03]  /*151a0*/  IMAD.X R6, R6, 0x1, R24, P1 ;  /* 0x0000000106067824 */ /* 0x000fc600008e0618 */
[----:B------:R4:W-:Y:S02]  /*151b0*/  STL [R1+0x1720], R12 ;  /* 0x0017200c01007387 */ /* 0x0009e40000100800 */
[C---:B----4-:R-:W-:Y:S02]  /*151c0*/  IADD3 R12, P0, R0.reuse, R28, RZ ;  /* 0x0000001c000c7210 */ /* 0x050fe40007f1e0ff */
[----:B------:R-:W-:-:S03]  /*151d0*/  IADD3 R0, P1, R0, R3, RZ ;  /* 0x0000000300007210 */ /* 0x000fc60007f3e0ff */
[----:B------:R-:W-:Y:S04]  /*151e0*/  STL [R1+0x1754], R12 ;  /* 0x0017540c01007387 */ /* 0x000fe80000100800 */
[----:B------:R0:W-:Y:S04]  /*151f0*/  STL [R1+0x1728], R6 ;  /* 0x0017280601007387 */ /* 0x0001e80000100800 */
[----:B0-----:R-:W2:Y:S04]  /*15200*/  LDL.LU R6, [R1+0x358] ;  /* 0x0003580001067983 */ /* 0x001ea80000300800 */
[----:B------:R0:W-:Y:S01]  /*15210*/  STL [R1+0x175c], R0 ;  /* 0x00175c0001007387 */ /* 0x0001e20000100800 */
[----:B-----5:R-:W-:-:S02]  /*15220*/  IMAD.X R12, R11, 0x1, R26, P2 ;  /* 0x000000010b0c7824 */ /* 0x020fc400010e061a */
[----:B------:R-:W-:Y:S01]  /*15230*/  IMAD.X R11, R11, 0x1, R24, P3 ;  /* 0x000000010b0b7824 */ /* 0x000fe200018e0618 */
[----:B0-----:R-:W4:Y:S04]  /*15240*/  LDL.LU R0, [R1+0x2ac] ;  /* 0x0002ac0001007983 */ /* 0x001f280000300800 */
[----:B------:R0:W-:Y:S02]  /*15250*/  STL [R1+0x1730], R12 ;  /* 0x0017300c01007387 */ /* 0x0001e40000100800 */
[C---:B0-----:R-:W-:Y:S02]  /*15260*/  IADD3 R12, P2, R5.reuse, R28, RZ ;  /* 0x0000001c050c7210 */ /* 0x041fe40007f5e0ff */
[----:B------:R-:W-:-:S03]  /*15270*/  IADD3 R5, P3, R5, R3, RZ ;  /* 0x0000000305057210 */ /* 0x000fc60007f7e0ff */
[----:B------:R0:W-:Y:S04]  /*15280*/  STL [R1+0x1764], R12 ;  /* 0x0017640c01007387 */ /* 0x0001e80000100800 */
[----:B0-----:R-:W5:Y:S04]  /*15290*/  LDL.LU R12, [R1+0x35c] ;  /* 0x00035c00010c7983 */ /* 0x001f680000300800 */
[----:B------:R0:W-:Y:S04]  /*152a0*/  STL [R1+0x1738], R11 ;  /* 0x0017380b01007387 */ /* 0x0001e80000100800 */
[----:B------:R1:W-:Y:S01]  /*152b0*/  STL [R1+0x176c], R5 ;  /* 0x00176c0501007387 */ /* 0x0003e20000100800 */
[----:B0-----:R-:W-:-:S03]  /*152c0*/  IMAD.X R11, R4, 0x1, R26, P4 ;  /* 0x00000001040b7824 */ /* 0x001fc600020e061a */
[----:B-1----:R-:W5:Y:S04]  /*152d0*/  LDL.LU R5, [R1+0x2b4] ;  /* 0x0002b40001057983 */ /* 0x002f680000300800 */
[----:B------:R0:W-:Y:S02]  /*152e0*/  STL [R1+0x1740], R11 ;  /* 0x0017400b01007387 */ /* 0x0001e40000100800 */
[----:B0-----:R-:W-:Y:S02]  /*152f0*/  IMAD.X R11, R4, 0x1, R24, P5 ;  /* 0x00000001040b7824 */ /* 0x001fe400028e0618 */
[----:B------:R-:W5:Y:S01]  /*15300*/  LDL.LU R4, [R1+0x360] ;  /* 0x0003600001047983 */ /* 0x000f620000300800 */
[----:B---3--:R-:W-:-:S05]  /*15310*/  IADD3 R14, P4, R10, R28, RZ ;  /* 0x0000001c0a0e7210 */ /* 0x008fca0007f9e0ff */
[----:B------:R0:W-:Y:S04]  /*15320*/  STL [R1+0x1774], R14 ;  /* 0x0017740e01007387 */ /* 0x0001e80000100800 */
[----:B------:R1:W-:Y:S01]  /*15330*/  STL [R1+0x1748], R11 ;  /* 0x0017480b01007387 */ /* 0x0003e20000100800 */
[----:B0-----:R-:W-:-:S03]  /*15340*/  IADD3 R14, P5, R10, R3, RZ ;  /* 0x000000030a0e7210 */ /* 0x001fc60007fbe0ff */
[----:B-1----:R-:W3:Y:S01]  /*15350*/  LDL.LU R11, [R1+0x2b8] ;  /* 0x0002b800010b7983 */ /* 0x002ee20000300800 */
[----:B------:R-:W-:-:S03]  /*15360*/  IMAD.X R10, R2, 0x1, R26, P0 ;  /* 0x00000001020a7824 */ /* 0x000fc600000e061a */
[----:B------:R0:W-:Y:S04]  /*15370*/  STL [R1+0x177c], R14 ;  /* 0x00177c0e01007387 */ /* 0x0001e80000100800 */
[----:B------:R1:W-:Y:S01]  /*15380*/  STL [R1+0x1750], R10 ;  /* 0x0017500a01007387 */ /* 0x0003e20000100800 */
[C---:B------:R-:W-:Y:S01]  /*15390*/  IADD3 R15, P0, R9.reuse, R28, RZ ;  /* 0x0000001c090f7210 */ /* 0x040fe20007f1e0ff */
[----:B0-----:R-:W-:Y:S02]  /*153a0*/  IMAD.X R14, R2, 0x1, R24, P1 ;  /* 0x00000001020e7824 */ /* 0x001fe400008e0618 */
[----:B-1----:R-:W3:Y:S04]  /*153b0*/  LDL.LU R10, [R1+0x364] ;  /* 0x00036400010a7983 */ /* 0x002ee80000300800 */
[----:B------:R-:W-:Y:S04]  /*153c0*/  STL [R1+0x1784], R15 ;  /* 0x0017840f01007387 */ /* 0x000fe80000100800 */
[----:B------:R-:W3:Y:S04]  /*153d0*/  LDL.LU R2, [R1+0x2c0] ;  /* 0x0002c00001027983 */ /* 0x000ee80000300800 */
[----:B------:R0:W-:Y:S02]  /*153e0*/  STL [R1+0x1758], R14 ;  /* 0x0017580e01007387 */ /* 0x0001e40000100800 */
[----:B0-----:R-:W-:Y:S01]  /*153f0*/  IADD3 R14, P1, R9, R3, RZ ;  /* 0x00000003090e7210 */ /* 0x001fe20007f3e0ff */
[----:B------:R-:W-:-:S04]  /*15400*/  IMAD.X R15, R29, 0x1, R26, P2 ;  /* 0x000000011d0f7824 */ /* 0x000fc800010e061a */
[----:B------:R0:W-:Y:S04]  /*15410*/  STL [R1+0x178c], R14 ;  /* 0x00178c0e01007387 */ /* 0x0001e80000100800 */
[----:B------:R-:W-:Y:S01]  /*15420*/  STL [R1+0x1760], R15 ;  /* 0x0017600f01007387 */ /* 0x000fe20000100800 */
[CC--:B------:R-:W-:Y:S01]  /*15430*/  IADD3 R9, P2, R8.reuse, R28.reuse, RZ ;  /* 0x0000001c08097210 */ /* 0x0c0fe20007f5e0ff */
[----:B0-----:R-:W-:Y:S02]  /*15440*/  IMAD.X R14, R29, 0x1, R24, P3 ;  /* 0x000000011d0e7824 */ /* 0x001fe400018e0618 */
[----:B------:R-:W3:Y:S04]  /*15450*/  LDL.LU R29, [R1+0x368] ;  /* 0x00036800011d7983 */ /* 0x000ee80000300800 */
[----:B------:R0:W-:Y:S04]  /*15460*/  STL [R1+0x1794], R9 ;  /* 0x0017940901007387 */ /* 0x0001e80000100800 */
[----:B0-----:R-:W3:Y:S04]  /*15470*/  LDL.LU R9, [R1+0x2c4] ;  /* 0x0002c40001097983 */ /* 0x001ee80000300800 */
[----:B------:R0:W-:Y:S02]  /*15480*/  STL [R1+0x1768], R14 ;  /* 0x0017680e01007387 */ /* 0x0001e40000100800 */
[----:B0-----:R-:W-:Y:S01]  /*15490*/  IADD3 R14, P3, R8, R3, RZ ;  /* 0x00000003080e7210 */ /* 0x001fe20007f7e0ff */
[----:B------:R-:W-:Y:S01]  /*154a0*/  IMAD.X R8, R7, 0x1, R26, P4 ;  /* 0x0000000107087824 */ /* 0x000fe200020e061a */
[----:B------:R-:W-:-:S03]  /*154b0*/  IADD3 R15, P4, R13, R28, RZ ;  /* 0x0000001c0d0f7210 */ /* 0x000fc60007f9e0ff */
[----:B------:R0:W-:Y:S04]  /*154c0*/  STL [R1+0x179c], R14 ;  /* 0x00179c0e01007387 */ /* 0x0001e80000100800 */
[----:B------:R1:W-:Y:S01]  /*154d0*/  STL [R1+0x1770], R8 ;  /* 0x0017700801007387 */ /* 0x0003e20000100800 */
[----:B0-----:R-:W-:-:S03]  /*154e0*/  IMAD.X R14, R7, 0x1, R24, P5 ;  /* 0x00000001070e7824 */ /* 0x001fc600028e0618 */
[----:B-1----:R-:W3:Y:S04]  /*154f0*/  LDL.LU R8, [R1+0x36c] ;  /* 0x00036c0001087983 */ /* 0x002ee80000300800 */
[----:B------:R2:W-:Y:S01]  /*15500*/  STL [R1+0x17a4], R15 ;  /* 0x0017a40f01007387 */ /* 0x0005e20000100800 */
[----:B------:R-:W-:-:S03]  /*15510*/  IADD3 R13, P5, R13, R3, RZ ;  /* 0x000000030d0d7210 */ /* 0x000fc60007fbe0ff */
[----:B------:R-:W3:Y:S04]  /*15520*/  LDL.LU R7, [R1+0x2cc] ;  /* 0x0002cc0001077983 */ /* 0x000ee80000300800 */
[----:B------:R-:W-:Y:S04]  /*15530*/  STL [R1+0x1778], R14 ;  /* 0x0017780e01007387 */ /* 0x000fe80000100800 */
[----:B------:R0:W-:Y:S01]  /*15540*/  STL [R1+0x17ac], R13 ;  /* 0x0017ac0d01007387 */ /* 0x0001e20000100800 */
[C---:B--2---:R-:W-:Y:S02]  /*15550*/  IMAD.X R15, R6.reuse, 0x1, R26, P0 ;  /* 0x00000001060f7824 */ /* 0x044fe400000e061a */
[----:B0-----:R-:W-:-:S03]  /*15560*/  IMAD.X R13, R6, 0x1, R24, P1 ;  /* 0x00000001060d7824 */ /* 0x001fc600008e0618 */
[----:B------:R-:W-:Y:S04]  /*15570*/  STL [R1+0x1780], R15 ;  /* 0x0017800f01007387 */ /* 0x000fe80000100800 */
[----:B------:R-:W2:Y:S01]  /*15580*/  LDL.LU R6, [R1+0x370] ;  /* 0x0003700001067983 */ /* 0x000ea20000300800 */
[----:B----4-:R-:W-:-:S05]  /*15590*/  IADD3 R14, P0, R0, R28, RZ ;  /* 0x0000001c000e7210 */ /* 0x010fca0007f1e0ff */
[----:B------:R0:W-:Y:S04]  /*155a0*/  STL [R1+0x17b4], R14 ;  /* 0x0017b40e01007387 */ /* 0x0001e80000100800 */
[----:B------:R5:W-:Y:S01]  /*155b0*/  STL [R1+0x1788], R13 ;  /* 0x0017880d01007387 */ /* 0x000be20000100800 */
[----:B0-----:R-:W-:-:S03]  /*155c0*/  IADD3 R14, P1, R0, R3, RZ ;  /* 0x00000003000e7210 */ /* 0x001fc60007f3e0ff */
[----:B------:R-:W4:Y:S04]  /*155d0*/  LDL.LU R0, [R1+0x2d4] ;  /* 0x0002d40001007983 */ /* 0x000f280000300800 */
[----:B------:R0:W-:Y:S01]  /*155e0*/  STL [R1+0x17bc], R14 ;  /* 0x0017bc0e01007387 */ /* 0x0001e20000100800 */
[C---:B-----5:R-:W-:Y:S02]  /*155f0*/  IMAD.X R13, R12.reuse, 0x1, R26, P2 ;  /* 0x000000010c0d7824 */ /* 0x060fe400010e061a */
[----:B0-----:R-:W-:-:S03]  /*15600*/  IMAD.X R14, R12, 0x1, R24, P3 ;  /* 0x000000010c0e7824 */ /* 0x001fc600018e0618 */
[----:B------:R0:W-:Y:S01]  /*15610*/  STL [R1+0x1790], R13 ;  /* 0x0017900d01007387 */ /* 0x0001e20000100800 */
[C---:B------:R-:W-:Y:S02]  /*15620*/  IADD3 R15, P2, R5.reuse, R28, RZ ;  /* 0x0000001c050f7210 */ /* 0x040fe40007f5e0ff */
[----:B0-----:R-:W-:-:S03]  /*15630*/  IADD3 R13, P3, R5, R3, RZ ;  /* 0x00000003050d7210 */ /* 0x001fc60007f7e0ff */
[----:B------:R-:W-:Y:S04]  /*15640*/  STL [R1+0x17c4], R15 ;  /* 0x0017c40f01007387 */ /* 0x000fe80000100800 */
[----:B------:R-:W-:Y:S04]  /*15650*/  STL [R1+0x1798], R14 ;  /* 0x0017980e01007387 */ /* 0x000fe80000100800 */
[----:B------:R-:W5:Y:S01]  /*15660*/  LDL.LU R5, [R1+0x374] ;  /* 0x0003740001057983 */ /* 0x000f620000300800 */
[----:B------:R-:W-:-:S03]  /*15670*/  IMAD.X R12, R4, 0x1, R26, P4 ;  /* 0x00000001040c7824 */ /* 0x000fc600020e061a */
[----:B------:R-:W-:Y:S04]  /*15680*/  STL [R1+0x17cc], R13 ;  /* 0x0017cc0d01007387 */ /* 0x000fe80000100800 */
[----:B------:R0:W-:Y:S02]  /*15690*/  STL [R1+0x17a0], R12 ;  /* 0x0017a00c01007387 */ /* 0x0001e40000100800 */
[----:B0-----:R-:W-:Y:S02]  /*156a0*/  IMAD.X R12, R4, 0x1, R24, P5 ;  /* 0x00000001040c7824 */ /* 0x001fe400028e0618 */
[----:B------:R-:W5:Y:S01]  /*156b0*/  LDL.LU R4, [R1+0x2d8] ;  /* 0x0002d80001047983 */ /* 0x000f620000300800 */
[----:B---3--:R-:W-:-:S05]  /*156c0*/  IADD3 R13, P4, R11, R28, RZ ;  /* 0x0000001c0b0d7210 */ /* 0x008fca0007f9e0ff */
[----:B------:R0:W-:Y:S04]  /*156d0*/  STL [R1+0x17d4], R13 ;  /* 0x0017d40d01007387 */ /* 0x0001e80000100800 */
[----:B------:R1:W-:Y:S01]  /*156e0*/  STL [R1+0x17a8], R12 ;  /* 0x0017a80c01007387 */ /* 0x0003e20000100800 */
[----:B0-----:R-:W-:Y:S01]  /*156f0*/  IADD3 R13, P5, R11, R3, RZ ;  /* 0x000000030b0d7210 */ /* 0x001fe20007fbe0ff */
[----:B-1----:R-:W-:-:S04]  /*15700*/  IMAD.X R12, R10, 0x1, R26, P0 ;  /* 0x000000010a0c7824 */ /* 0x002fc800000e061a */
[----:B------:R-:W-:Y:S01]  /*15710*/  STL [R1+0x17dc], R13 ;  /* 0x0017dc0d01007387 */ /* 0x000fe20000100800 */
[----:B------:R-:W-:Y:S01]  /*15720*/  IMAD.X R10, R10, 0x1, R24, P1 ;  /* 0x000000010a0a7824 */ /* 0x000fe200008e0618 */
[C---:B------:R-:W-:Y:S02]  /*15730*/  IADD3 R11, P0, R2.reuse, R28, RZ ;  /* 0x0000001c020b7210 */ /* 0x040fe40007f1e0ff */
[----:B------:R-:W-:Y:S01]  /*15740*/  STL [R1+0x17b0], R12 ;  /* 0x0017b00c01007387 */ /* 0x000fe20000100800 */
[----:B------:R-:W-:-:S03]  /*15750*/  IADD3 R2, P1, R2, R3, RZ ;  /* 0x0000000302027210 */ /* 0x000fc60007f3e0ff */
[----:B------:R-:W-:Y:S04]  /*15760*/  STL [R1+0x17e4], R11 ;  /* 0x0017e40b01007387 */ /* 0x000fe80000100800 */
[----:B------:R-:W3:Y:S04]  /*15770*/  LDL.LU R16, [R1+0x378] ;  /* 0x0003780001107983 */ /* 0x000ee80000300800 */
[----:B------:R-:W-:Y:S04]  /*15780*/  STL [R1+0x17b8], R10 ;  /* 0x0017b80a01007387 */ /* 0x000fe80000100800 */
[----:B------:R-:W3:Y:S04]  /*15790*/  LDL.LU R15, [R1+0x2e0] ;  /* 0x0002e000010f7983 */ /* 0x000ee80000300800 */
[----:B------:R0:W-:Y:S02]  /*157a0*/  STL [R1+0x17ec], R2 ;  /* 0x0017ec0201007387 */ /* 0x0001e40000100800 */
[----:B0-----:R-:W-:-:S02]  /*157b0*/  IMAD.X R2, R29, 0x1, R26, P2 ;  /* 0x000000011d027824 */ /* 0x001fc400010e061a */
[----:B------:R-:W-:-:S03]  /*157c0*/  IMAD.X R10, R29, 0x1, R24, P3 ;  /* 0x000000011d0a7824 */ /* 0x000fc600018e0618 */
[----:B------:R0:W-:Y:S01]  /*157d0*/  STL [R1+0x17c0], R2 ;  /* 0x0017c00201007387 */ /* 0x0001e20000100800 */
[----:B------:R-:W-:-:S03]  /*157e0*/  IADD3 R11, P2, R9, R28, RZ ;  /* 0x0000001c090b7210 */ /* 0x000fc60007f5e0ff */
[----:B0-----:R-:W3:Y:S04]  /*157f0*/  LDL.LU R2, [R1+0x37c] ;  /* 0x00037c0001027983 */ /* 0x001ee80000300800 */
[----:B------:R0:W-:Y:S04]  /*15800*/  STL [R1+0x17f4], R11 ;  /* 0x0017f40b01007387 */ /* 0x0001e80000100800 */
[----:B------:R-:W3:Y:S04]  /*15810*/  LDL.LU R29, [R1+0x2e4] ;  /* 0x0002e400011d7983 */ /* 0x000ee80000300800 */
[----:B------:R1:W-:Y:S01]  /*15820*/  STL [R1+0x17c8], R10 ;  /* 0x0017c80a01007387 */ /* 0x0003e20000100800 */
[----:B0-----:R-:W-:-:S05]  /*15830*/  IADD3 R11, P3, R9, R3, RZ ;  /* 0x00000003090b7210 */ /* 0x001fca0007f7e0ff */
[----:B------:R-:W-:Y:S01]  /*15840*/  STL [R1+0x17fc], R11 ;  /* 0x0017fc0b01007387 */ /* 0x000fe20000100800 */
[C---:B-1----:R-:W-:Y:S02]  /*15850*/  IMAD.X R10, R8.reuse, 0x1, R26, P4 ;  /* 0x00000001080a7824 */ /* 0x042fe400020e061a */
[----:B------:R-:W-:-:S03]  /*15860*/  IMAD.X R8, R8, 0x1, R24, P5 ;  /* 0x0000000108087824 */ /* 0x000fc600028e0618 */
[----:B------:R-:W-:Y:S01]  /*15870*/  STL [R1+0x17d0], R10 ;  /* 0x0017d00a01007387 */ /* 0x000fe20000100800 */
[----:B------:R-:W-:-:S03]  /*15880*/  IADD3 R9, P4, R7, R28, RZ ;  /* 0x0000001c07097210 */ /* 0x000fc60007f9e0ff */
[----:B------:R-:W3:Y:S04]  /*15890*/  LDL.LU R14, [R1+0x380] ;  /* 0x00038000010e7983 */ /* 0x000ee80000300800 */
[----:B------:R-:W-:Y:S04]  /*158a0*/  STL [R1+0x1804], R9 ;  /* 0x0018040901007387 */ /* 0x000fe80000100800 */
[----:B------:R-:W3:Y:S04]  /*158b0*/  LDL.LU R13, [R1+0x2ec] ;  /* 0x0002ec00010d7983 */ /* 0x000ee80000300800 */
[----:B------:R0:W-:Y:S04]  /*158c0*/  STL [R1+0x17d8], R8 ;  /* 0x0017d80801007387 */ /* 0x0001e80000100800 */
[----:B------:R-:W3:Y:S01]  /*158d0*/  LDL.LU R12, [R1+0x384] ;  /* 0x00038400010c7983 */ /* 0x000ee20000300800 */
[----:B0-----:R-:W-:-:S05]  /*158e0*/  IADD3 R8, P5, R7, R3, RZ ;  /* 0x0000000307087210 */ /* 0x001fca0007fbe0ff */
[----:B------:R-:W-:Y:S04]  /*158f0*/  STL [R1+0x180c], R8 ;  /* 0x00180c0801007387 */ /* 0x000fe80000100800 */
[----:B------:R-:W3:Y:S01]  /*15900*/  LDL.LU R11, [R1+0x2f0] ;  /* 0x0002f000010b7983 */ /* 0x000ee20000300800 */
[----:B--2---:R-:W-:-:S05]  /*15910*/  IMAD.X R7, R6, 0x1, R26, P0 ;  /* 0x0000000106077824 */ /* 0x004fca00000e061a */
[----:B------:R4:W-:Y:S01]  /*15920*/  STL [R1+0x17e0], R7 ;  /* 0x0017e00701007387 */ /* 0x0009e20000100800 */
[----:B------:R-:W-:-:S03]  /*15930*/  IMAD.X R6, R6, 0x1, R24, P1 ;  /* 0x0000000106067824 */ /* 0x000fc600008e0618 */
[----:B------:R-:W2:Y:S01]  /*15940*/  LDL.LU R10, [R1+0x388] ;  /* 0x00038800010a7983 */ /* 0x000ea20000300800 */
[C---:B----4-:R-:W-:Y:S02]  /*15950*/  IADD3 R7, P0, R0.reuse, R28, RZ ;  /* 0x0000001c00077210 */ /* 0x050fe40007f1e0ff */
[----:B------:R-:W-:-:S03]  /*15960*/  IADD3 R0, P1, R0, R3, RZ ;  /* 0x0000000300007210 */ /* 0x000fc60007f3e0ff */
[----:B------:R-:W-:Y:S04]  /*15970*/  STL [R1+0x1814], R7 ;  /* 0x0018140701007387 */ /* 0x000fe80000100800 */
[----:B------:R-:W4:Y:S04]  /*15980*/  LDL.LU R9, [R1+0x2f8] ;  /* 0x0002f80001097983 */ /* 0x000f280000300800 */
[----:B------:R-:W-:Y:S04]  /*15990*/  STL [R1+0x17e8], R6 ;  /* 0x0017e80601007387 */ /* 0x000fe80000100800 */
[----:B------:R-:W4:Y:S04]  /*159a0*/  LDL.LU R8, [R1+0x38c] ;  /* 0x00038c0001087983 */ /* 0x000f280000300800 */
[----:B------:R0:W-:Y:S04]  /*159b0*/  STL [R1+0x181c], R0 ;  /* 0x00181c0001007387 */ /* 0x0001e80000100800 */
[----:B0-----:R-:W4:Y:S01]  /*159c0*/  LDL.LU R0, [R1+0x300] ;  /* 0x0003000001007983 */ /* 0x001f220000300800 */
[----:B-----5:R-:W-:-:S05]  /*159d0*/  IMAD.X R6, R5, 0x1, R26, P2 ;  /* 0x0000000105067824 */ /* 0x020fca00010e061a */
[----:B------:R0:W-:Y:S04]  /*159e0*/  STL [R1+0x17f0], R6 ;  /* 0x0017f00601007387 */ /* 0x0001e80000100800 */
[----:B------:R-:W5:Y:S01]  /*159f0*/  LDL.LU R7, [R1+0x390] ;  /* 0x0003900001077983 */ /* 0x000f620000300800 */
[----:B0-----:R-:W-:Y:S01]  /*15a00*/  IMAD.X R6, R5, 0x1, R24, P3 ;  /* 0x0000000105067824 */ /* 0x001fe200018e0618 */
[----:B------:R-:W-:-:S05]  /*15a10*/  IADD3 R17, P2, R4, R28, RZ ;  /* 0x0000001c04117210 */ /* 0x000fca0007f5e0ff */
[----:B------:R-:W-:Y:S04]  /*15a20*/  STL [R1+0x1824], R17 ;  /* 0x0018241101007387 */ /* 0x000fe80000100800 */
[----:B------:R-:W5:Y:S04]  /*15a30*/  LDL R5, [R1+0x85c] ;  /* 0x00085c0001057983 */ /* 0x000f680000100800 */
[----:B------:R0:W-:Y:S02]  /*15a40*/  STL [R1+0x17f8], R6 ;  /* 0x0017f80601007387 */ /* 0x0001e40000100800 */
[----:B0-----:R-:W-:-:S02]  /*15a50*/  IADD3 R6, P3, R4, R3, RZ ;  /* 0x0000000304067210 */ /* 0x001fc40007f7e0ff */
[----:B------:R-:W5:Y:S04]  /*15a60*/  LDL R4, [R1+0x854] ;  /* 0x0008540001047983 */ /* 0x000f680000100800 */
[----:B------:R0:W-:Y:S04]  /*15a70*/  STL [R1+0x182c], R6 ;  /* 0x00182c0601007387 */ /* 0x0001e80000100800 */
[----:B0-----:R-:W5:Y:S01]  /*15a80*/  LDL.LU R6, [R1+0x394] ;  /* 0x0003940001067983 */ /* 0x001f620000300800 */
[----:B---3--:R-:W-:-:S05]  /*15a90*/  IMAD.X R17, R16, 0x1, R26, P4 ;  /* 0x0000000110117824 */ /* 0x008fca00020e061a */
[----:B------:R0:W-:Y:S01]  /*15aa0*/  STL [R1+0x1800], R17 ;  /* 0x0018001101007387 */ /* 0x0001e20000100800 */
[----:B------:R-:W-:-:S05]  /*15ab0*/  IADD3 R18, P4, R15, R28, RZ ;  /* 0x0000001c0f127210 */ /* 0x000fca0007f9e0ff */
[----:B------:R-:W-:Y:S01]  /*15ac0*/  STL [R1+0x1834], R18 ;  /* 0x0018341201007387 */ /* 0x000fe20000100800 */
[----:B0-----:R-:W-:Y:S01]  /*15ad0*/  IMAD.X R17, R16, 0x1, R24, P5 ;  /* 0x0000000110117824 */ /* 0x001fe200028e0618 */
[----:B------:R-:W-:-:S04]  /*15ae0*/  IADD3 R16, P5, R15, R3, RZ ;  /* 0x000000030f107210 */ /* 0x000fc80007fbe0ff */
[----:B------:R-:W-:Y:S04]  /*15af0*/  STL [R1+0x1808], R17 ;  /* 0x0018081101007387 */ /* 0x000fe80000100800 */
[----:B------:R0:W-:Y:S01]  /*15b00*/  STL [R1+0x183c], R16 ;  /* 0x00183c1001007387 */ /* 0x0001e20000100800 */
[C---:B------:R-:W-:Y:S02]  /*15b10*/  IMAD.X R15, R2.reuse, 0x1, R26, P0 ;  /* 0x00000001020f7824 */ /* 0x040fe400000e061a */
[----:B0-----:R-:W-:Y:S01]  /*15b20*/  IMAD.X R16, R2, 0x1, R24, P1 ;  /* 0x0000000102107824 */ /* 0x001fe200008e0618 */
[C---:B------:R-:W-:Y:S02]  /*15b30*/  IADD3 R17, P0, R29.reuse, R28, RZ ;  /* 0x0000001c1d117210 */ /* 0x040fe40007f1e0ff */
[----:B------:R0:W-:Y:S04]  /*15b40*/  STL [R1+0x1810], R15 ;  /* 0x0018100f01007387 */ /* 0x0001e80000100800 */
[----:B------:R1:W-:Y:S04]  /*15b50*/  STL [R1+0x1844], R17 ;  /* 0x0018441101007387 */ /* 0x0003e80000100800 */
[----:B------:R-:W3:Y:S01]  /*15b60*/  LDL R2, [R1+0x858] ;  /* 0x0008580001027983 */ /* 0x000ee20000100800 */
[----:B0-----:R-:W-:-:S03]  /*15b70*/  IADD3 R15, P1, R29, R3, RZ ;  /* 0x000000031d0f7210 */ /* 0x001fc60007f3e0ff */
[----:B------:R-:W-:Y:S04]  /*15b80*/  STL [R1+0x1818], R16 ;  /* 0x0018181001007387 */ /* 0x000fe80000100800 */
[----:B------:R-:W3:Y:S04]  /*15b90*/  LDL R29, [R1+0x850] ;  /* 0x00085000011d7983 */ /* 0x000ee80000100800 */
[----:B------:R0:W-:Y:S01]  /*15ba0*/  STL [R1+0x184c], R15 ;  /* 0x00184c0f01007387 */ /* 0x0001e20000100800 */
[C---:B-1----:R-:W-:Y:S02]  /*15bb0*/  IMAD.X R17, R14.reuse, 0x1, R26, P2 ;  /* 0x000000010e117824 */ /* 0x042fe400010e061a */
[----:B0-----:R-:W-:Y:S01]  /*15bc0*/  IMAD.X R15, R14, 0x1, R24, P3 ;  /* 0x000000010e0f7824 */ /* 0x001fe200018e0618 */
[----:B------:R-:W-:-:S02]  /*15bd0*/  IADD3 R16, P2, R13, R28, RZ ;  /* 0x0000001c0d107210 */ /* 0x000fc40007f5e0ff */
[----:B------:R-:W-:Y:S01]  /*15be0*/  IADD3 R14, P3, R13, R3, RZ ;  /* 0x000000030d0e7210 */ /* 0x000fe20007f7e0ff */
[----:B------:R-:W-:Y:S01]  /*15bf0*/  STL [R1+0x1820], R17 ;  /* 0x0018201101007387 */ /* 0x000fe20000100800 */
[----:B------:R-:W-:-:S03]  /*15c00*/  IMAD.X R13, R12, 0x1, R26, P4 ;  /* 0x000000010c0d7824 */ /* 0x000fc600020e061a */
[----:B------:R-:W-:Y:S04]  /*15c10*/  STL [R1+0x1854], R16 ;  /* 0x0018541001007387 */ /* 0x000fe80000100800 */
[----:B------:R0:W-:Y:S04]  /*15c20*/  STL [R1+0x1828], R15 ;  /* 0x0018280f01007387 */ /* 0x0001e80000100800 */
[----:B------:R1:W-:Y:S04]  /*15c30*/  STL [R1+0x1858], R14 ;  /* 0x0018580e01007387 */ /* 0x0003e80000100800 */
[----:B------:R1:W-:Y:S01]  /*15c40*/  STL [R1+0x1830], R13 ;  /* 0x0018300d01007387 */ /* 0x0003e20000100800 */
[----:B0-----:R-:W-:Y:S01]  /*15c50*/  IADD3 R15, P4, R11, R28, RZ ;  /* 0x0000001c0b0f7210 */ /* 0x001fe20007f9e0ff */
[----:B-1----:R-:W-:-:S04]  /*15c60*/  IMAD.X R14, R12, 0x1, R24, P5 ;  /* 0x000000010c0e7824 */ /* 0x002fc800028e0618 */
[----:B------:R-:W-:Y:S01]  /*15c70*/  STL [R1+0x185c], R15 ;  /* 0x00185c0f01007387 */ /* 0x000fe20000100800 */
[----:B------:R-:W-:-:S03]  /*15c80*/  IADD3 R13, P5, R11, R3, RZ ;  /* 0x000000030b0d7210 */ /* 0x000fc60007fbe0ff */
[----:B------:R-:W-:Y:S04]  /*15c90*/  STL [R1+0x1838], R14 ;  /* 0x0018380e01007387 */ /* 0x000fe80000100800 */
[----:B------:R-:W-:Y:S01]  /*15ca0*/  STL [R1+0x1860], R13 ;  /* 0x0018600d01007387 */ /* 0x000fe20000100800 */
[C---:B--2---:R-:W-:Y:S02]  /*15cb0*/  IMAD.X R12, R10.reuse, 0x1, R26, P0 ;  /* 0x000000010a0c7824 */ /* 0x044fe400000e061a */
[----:B------:R-:W-:-:S03]  /*15cc0*/  IMAD.X R10, R10, 0x1, R24, P1 ;  /* 0x000000010a0a7824 */ /* 0x000fc600008e0618 */
[----:B------:R-:W-:Y:S01]  /*15cd0*/  STL [R1+0x1840], R12 ;  /* 0x0018400c01007387 */ /* 0x000fe20000100800 */
[C---:B----4-:R-:W-:Y:S02]  /*15ce0*/  IADD3 R11, P0, R9.reuse, R28, RZ ;  /* 0x0000001c090b7210 */ /* 0x050fe40007f1e0ff */
[----:B------:R-:W-:-:S03]  /*15cf0*/  IADD3 R9, P1, R9, R3, RZ ;  /* 0x0000000309097210 */ /* 0x000fc60007f3e0ff */
[----:B------:R0:W-:Y:S04]  /*15d00*/  STL [R1+0x1864], R11 ;  /* 0x0018640b01007387 */ /* 0x0001e80000100800 */
[----:B------:R1:W-:Y:S04]  /*15d10*/  STL [R1+0x1848], R10 ;  /* 0x0018480a01007387 */ /* 0x0003e80000100800 */
[----:B------:R2:W-:Y:S01]  /*15d20*/  STL [R1+0x1868], R9 ;  /* 0x0018680901007387 */ /* 0x0005e20000100800 */
[----:B0-----:R-:W-:Y:S01]  /*15d30*/  IMAD.X R11, R8, 0x1, R26, P2 ;  /* 0x00000001080b7824 */ /* 0x001fe200010e061a */
[----:B-1----:R-:W-:Y:S01]  /*15d40*/  IADD3 R10, P2, R0, R28, RZ ;  /* 0x0000001c000a7210 */ /* 0x002fe20007f5e0ff */
[----:B--2---:R-:W-:Y:S01]  /*15d50*/  IMAD.X R9, R8, 0x1, R24, P3 ;  /* 0x0000000108097824 */ /* 0x004fe200018e0618 */
[----:B------:R-:W-:-:S02]  /*15d60*/  IADD3 R8, P3, R0, R3, RZ ;  /* 0x0000000300087210 */ /* 0x000fc40007f7e0ff */
[----:B------:R-:W-:Y:S04]  /*15d70*/  STL [R1+0x1850], R11 ;  /* 0x0018500b01007387 */ /* 0x000fe80000100800 */
[----:B------:R-:W-:Y:S04]  /*15d80*/  STL [R1+0x109c], R10 ;  /* 0x00109c0a01007387 */ /* 0x000fe80000100800 */
[----:B------:R-:W-:Y:S04]  /*15d90*/  STL [R1+0x1098], R9 ;  /* 0x0010980901007387 */ /* 0x000fe80000100800 */
[----:B------:R0:W-:Y:S01]  /*15da0*/  STL [R1+0x108c], R8 ;  /* 0x00108c0801007387 */ /* 0x0001e20000100800 */
[----:B-----5:R-:W-:-:S02]  /*15db0*/  IMAD.X R3, R7, 0x1, R26, P4 ;  /* 0x0000000107037824 */ /* 0x020fc400020e061a */
[----:B------:R-:W-:-:S03]  /*15dc0*/  IMAD.X R7, R7, 0x1, R24, P5 ;  /* 0x0000000107077824 */ /* 0x000fc600028e0618 */
[----:B------:R1:W-:Y:S01]  /*15dd0*/  STL [R1+0x107c], R3 ;  /* 0x00107c0301007387 */ /* 0x0003e20000100800 */
[----:B0-----:R-:W-:-:S05]  /*15de0*/  IADD3 R8, P4, R5, UR11, RZ ;  /* 0x0000000b05087c10 */ /* 0x001fca000ff9e0ff */
[----:B------:R-:W-:Y:S04]  /*15df0*/  STL [R1+0x1090], R8 ;  /* 0x0010900801007387 */ /* 0x000fe80000100800 */
[----:B------:R0:W-:Y:S01]  /*15e00*/  STL [R1+0x1080], R7 ;  /* 0x0010800701007387 */ /* 0x0001e20000100800 */
[----:B-1----:R-:W-:-:S05]  /*15e10*/  IADD3 R3, P5, R4, UR11, RZ ;  /* 0x0000000b04037c10 */ /* 0x002fca000ffbe0ff */
[----:B------:R1:W-:Y:S01]  /*15e20*/  STL [R1+0x1094], R3 ;  /* 0x0010940301007387 */ /* 0x0003e20000100800 */
[C---:B0-----:R-:W-:Y:S02]  /*15e30*/  IMAD.X R7, R6.reuse, 0x1, R26, P0 ;  /* 0x0000000106077824 */ /* 0x041fe400000e061a */
[----:B-1----:R-:W-:Y:S02]  /*15e40*/  IMAD.X R3, R6, 0x1, R24, P1 ;  /* 0x0000000106037824 */ /* 0x002fe400008e0618 */
[----:B------:R-:W0:Y:S01]  /*15e50*/  S2R R6, SR_TID.X ;  /* 0x0000000000067919 */ /* 0x000e220000002100 */
[----:B------:R-:W-:Y:S01]  /*15e60*/  SHF.R.S32.HI R0, RZ, 0x1f, R0 ;  /* 0x0000001fff007819 */ /* 0x000fe20000011400 */
[----:B------:R-:W-:Y:S01]  /*15e70*/  USHF.R.S32.HI UR11, URZ, 0x1f, UR11 ;  /* 0x0000001f3f0b7899 */ /* 0x000fe2000801140b */
[----:B------:R1:W-:Y:S04]  /*15e80*/  STL [R1+0x1084], R7 ;  /* 0x0010840701007387 */ /* 0x0003e80000100800 */
[----:B------:R2:W-:Y:S01]  /*15e90*/  STL [R1+0x1088], R3 ;  /* 0x0010880301007387 */ /* 0x0005e20000100800 */
[----:B-1----:R-:W-:-:S02]  /*15ea0*/  IMAD.X R7, R0, 0x1, R26, P2 ;  /* 0x0000000100077824 */ /* 0x002fc400010e061a */
[----:B--2---:R-:W-:-:S03]  /*15eb0*/  IMAD.X R3, R0, 0x1, R24, P3 ;  /* 0x0000000100037824 */ /* 0x004fc600018e0618 */
[----:B------:R1:W-:Y:S04]  /*15ec0*/  STL [R1+0x1078], R7 ;  /* 0x0010780701007387 */ /* 0x0003e80000100800 */
[----:B------:R3:W-:Y:S01]  /*15ed0*/  STL [R1+0xd0c], R3 ;  /* 0x000d0c0301007387 */ /* 0x0007e20000100800 */
[----:B0-----:R-:W-:Y:S01]  /*15ee0*/  IMAD.SHL.U32 R0, R6, 0x20, RZ ;  /* 0x0000002006007824 */ /* 0x001fe200078e00ff */
[----:B-1----:R-:W-:Y:S02]  /*15ef0*/  IADD3 R7, P3, R4, UR15, RZ ;  /* 0x0000000f04077c10 */ /* 0x002fe4000ff7e0ff */
[----:B---3--:R-:W-:-:S05]  /*15f00*/  IADD3.X R3, R2, UR11, RZ, P4, !PT ;  /* 0x0000000b02037c10 */ /* 0x008fca000a7fe4ff */
[----:B------:R0:W-:Y:S01]  /*15f10*/  STL [R1+0xd10], R3 ;  /* 0x000d100301007387 */ /* 0x0001e20000100800 */
[----:B------:R-:W-:Y:S01]  /*15f20*/  IADD3.X R6, R29, UR11, RZ, P5, !PT ;  /* 0x0000000b1d067c10 */ /* 0x000fe2000affe4ff */
[----:B------:R-:W-:Y:S02]  /*15f30*/  USHF.R.S32.HI UR11, URZ, 0x1f, UR4 ;  /* 0x0000001f3f0b7899 */ /* 0x000fe40008011404 */
[----:B0-----:R-:W-:Y:S02]  /*15f40*/  IADD3 R3, P0, R5, UR4, RZ ;  /* 0x0000000405037c10 */ /* 0x001fe4000ff1e0ff */
[----:B------:R0:W-:Y:S04]  /*15f50*/  STL [R1+0xd14], R6 ;  /* 0x000d140601007387 */ /* 0x0001e80000100800 */
[----:B------:R1:W-:Y:S01]  /*15f60*/  STL [R1+0xd1c], R3 ;  /* 0x000d1c0301007387 */ /* 0x0003e20000100800 */
[----:B0-----:R-:W-:-:S02]  /*15f70*/  IADD3 R6, P1, R4, UR4, RZ ;  /* 0x0000000404067c10 */ /* 0x001fc4000ff3e0ff */
[----:B-1----:R-:W-:-:S03]  /*15f80*/  IADD3 R3, P2, R5, UR15, RZ ;  /* 0x0000000f05037c10 */ /* 0x002fc6000ff5e0ff */
[----:B------:R0:W-:Y:S01]  /*15f90*/  STL [R1+0xd24], R6 ;  /* 0x000d240601007387 */ /* 0x0001e20000100800 */
[----:B------:R-:W-:-:S03]  /*15fa0*/  USHF.R.S32.HI UR4, URZ, 0x1f, UR15 ;  /* 0x0000001f3f047899 */ /* 0x000fc6000801140f */
[----:B------:R1:W-:Y:S01]  /*15fb0*/  STL [R1+0xd2c], R3 ;  /* 0x000d2c0301007387 */ /* 0x0003e20000100800 */
[----:B------:R-:W-:Y:S01]  /*15fc0*/  ULDC UR15, c[0x0][0x238] ;  /* 0x00008e00000f7ab9 */ /* 0x000fe20000000800 */
[----:B0-----:R-:W-:Y:S02]  /*15fd0*/  IADD3.X R6, R2, UR11, RZ, P0, !PT ;  /* 0x0000000b02067c10 */ /* 0x001fe400087fe4ff */
[----:B------:R-:W-:Y:S01]  /*15fe0*/  STL [R1+0xd34], R7 ;  /* 0x000d340701007387 */ /* 0x000fe20000100800 */
[----:B-1----:R-:W-:-:S03]  /*15ff0*/  IADD3.X R3, R29, UR11, RZ, P1, !PT ;  /* 0x0000000b1d037c10 */ /* 0x002fc60008ffe4ff */
[----:B------:R0:W-:Y:S01]  /*16000*/  STL [R1+0xd18], R6 ;  /* 0x000d180601007387 */ /* 0x0001e20000100800 */
[----:B------:R-:W-:Y:S01]  /*16010*/  USHF.R.S32.HI UR23, URZ, 0x1f, UR23 ;  /* 0x0000001f3f177899 */ /* 0x000fe20008011417 */
[----:B------:R-:W-:Y:S02]  /*16020*/  ULDC UR11, c[0x0][0x238] ;  /* 0x00008e00000b7ab9 */ /* 0x000fe40000000800 */
[----:B------:R1:W-:Y:S01]  /*16030*/  STL [R1+0xd20], R3 ;  /* 0x000d200301007387 */ /* 0x0003e20000100800 */
[----:B0-----:R-:W-:Y:S02]  /*16040*/  IADD3.X R6, R2, UR4, RZ, P2, !PT ;  /* 0x0000000402067c10 */ /* 0x001fe400097fe4ff */
[----:B-1----:R-:W-:-:S03]  /*16050*/  IADD3.X R3, R29, UR4, RZ, P3, !PT ;  /* 0x000000041d037c10 */ /* 0x002fc60009ffe4ff */
[----:B------:R0:W-:Y:S01]  /*16060*/  STL [R1+0xd28], R6 ;  /* 0x000d280601007387 */ /* 0x0001e20000100800 */
[----:B------:R-:W-:-:S03]  /*16070*/  ULDC UR4, c[0x0][0x230] ;  /* 0x00008c0000047ab9 */ /* 0x000fc60000000800 */
[----:B------:R1:W-:Y:S04]  /*16080*/  STL [R1+0xd30], R3 ;  /* 0x000d300301007387 */ /* 0x0003e80000100800 */
[----:B------:R-:W-:Y:S04]  /*16090*/  STL [R1+0xc08], RZ ;  /* 0x000c08ff01007387 */ /* 0x000fe80000100800 */
        /* <DEDUP_REMOVED lines=220> */
[----:B------:R-:W-:Y:S01]  /*16e60*/  STL [R1+0x400], RZ ;  /* 0x000400ff01007387 */ /* 0x000fe20000100800 */
[----:B0-----:R-:W-:-:S03]  /*16e70*/  IADD3 R6, P0, R5, UR5, RZ ;  /* 0x0000000505067c10 */ /* 0x001fc6000ff1e0ff */
[----:B------:R-:W-:Y:S01]  /*16e80*/  STL [R1+0x404], RZ ;  /* 0x000404ff01007387 */ /* 0x000fe20000100800 */
[----:B-1----:R-:W-:-:S03]  /*16e90*/  IADD3 R3, P1, R4, UR5, RZ ;  /* 0x0000000504037c10 */ /* 0x002fc6000ff3e0ff */
[----:B------:R-:W-:Y:S01]  /*16ea0*/  STL [R1+0x408], RZ ;  /* 0x000408ff01007387 */ /* 0x000fe20000100800 */
[----:B------:R-:W-:-:S03]  /*16eb0*/  USHF.R.S32.HI UR5, URZ, 0x1f, UR5 ;  /* 0x0000001f3f057899 */ /* 0x000fc60008011405 */
[----:B------:R-:W-:Y:S04]  /*16ec0*/  STL [R1+0x40c], RZ ;  /* 0x00040cff01007387 */ /* 0x000fe80000100800 */
[----:B------:R-:W-:Y:S04]  /*16ed0*/  STL [R1+0x3f0], RZ ;  /* 0x0003f0ff01007387 */ /* 0x000fe80000100800 */
[----:B------:R-:W-:Y:S04]  /*16ee0*/  STL [R1+0x3f4], RZ ;  /* 0x0003f4ff01007387 */ /* 0x000fe80000100800 */
[----:B------:R-:W-:Y:S04]  /*16ef0*/  STL [R1+0x3f8], RZ ;  /* 0x0003f8ff01007387 */ /* 0x000fe80000100800 */
[----:B------:R-:W-:Y:S04]  /*16f00*/  STL [R1+0x3fc], RZ ;  /* 0x0003fcff01007387 */ /* 0x000fe80000100800 */
[----:B------:R-:W-:Y:S04]  /*16f10*/  STL [R1+0x3e0], RZ ;  /* 0x0003e0ff01007387 */ /* 0x000fe80000100800 */
[----:B------:R-:W-:Y:S04]  /*16f20*/  STL [R1+0x3e4], RZ ;  /* 0x0003e4ff01007387 */ /* 0x000fe80000100800 */
[----:B------:R0:W-:Y:S04]  /*16f30*/  STL [R1+0xd3c], R6 ;  /* 0x000d3c0601007387 */ /* 0x0001e80000100800 */
[----:B------:R1:W-:Y:S04]  /*16f40*/  STL [R1+0xd44], R3 ;  /* 0x000d440301007387 */ /* 0x0003e80000100800 */
[----:B------:R-:W-:Y:S01]  /*16f50*/  STL [R1+0x3e8], RZ ;  /* 0x0003e8ff01007387 */ /* 0x000fe20000100800 */
[----:B0-----:R-:W-:-:S03]  /*16f60*/  IADD3.X R6, R2, UR5, RZ, P0, !PT ;  /* 0x0000000502067c10 */ /* 0x001fc600087fe4ff */
[----:B------:R-:W-:Y:S01]  /*16f70*/  STL [R1+0x3ec], RZ ;  /* 0x0003ecff01007387 */ /* 0x000fe20000100800 */
[----:B-1----:R-:W-:-:S03]  /*16f80*/  IADD3.X R3, R29, UR5, RZ, P1, !PT ;  /* 0x000000051d037c10 */ /* 0x002fc60008ffe4ff */
[----:B------:R-:W-:Y:S01]  /*16f90*/  STL [R1+0x3c0], RZ ;  /* 0x0003c0ff01007387 */ /* 0x000fe20000100800 */
[----:B------:R-:W-:-:S03]  /*16fa0*/  USHF.R.S32.HI UR5, URZ, 0x1f, UR19 ;  /* 0x0000001f3f057899 */ /* 0x000fc60008011413 */
[----:B------:R0:W-:Y:S04]  /*16fb0*/  STL [R1+0xd38], R6 ;  /* 0x000d380601007387 */ /* 0x0001e80000100800 */
[----:B------:R1:W-:Y:S01]  /*16fc0*/  STL [R1+0xd40], R3 ;  /* 0x000d400301007387 */ /* 0x0003e20000100800 */
[----:B0-----:R-:W-:-:S03]  /*16fd0*/  IADD3 R6, P0, R5, UR19, RZ ;  /* 0x0000001305067c10 */ /* 0x001fc6000ff1e0ff */
[----:B------:R-:W-:Y:S01]  /*16fe0*/  STL [R1+0x3c4], RZ ;  /* 0x0003c4ff01007387 */ /* 0x000fe20000100800 */
[----:B-1----:R-:W-:-:S03]  /*16ff0*/  IADD3 R3, P1, R4, UR19, RZ ;  /* 0x0000001304037c10 */ /* 0x002fc6000ff3e0ff */
[----:B------:R0:W-:Y:S04]  /*17000*/  STL [R1+0xd4c], R6 ;  /* 0x000d4c0601007387 */ /* 0x0001e80000100800 */
[----:B------:R-:W-:Y:S04]  /*17010*/  STL [R1+0x3c8], RZ ;  /* 0x0003c8ff01007387 */ /* 0x000fe80000100800 */
[----:B------:R1:W-:Y:S01]  /*17020*/  STL [R1+0xd54], R3 ;  /* 0x000d540301007387 */ /* 0x0003e20000100800 */
[----:B0-----:R-:W-:Y:S01]  /*17030*/  IADD3.X R6, R2, UR5, RZ, P0, !PT ;  /* 0x0000000502067c10 */ /* 0x001fe200087fe4ff */
[----:B------:R-:W-:-:S04]  /*17040*/  USHF.R.S32.HI UR19, URZ, 0x1f, UR6 ;  /* 0x0000001f3f137899 */ /* 0x000fc80008011406 */
[----:B------:R0:W-:Y:S01]  /*17050*/  STL [R1+0xd48], R6 ;  /* 0x000d480601007387 */ /* 0x0001e20000100800 */
[----:B-1----:R-:W-:-:S05]  /*17060*/  IADD3.X R3, R29, UR5, RZ, P1, !PT ;  /* 0x000000051d037c10 */ /* 0x002fca0008ffe4ff */
[----:B------:R1:W-:Y:S01]  /*17070*/  STL [R1+0xd50], R3 ;  /* 0x000d500301007387 */ /* 0x0003e20000100800 */
[----:B0-----:R-:W-:-:S05]  /*17080*/  IADD3 R6, P0, R5, UR6, RZ ;  /* 0x0000000605067c10 */ /* 0x001fca000ff1e0ff */
[----:B------:R0:W-:Y:S01]  /*17090*/  STL [R1+0xd5c], R6 ;  /* 0x000d5c0601007387 */ /* 0x0001e20000100800 */
[----:B-1----:R-:W-:-:S03]  /*170a0*/  IADD3 R3, P1, R4, UR6, RZ ;  /* 0x0000000604037c10 */ /* 0x002fc6000ff3e0ff */
        /* <DEDUP_REMOVED lines=200> */
[----:B------:R-:W-:Y:S01]  /*17d30*/  STL [R1+0x39c], RZ ;  /* 0x00039cff01007387 */ /* 0x000fe20000100800 */
[----:B------:R-:W-:-:S03]  /*17d40*/  USHF.R.S32.HI UR19, URZ, 0x1f, UR20 ;  /* 0x0000001f3f137899 */ /* 0x000fc60008011414 */
[----:B------:R1:W-:Y:S01]  /*17d50*/  STL [R1+0xea4], R3 ;  /* 0x000ea40301007387 */ /* 0x0003e20000100800 */
[----:B0-----:R-:W-:Y:S02]  /*17d60*/  IADD3.X R6, R2, UR29, RZ, P0, !PT ;  /* 0x0000001d02067c10 */ /* 0x001fe400087fe4ff */
[----:B------:R-:W-:Y:S02]  /*17d70*/  IADD3 R7, P0, R5, UR20, RZ ;  /* 0x0000001405077c10 */ /* 0x000fe4000ff1e0ff */
[----:B-1----:R-:W-:Y:S01]  /*17d80*/  IADD3.X R3, R29, UR29, RZ, P1, !PT ;  /* 0x0000001d1d037c10 */ /* 0x002fe20008ffe4ff */
[----:B------:R0:W-:Y:S04]  /*17d90*/  STL [R1+0xe98], R6 ;  /* 0x000e980601007387 */ /* 0x0001e80000100800 */
[----:B------:R1:W-:Y:S01]  /*17da0*/  STL [R1+0xea0], R3 ;  /* 0x000ea00301007387 */ /* 0x0003e20000100800 */
[----:B0-----:R-:W-:-:S03]  /*17db0*/  IADD3 R6, P1, R4, UR20, RZ ;  /* 0x0000001404067c10 */ /* 0x001fc6000ff3e0ff */
[----:B------:R-:W-:Y:S01]  /*17dc0*/  STL [R1+0xeac], R7 ;  /* 0x000eac0701007387 */ /* 0x000fe20000100800 */
[----:B-1----:R-:W-:Y:S02]  /*17dd0*/  LOP3.LUT R3, R0, 0x400, RZ, 0xc0, !PT ;  /* 0x0000040000037812 */ /* 0x002fe400078ec0ff */
[----:B------:R-:W-:Y:S01]  /*17de0*/  IADD3.X R0, R2, UR19, RZ, P0, !PT ;  /* 0x0000001302007c10 */ /* 0x000fe200087fe4ff */
[----:B------:R-:W-:Y:S04]  /*17df0*/  STL [R1+0xeb4], R6 ;  /* 0x000eb40601007387 */ /* 0x000fe80000100800 */
[----:B------:R0:W-:Y:S04]  /*17e00*/  STL [R1+0x1fc0], R3 ;  /* 0x001fc00301007387 */ /* 0x0001e80000100800 */
[----:B------:R1:W-:Y:S01]  /*17e10*/  STL [R1+0xea8], R0 ;  /* 0x000ea80001007387 */ /* 0x0003e20000100800 */
[----:B0-----:R-:W-:-:S02]  /*17e20*/  IADD3.X R3, R29, UR19, RZ, P1, !PT ;  /* 0x000000131d037c10 */ /* 0x001fc40008ffe4ff */
[----:B-1----:R-:W-:-:S03]  /*17e30*/  IADD3 R0, P2, R5, UR16, RZ ;  /* 0x0000001005007c10 */ /* 0x002fc6000ff5e0ff */
[----:B------:R0:W-:Y:S04]  /*17e40*/  STL [R1+0xeb0], R3 ;  /* 0x000eb00301007387 */ /* 0x0001e80000100800 */
[----:B------:R1:W-:Y:S01]  /*17e50*/  STL [R1+0xebc], R0 ;  /* 0x000ebc0001007387 */ /* 0x0003e20000100800 */
[----:B0-----:R-:W-:Y:S02]  /*17e60*/  IADD3 R3, P1, R4, UR16, RZ ;  /* 0x0000001004037c10 */ /* 0x001fe4000ff3e0ff */
[----:B-1----:R-:W-:-:S03]  /*17e70*/  IADD3 R0, P0, R5, UR12, RZ ;  /* 0x0000000c05007c10 */ /* 0x002fc6000ff1e0ff */
[----:B------:R0:W-:Y:S04]  /*17e80*/  STL [R1+0xec4], R3 ;  /* 0x000ec40301007387 */ /* 0x0001e80000100800 */
[----:B------:R1:W-:Y:S01]  /*17e90*/  STL [R1+0xecc], R0 ;  /* 0x000ecc0001007387 */ /* 0x0003e20000100800 */
[----:B0-----:R-:W-:Y:S02]  /*17ea0*/  IADD3 R3, P6, R4, UR12, RZ ;  /* 0x0000000c04037c10 */ /* 0x001fe4000ffde0ff */
[----:B-1----:R-:W-:-:S03]  /*17eb0*/  IADD3 R0, P5, R5, UR9, RZ ;  /* 0x0000000905007c10 */ /* 0x002fc6000ffbe0ff */
[----:B------:R0:W-:Y:S01]  /*17ec0*/  STL [R1+0xed4], R3 ;  /* 0x000ed40301007387 */ /* 0x0001e20000100800 */
[----:B------:R-:W-:-:S03]  /*17ed0*/  USHF.R.S32.HI UR22, URZ, 0x1f, UR16 ;  /* 0x0000001f3f167899 */ /* 0x000fc60008011410 */
[----:B------:R1:W-:Y:S01]  /*17ee0*/  STL [R1+0xedc], R0 ;  /* 0x000edc0001007387 */ /* 0x0003e20000100800 */
[----:B0-----:R-:W-:Y:S02]  /*17ef0*/  IADD3 R3, P4, R4, UR9, RZ ;  /* 0x0000000904037c10 */ /* 0x001fe4000ff9e0ff */
[----:B-1----:R-:W-:-:S03]  /*17f00*/  IADD3 R0, P3, R5, UR8, RZ ;  /* 0x0000000805007c10 */ /* 0x002fc6000ff7e0ff */
[----:B------:R0:W-:Y:S01]  /*17f10*/  STL [R1+0xee4], R3 ;  /* 0x000ee40301007387 */ /* 0x0001e20000100800 */
[----:B------:R-:W-:-:S03]  /*17f20*/  USHF.R.S32.HI UR37, URZ, 0x1f, UR12 ;  /* 0x0000001f3f257899 */ /* 0x000fc6000801140c */
[----:B------:R1:W-:Y:S01]  /*17f30*/  STL [R1+0xeec], R0 ;  /* 0x000eec0001007387 */ /* 0x0003e20000100800 */
[----:B0-----:R-:W-:Y:S02]  /*17f40*/  IADD3.X R3, R2, UR22, RZ, P2, !PT ;  /* 0x0000001602037c10 */ /* 0x001fe400097fe4ff */
[----:B------:R-:W-:Y:S02]  /*17f50*/  IADD3 R6, P2, R4, UR8, RZ ;  /* 0x0000000804067c10 */ /* 0x000fe4000ff5e0ff */
[----:B-1----:R-:W-:Y:S01]  /*17f60*/  IADD3.X R0, R29, UR22, RZ, P1, !PT ;  /* 0x000000161d007c10 */ /* 0x002fe20008ffe4ff */
[----:B------:R0:W-:Y:S01]  /*17f70*/  STL [R1+0xeb8], R3 ;  /* 0x000eb80301007387 */ /* 0x0001e20000100800 */
[----:B------:R-:W-:-:S03]  /*17f80*/  USHF.R.S32.HI UR14, URZ, 0x1f, UR9 ;  /* 0x0000001f3f0e7899 */ /* 0x000fc60008011409 */
[----:B------:R1:W-:Y:S04]  /*17f90*/  STL [R1+0xef4], R6 ;  /* 0x000ef40601007387 */ /* 0x0003e80000100800 */
[----:B------:R2:W-:Y:S01]  /*17fa0*/  STL [R1+0xec0], R0 ;  /* 0x000ec00001007387 */ /* 0x0005e20000100800 */
[----:B0-----:R-:W-:Y:S02]  /*17fb0*/  IADD3 R3, P1, R5, UR7, RZ ;  /* 0x0000000705037c10 */ /* 0x001fe4000ff3e0ff */
[----:B-1----:R-:W-:-:S03]  /*17fc0*/  IADD3.X R6, R2, UR37, RZ, P0, !PT ;  /* 0x0000002502067c10 */ /* 0x002fc600087fe4ff */
[----:B------:R0:W-:Y:S01]  /*17fd0*/  STL [R1+0xefc], R3 ;  /* 0x000efc0301007387 */ /* 0x0001e20000100800 */
[----:B--2---:R-:W-:-:S03]  /*17fe0*/  IADD3 R0, P0, R4, UR7, RZ ;  /* 0x0000000704007c10 */ /* 0x004fc6000ff1e0ff */
[----:B------:R1:W-:Y:S04]  /*17ff0*/  STL [R1+0xec8], R6 ;  /* 0x000ec80601007387 */ /* 0x0003e80000100800 */
[----:B------:R2:W-:Y:S01]  /*18000*/  STL [R1+0xf04], R0 ;  /* 0x000f040001007387 */ /* 0x0005e20000100800 */
[----:B0-----:R-:W-:Y:S02]  /*18010*/  IADD3.X R3, R29, UR37, RZ, P6, !PT ;  /* 0x000000251d037c10 */ /* 0x001fe4000b7fe4ff */
[----:B-1----:R-:W-:-:S03]  /*18020*/  IADD3 R6, P6, R5, UR59, RZ ;  /* 0x0000003b05067c10 */ /* 0x002fc6000ffde0ff */
[----:B------:R0:W-:Y:S01]  /*18030*/  STL [R1+0xed0], R3 ;  /* 0x000ed00301007387 */ /* 0x0001e20000100800 */
[----:B--2---:R-:W-:Y:S01]  /*18040*/  IADD3.X R0, R2, UR14, RZ, P5, !PT ;  /* 0x0000000e02007c10 */ /* 0x004fe2000affe4ff */
[----:B------:R-:W-:Y:S02]  /*18050*/  USHF.R.S32.HI UR10, URZ, 0x1f, UR8 ;  /* 0x0000001f3f0a7899 */ /* 0x000fe40008011408 */
[----:B------:R1:W-:Y:S04]  /*18060*/  STL [R1+0xf0c], R6 ;  /* 0x000f0c0601007387 */ /* 0x0003e80000100800 */
[----:B------:R2:W-:Y:S01]  /*18070*/  STL [R1+0xed8], R0 ;  /* 0x000ed80001007387 */ /* 0x0005e20000100800 */
[----:B0-----:R-:W-:Y:S02]  /*18080*/  IADD3 R3, P5, R4, UR59, RZ ;  /* 0x0000003b04037c10 */ /* 0x001fe4000ffbe0ff */
[----:B-1----:R-:W-:-:S03]  /*18090*/  IADD3.X R6, R29, UR14, RZ, P4, !PT ;  /* 0x0000000e1d067c10 */ /* 0x002fc6000a7fe4ff */
[----:B------:R0:W-:Y:S01]  /*180a0*/  STL [R1+0xf14], R3 ;  /* 0x000f140301007387 */ /* 0x0001e20000100800 */
[----:B--2---:R-:W-:-:S03]  /*180b0*/  IADD3 R0, P4, R5, UR57, RZ ;  /* 0x0000003905007c10 */ /* 0x004fc6000ff9e0ff */
[----:B------:R1:W-:Y:S01]  /*180c0*/  STL [R1+0xee0], R6 ;  /* 0x000ee00601007387 */ /* 0x0003e20000100800 */
[----:B------:R-:W-:-:S03]  /*180d0*/  USHF.R.S32.HI UR58, URZ, 0x1f, UR7 ;  /* 0x0000001f3f3a7899 */ /* 0x000fc60008011407 */
[----:B------:R2:W-:Y:S01]  /*180e0*/  STL [R1+0xf1c], R0 ;  /* 0x000f1c0001007387 */ /* 0x0005e20000100800 */
[----:B0-----:R-:W-:Y:S02]  /*180f0*/  IADD3.X R3, R2, UR10, RZ, P3, !PT ;  /* 0x0000000a02037c10 */ /* 0x001fe40009ffe4ff */
[----:B-1----:R-:W-:-:S03]  /*18100*/  IADD3 R6, P3, R4, UR57, RZ ;  /* 0x0000003904067c10 */ /* 0x002fc6000ff7e0ff */
[----:B------:R0:W-:Y:S01]  /*18110*/  STL [R1+0xee8], R3 ;  /* 0x000ee80301007387 */ /* 0x0001e20000100800 */
[----:B--2---:R-:W-:-:S03]  /*18120*/  IADD3.X R0, R29, UR10, RZ, P2, !PT ;  /* 0x0000000a1d007c10 */ /* 0x004fc600097fe4ff */
[----:B------:R1:W-:Y:S01]  /*18130*/  STL [R1+0xf24], R6 ;  /* 0x000f240601007387 */ /* 0x0003e20000100800 */
[----:B------:R-:W-:-:S03]  /*18140*/  USHF.R.S32.HI UR18, URZ, 0x1f, UR59 ;  /* 0x0000001f3f127899 */ /* 0x000fc6000801143b */
        /* <DEDUP_REMOVED lines=179> */
[----:B--2---:R-:W-:Y:S01]  /*18c80*/  IADD3 R0, P4, R5, UR17, RZ ;  /* 0x0000001105007c10 */ /* 0x004fe2000ff9e0ff */
[----:B------:R-:W-:Y:S02]  /*18c90*/  USHF.R.S32.HI UR12, URZ, 0x1f, UR13 ;  /* 0x0000001f3f0c7899 */ /* 0x000fe4000801140d */
[----:B------:R-:W-:Y:S01]  /*18ca0*/  STL [R1+0x1030], R6 ;  /* 0x0010300601007387 */ /* 0x000fe20000100800 */
[----:B------:R-:W-:-:S03]  /*18cb0*/  USHF.R.S32.HI UR9, URZ, 0x1f, UR21 ;  /* 0x0000001f3f097899 */ /* 0x000fc60008011415 */
[----:B------:R1:W-:Y:S01]  /*18cc0*/  STL [R1+0x106c], R0 ;  /* 0x00106c0001007387 */ /* 0x0003e20000100800 */
[----:B0-----:R-:W-:Y:S02]  /*18cd0*/  IADD3.X R3, R2, UR16, RZ, P3, !PT ;  /* 0x0000001002037c10 */ /* 0x001fe40009ffe4ff */
[----:B------:R-:W-:-:S03]  /*18ce0*/  IADD3 R4, P3, R4, UR15, RZ ;  /* 0x0000000f04047c10 */ /* 0x000fc6000ff7e0ff */
[----:B------:R0:W-:Y:S01]  /*18cf0*/  STL [R1+0x1038], R3 ;  /* 0x0010380301007387 */ /* 0x0001e20000100800 */
[----:B-1----:R-:W-:-:S03]  /*18d00*/  IADD3.X R0, R29, UR16, RZ, P2, !PT ;  /* 0x000000101d007c10 */ /* 0x002fc600097fe4ff */
[----:B------:R1:W-:Y:S04]  /*18d10*/  STL [R1+0x1074], R4 ;  /* 0x0010740401007387 */ /* 0x0003e80000100800 */
[----:B------:R2:W-:Y:S01]  /*18d20*/  STL [R1+0x1040], R0 ;  /* 0x0010400001007387 */ /* 0x0005e20000100800 */
[----:B0-----:R-:W-:Y:S02]  /*18d30*/  IADD3.X R3, R2, UR12, RZ, P1, !PT ;  /* 0x0000000c02037c10 */ /* 0x001fe40008ffe4ff */
[----:B-1----:R-:W-:-:S03]  /*18d40*/  IADD3.X R4, R29, UR12, RZ, P0, !PT ;  /* 0x0000000c1d047c10 */ /* 0x002fc600087fe4ff */
[----:B------:R0:W-:Y:S01]  /*18d50*/  STL [R1+0x1048], R3 ;  /* 0x0010480301007387 */ /* 0x0001e20000100800 */
[----:B--2---:R-:W-:-:S03]  /*18d60*/  IADD3.X R0, R2, UR9, RZ, P6, !PT ;  /* 0x0000000902007c10 */ /* 0x004fc6000b7fe4ff */
[----:B------:R-:W-:Y:S01]  /*18d70*/  STL [R1+0x1050], R4 ;  /* 0x0010500401007387 */ /* 0x000fe20000100800 */
[----:B------:R-:W-:-:S03]  /*18d80*/  IADD3.X R2, R2, UR23, RZ, P4, !PT ;  /* 0x0000001702027c10 */ /* 0x000fc6000a7fe4ff */
[----:B------:R1:W-:Y:S01]  /*18d90*/  STL [R1+0x1058], R0 ;  /* 0x0010580001007387 */ /* 0x0003e20000100800 */
[----:B0-----:R-:W-:Y:S01]  /*18da0*/  IADD3.X R3, R29, UR9, RZ, P5, !PT ;  /* 0x000000091d037c10 */ /* 0x001fe2000affe4ff */
[----:B------:R-:W-:-:S04]  /*18db0*/  ULDC UR9, c[0x0][0x23c] ;  /* 0x00008f0000097ab9 */ /* 0x000fc80000000800 */
[----:B------:R0:W-:Y:S01]  /*18dc0*/  STL [R1+0x1060], R3 ;  /* 0x0010600301007387 */ /* 0x0001e20000100800 */
[----:B-1----:R-:W-:-:S03]  /*18dd0*/  IADD3.X R0, R29, UR23, RZ, P3, !PT ;  /* 0x000000171d007c10 */ /* 0x002fc60009ffe4ff */
[----:B------:R0:W-:Y:S04]  /*18de0*/  STL [R1+0x1068], R2 ;  /* 0x0010680201007387 */ /* 0x0001e80000100800 */
[----:B------:R0:W-:Y:S02]  /*18df0*/  STL [R1+0x1070], R0 ;  /* 0x0010700001007387 */ /* 0x0001e40000100800 */
.L_x_2:
[----:B------:R-:W2:Y:S01]  /*18e00*/  LDL R5, [R1+0x850] ;  /* 0x0008500001057983 */ /* 0x000ea20000100800 */
[----:B0-----:R-:W0:Y:S03]  /*18e10*/  LDC R2, c[0x0][0x230] ;  /* 0x00008c00ff027b82 */ /* 0x001e260000000800 */
[----:B-12---:R1:W-:Y:S04]  /*18e20*/  STL [R1+0x435c], R5 ;  /* 0x00435c0501007387 */ /* 0x0063e80000100800 */
[----:B------:R-:W2:Y:S04]  /*18e30*/  LDL R4, [R1+0x854] ;  /* 0x0008540001047983 */ /* 0x000ea80000100800 */
[----:B-1----:R-:W0:Y:S04]  /*18e40*/  LDL R5, [R1+0xc08] ;  /* 0x000c080001057983 */ /* 0x002e280000100800 */
        /* <DEDUP_REMOVED lines=63> */
[----:B------:R1:W-:Y:S04]  /*19240*/  STL [R1+0x4358], R19 ;  /* 0x0043581301007387 */ /* 0x0003e80000100800 */
        /* <DEDUP_REMOVED lines=157> */
[----:B------:R-:W-:Y:S01]  /*19c20*/  STL [R1+0x3fe4], R24 ;  /* 0x003fe41801007387 */ /* 0x000fe20000100800 */
[----:B0-----:R-:W-:-:S03]  /*19c30*/  IMAD R2, R5, -0x80, R2 ;  /* 0xffffff8005027824 */ /* 0x001fc600078e0202 */
[----:B------:R-:W-:Y:S04]  /*19c40*/  STL [R1+0x3fe0], R23 ;  /* 0x003fe01701007387 */ /* 0x000fe80000100800 */
[----:B------:R-:W-:Y:S04]  /*19c50*/  STL [R1+0x3fdc], R20 ;  /* 0x003fdc1401007387 */ /* 0x000fe80000100800 */
[----:B------:R-:W-:Y:S04]  /*19c60*/  STL [R1+0x3fd8], R21 ;  /* 0x003fd81501007387 */ /* 0x000fe80000100800 */
[----:B------:R-:W-:Y:S04]  /*19c70*/  STL [R1+0x3fd4], R22 ;  /* 0x003fd41601007387 */ /* 0x000fe80000100800 */
[----:B------:R-:W2:Y:S01]  /*19c80*/  LDL.LU R5, [R1+0x435c] ;  /* 0x00435c0001057983 */ /* 0x000ea20000300800 */
[----:B------:R-:W-:-:S02]  /*19c90*/  ISETP.GT.AND P0, PT, R2, RZ, PT ;  /* 0x000000ff0200720c */ /* 0x000fc40003f04270 */
[----:B-1----:R-:W-:-:S11]  /*19ca0*/  PRMT R19, RZ, 0x7610, R19 ;  /* 0x00007610ff137816 */ /* 0x002fd60000000013 */
[----:B--2---:R-:W2:Y:S04]  /*19cb0*/  @P0 LDG.E.U8 R19, desc[UR32][R4.64] ;  /* 0x0000002004130981 */ /* 0x004ea8000c1e1100 */
[----:B--2---:R0:W-:Y:S04]  /*19cc0*/  STL [R1+0x7a0], R19 ;  /* 0x0007a01301007387 */ /* 0x0041e80000100800 */
[----:B0-----:R-:W2:Y:S04]  /*19cd0*/  LDL.LU R19, [R1+0x4358] ;  /* 0x0043580001137983 */ /* 0x001ea80000300800 */
[----:B------:R-:W3:Y:S04]  /*19ce0*/  LDL R4, [R1+0x858] ;  /* 0x0008580001047983 */ /* 0x000ee80000100800 */
[----:B------:R-:W3:Y:S01]  /*19cf0*/  LDL R5, [R1+0x85c] ;  /* 0x00085c0001057983 */ /* 0x000ee20000100800 */
[----:B------:R-:W-:-:S02]  /*19d00*/  PRMT R18, RZ, 0x7610, R18 ;  /* 0x00007610ff127816 */ /* 0x000fc40000000012 */
[----:B---3--:R-:W-:-:S04]  /*19d10*/  @P0 LOP3.LUT R5, R5, R4, RZ, 0x3c, !PT ;  /* 0x0000000405050212 */ /* 0x008fc800078e3cff */
[----:B------:R-:W-:-:S04]  /*19d20*/  @P0 LOP3.LUT R4, R5, R4, RZ, 0x3c, !PT ;  /* 0x0000000405040212 */ /* 0x000fc800078e3cff */
[----:B------:R-:W-:-:S05]  /*19d30*/  @P0 LOP3.LUT R5, R5, R4, RZ, 0x3c, !PT ;  /* 0x0000000405050212 */ /* 0x000fca00078e3cff */
[----:B------:R-:W3:Y:S01]  /*19d40*/  @P0 LDG.E.U8 R18, desc[UR32][R4.64] ;  /* 0x0000002004120981 */ /* 0x000ee2000c1e1100 */
[----:B------:R-:W-:-:S03]  /*19d50*/  ISETP.GT.AND P1, PT, R2, 0x1, PT ;  /* 0x000000010200780c */ /* 0x000fc60003f24270 */
[----:B---3--:R0:W-:Y:S04]  /*19d60*/  STL [R1+0x79c], R18 ;  /* 0x00079c1201007387 */ /* 0x0081e80000100800 */
[----:B0-----:R-:W3:Y:S04]  /*19d70*/  LDL.LU R18, [R1+0x4354] ;  /* 0x0043540001127983 */ /* 0x001ee80000300800 */
[----:B------:R-:W4:Y:S04]  /*19d80*/  LDL R4, [R1+0x1070] ;  /* 0x0010700001047983 */ /* 0x000f280000100800 */
[----:B------:R-:W4:Y:S01]  /*19d90*/  LDL R5, [R1+0x1074] ;  /* 0x0010740001057983 */ /* 0x000f220000100800 */
[----:B--2---:R-:W-:-:S02]  /*19da0*/  PRMT R19, RZ, 0x7610, R19 ;  /* 0x00007610ff137816 */ /* 0x004fc40000000013 */
[----:B----4-:R-:W-:-:S04]  /*19db0*/  @P1 LOP3.LUT R5, R5, R4, RZ, 0x3c, !PT ;  /* 0x0000000405051212 */ /* 0x010fc800078e3cff */
[----:B------:R-:W-:-:S04]  /*19dc0*/  @P1 LOP3.LUT R4, R5, R4, RZ, 0x3c, !PT ;  /* 0x0000000405041212 */ /* 0x000fc800078e3cff */
[----:B------:R-:W-:-:S05]  /*19dd0*/  @P1 LOP3.LUT R5, R5, R4, RZ, 0x3c, !PT ;  /* 0x0000000405051212 */ /* 0x000fca00078e3cff */
[----:B------:R-:W2:Y:S04]  /*19de0*/  @P1 LDG.E.U8 R19, desc[UR32][R4.64] ;  /* 0x0000002004131981 */ /* 0x000ea8000c1e1100 */
[----:B--2---:R0:W-:Y:S04]  /*19df0*/  STL [R1+0x798], R19 ;  /* 0x0007981301007387 */ /* 0x0041e80000100800 */
[----:B0-----:R-:W2:Y:S04]  /*19e00*/  LDL.LU R19, [R1+0x4350] ;  /* 0x0043500001137983 */ /* 0x001ea80000300800 */
[----:B------:R-:W4:Y:S04]  /*19e10*/  LDL R4, [R1+0x1068] ;  /* 0x0010680001047983 */ /* 0x000f280000100800 */
[----:B------:R-:W4:Y:S01]  /*19e20*/  LDL R5, [R1+0x106c] ;  /* 0x00106c0001057983 */ /* 0x000f220000100800 */
[----:B---3--:R-:W-:-:S02]  /*19e30*/  PRMT R18, RZ, 0x7610, R18 ;  /* 0x00007610ff127816 */ /* 0x008fc40000000012 */
[----:B----4-:R-:W-:-:S04]  /*19e40*/  @P1 LOP3.LUT R5, R5, R4, RZ, 0x3c, !PT ;  /* 0x0000000405051212 */ /* 0x010fc800078e3cff */
        /* <DEDUP_REMOVED lines=1190> */
[----:B------:R0:W2:Y:S04]  /*1e8b0*/  @P1 LDG.E.U8 R19, desc[UR32][R4.64] ;  /* 0x0000002004131981 */ /* 0x0000a8000c1e1100 */
[----:B------:R-:W0:Y:S04]  /*1e8c0*/  LDL R4, [R1+0x1c6c] ;  /* 0x001c6c0001047983 */ /* 0x000e280000100800 */
[----:B------:R-:W0:Y:S01]  /*1e8d0*/  LDL R5, [R1+0x1c70] ;  /* 0x001c700001057983 */ /* 0x000e220000100800 */
[----:B---3--:R-:W-:Y:S02]  /*1e8e0*/  PRMT R18, RZ, 0x7610, R18 ;  /* 0x00007610ff127816 */ /* 0x008fe40000000012 */
[----:B0-----:R-:W-:-:S04]  /*1e8f0*/  @P1 LOP3.LUT R5, R5, R4, RZ, 0x3c, !PT ;  /* 0x0000000405051212 */ /* 0x001fc800078e3cff */
[----:B------:R-:W-:-:S04]  /*1e900*/  @P1 LOP3.LUT R4, R5, R4, RZ, 0x3c, !PT ;  /* 0x0000000405041212 */ /* 0x000fc800078e3cff */
[----:B------:R-:W-:-:S05]  /*1e910*/  @P1 LOP3.LUT R5, R5, R4, RZ, 0x3c, !PT ;  /* 0x0000000405051212 */ /* 0x000fca00078e3cff */
[----:B------:R0:W3:Y:S04]  /*1e920*/  @P1 LDG.E.U8 R18, desc[UR32][R4.64] ;  /* 0x0000002004121981 */ /* 0x0000e8000c1e1100 */
[----:B------:R-:W0:Y:S04]  /*1e930*/  LDL R4, [R1+0x1c64] ;  /* 0x001c640001047983 */ /* 0x000e280000100800 */
[----:B------:R-:W0:Y:S01]  /*1e940*/  LDL R5, [R1+0x1c68] ;  /* 0x001c680001057983 */ /* 0x000e220000100800 */
[----:B------:R-:W-:Y:S02]  /*1e950*/  ISETP.GT.AND P2, PT, R2, 0x41, PT ;  /* 0x000000410200780c */ /* 0x000fe40003f44270 */
[----:B------:R-:W-:-:S11]  /*1e960*/  PRMT R15, RZ, 0x7610, R15 ;  /* 0x00007610ff0f7816 */ /* 0x000fd6000000000f */
[----:B0-----:R-:W-:-:S04]  /*1e970*/  @P2 LOP3.LUT R5, R5, R4, RZ, 0x3c, !PT ;  /* 0x0000000405052212 */ /* 0x001fc800078e3cff */
[----:B------:R-:W-:-:S04]  /*1e980*/  @P2 LOP3.LUT R4, R5, R4, RZ, 0x3c, !PT ;  /* 0x0000000405042212 */ /* 0x000fc800078e3cff */
[----:B------:R-:W-:-:S05]  /*1e990*/  @P2 LOP3.LUT R5, R5, R4, RZ, 0x3c, !PT ;  /* 0x0000000405052212 */ /* 0x000fca00078e3cff */
[----:B------:R-:W4:Y:S04]  /*1e9a0*/  @P2 LDG.E.U8 R15, desc[UR32][R4.64] ;  /* 0x00000020040f2981 */ /* 0x000f28000c1e1100 */
[----:B----4-:R0:W-:Y:S04]  /*1e9b0*/  STL [R1+0x144], R15 ;  /* 0x0001440f01007387 */ /* 0x0101e80000100800 */
[----:B0-----:R-:W4:Y:S04]  /*1e9c0*/  LDL.LU R15, [R1+0x4158] ;  /* 0x00415800010f7983 */ /* 0x001f280000300800 */
[----:B------:R-:W5:Y:S04]  /*1e9d0*/  LDL R4, [R1+0x1c5c] ;  /* 0x001c5c0001047983 */ /* 0x000f680000100800 */
[----:B------:R-:W5:Y:S01]  /*1e9e0*/  LDL R5, [R1+0x1c60] ;  /* 0x001c600001057983 */ /* 0x000f620000100800 */
[----:B------:R-:W-:-:S02]  /*1e9f0*/  PRMT R14, RZ, 0x7610, R14 ;  /* 0x00007610ff0e7816 */ /* 0x000fc4000000000e */
[----:B-----5:R-:W-:-:S04]  /*1ea00*/  @P2 LOP3.LUT R5, R5, R4, RZ, 0x3c, !PT ;  /* 0x0000000405052212 */ /* 0x020fc800078e3cff */
[----:B------:R-:W-:-:S04]  /*1ea10*/  @P2 LOP3.LUT R4, R5, R4, RZ, 0x3c, !PT ;  /* 0x0000000405042212 */ /* 0x000fc800078e3cff */
[----:B------:R-:W-:-:S05]  /*1ea20*/  @P2 LOP3.LUT R5, R5, R4, RZ, 0x3c, !PT ;  /* 0x0000000405052212 */ /* 0x000fca00078e3cff */
[----:B------:R-:W5:Y:S01]  /*1ea30*/  @P2 LDG.E.U8 R14, desc[UR32][R4.64] ;  /* 0x00000020040e2981 */ /* 0x000f62000c1e1100 */
[----:B------:R-:W-:-:S03]  /*1ea40*/  ISETP.GT.AND P0, PT, R2, 0x42, PT ;  /* 0x000000420200780c */ /* 0x000fc60003f04270 */
[----:B-----5:R0:W-:Y:S04]  /*1ea50*/  STL [R1+0x140], R14 ;  /* 0x0001400e01007387 */ /* 0x0201e80000100800 */
[----:B0-----:R-:W5:Y:S04]  /*1ea60*/  LDL.LU R14, [R1+0x4154] ;  /* 0x00415400010e7983 */ /* 0x001f680000300800 */
[----:B------:R-:W2:Y:S04]  /*1ea70*/  LDL R4, [R1+0x1c54] ;  /* 0x001c540001047983 */ /* 0x000ea80000100800 */
[----:B------:R-:W2:Y:S01]  /*1ea80*/  LDL R5, [R1+0x1c58] ;  /* 0x001c580001057983 */ /* 0x000ea20000100800 */
[----:B----4-:R-:W-:-:S02]  /*1ea90*/  PRMT R15, RZ, 0x7610, R15 ;  /* 0x00007610ff0f7816 */ /* 0x010fc4000000000f */
[----:B--2---:R-:W-:-:S04]  /*1eaa0*/  @P0 LOP3.LUT R5, R5, R4, RZ, 0x3c, !PT ;  /* 0x0000000405050212 */ /* 0x004fc800078e3cff */
[----:B------:R-:W-:-:S04]  /*1eab0*/  @P0 LOP3.LUT R4, R5, R4, RZ, 0x3c, !PT ;  /* 0x0000000405040212 */ /* 0x000fc800078e3cff */
[----:B------:R-:W-:-:S05]  /*1eac0*/  @P0 LOP3.LUT R5, R5, R4, RZ, 0x3c, !PT ;  /* 0x0000000405050212 */ /* 0x000fca00078e3cff */
[----:B------:R-:W2:Y:S04]  /*1ead0*/  @P0 LDG.E.U8 R15, desc[UR32][R4.64] ;  /* 0x00000020040f0981 */ /* 0x000ea8000c1e1100 */
[----:B--2---:R0:W-:Y:S04]  /*1eae0*/  STL [R1+0x184], R15 ;  /* 0x0001840f01007387 */ /* 0x0041e80000100800 */
[----:B0-----:R-:W2:Y:S04]  /*1eaf0*/  LDL.LU R15, [R1+0x4150] ;  /* 0x00415000010f7983 */ /* 0x001ea80000300800 */
[----:B------:R-:W4:Y:S04]  /*1eb00*/  LDL R4, [R1+0x1c4c] ;  /* 0x001c4c0001047983 */ /* 0x000f280000100800 */
[----:B------:R-:W4:Y:S01]  /*1eb10*/  LDL R5, [R1+0x1c50] ;  /* 0x001c500001057983 */ /* 0x000f220000100800 */
[----:B-----5:R-:W-:-:S02]  /*1eb20*/  PRMT R14, RZ, 0x7610, R14 ;  /* 0x00007610ff0e7816 */ /* 0x020fc4000000000e */
[----:B----4-:R-:W-:-:S04]  /*1eb30*/  @P0 LOP3.LUT R5, R5, R4, RZ, 0x3c, !PT ;  /* 0x0000000405050212 */ /* 0x010fc800078e3cff */
[----:B------:R-:W-:-:S04]  /*1eb40*/  @P0 LOP3.LUT R4, R5, R4, RZ, 0x3c, !PT ;  /* 0x0000000405040212 */ /* 0x000fc800078e3cff */
[----:B------:R-:W-:-:S05]  /*1eb50*/  @P0 LOP3.LUT R5, R5, R4, RZ, 0x3c, !PT ;  /* 0x0000000405050212 */ /* 0x000fca00078e3cff */
[----:B------:R-:W4:Y:S01]  /*1eb60*/  @P0 LDG.E.U8 R14, desc[UR32][R4.64] ;  /* 0x00000020040e0981 */ /* 0x000f22000c1e1100 */
[----:B------:R-:W-:-:S03]  /*1eb70*/  ISETP.GT.AND P1, PT, R2, 0x43, PT ;  /* 0x000000430200780c */ /* 0x000fc60003f24270 */
[----:B----4-:R0:W-:Y:S04]  /*1eb80*/  STL [R1+0x180], R14 ;  /* 0x0001800e01007387 */ /* 0x0101e80000100800 */
[----:B0-----:R-:W4:Y:S04]  /*1eb90*/  LDL.LU R14, [R1+0x414c] ;  /* 0x00414c00010e7983 */ /* 0x001f280000300800 */
[----:B------:R-:W5:Y:S04]  /*1eba0*/  LDL R4, [R1+0x1c44] ;  /* 0x001c440001047983 */ /* 0x000f680000100800 */
[----:B------:R-:W5:Y:S01]  /*1ebb0*/  LDL R5, [R1+0x1c48] ;  /* 0x001c480001057983 */ /* 0x000f620000100800 */
[----:B--2---:R-:W-:-:S02]  /*1ebc0*/  PRMT R15, RZ, 0x7610, R15 ;  /* 0x00007610ff0f7816 */ /* 0x004fc4000000000f */
[----:B-----5:R-:W-:-:S04]  /*1ebd0*/  @P1 LOP3.LUT R5, R5, R4, RZ, 0x3c, !PT ;  /* 0x0000000405051212 */ /* 0x020fc800078e3cff */
[----:B------:R-:W-:-:S04]  /*1ebe0*/  @P1 LOP3.LUT R4, R5, R4, RZ, 0x3c, !PT ;  /* 0x0000000405041212 */ /* 0x000fc800078e3cff */
[----:B------:R-:W-:-:S05]  /*1ebf0*/  @P1 LOP3.LUT R5, R5, R4, RZ, 0x3c, !PT ;  /* 0x0000000405051212 */ /* 0x000fca00078e3cff */
[----:B------:R-:W2:Y:S04]  /*1ec00*/  @P1 LDG.E.U8 R15, desc[UR32][R4.64] ;  /* 0x00000020040f1981 */ /* 0x000ea8000c1e1100 */
[----:B--2---:R0:W-:Y:S04]  /*1ec10*/  STL [R1+0x1b4], R15 ;  /* 0x0001b40f01007387 */ /* 0x0041e80000100800 */
[----:B0-----:R-:W2:Y:S04]  /*1ec20*/  LDL.LU R15, [R1+0x4148] ;  /* 0x00414800010f7983 */ /* 0x001ea80000300800 */
[----:B------:R-:W5:Y:S04]  /*1ec30*/  LDL R4, [R1+0x1c3c] ;  /* 0x001c3c0001047983 */ /* 0x000f680000100800 */
[----:B------:R-:W5:Y:S01]  /*1ec40*/  LDL R5, [R1+0x1c40] ;  /* 0x001c400001057983 */ /* 0x000f620000100800 */
[----:B----4-:R-:W-:-:S02]  /*1ec50*/  PRMT R14, RZ, 0x7610, R14 ;  /* 0x00007610ff0e7816 */ /* 0x010fc4000000000e */
[----:B-----5:R-:W-:-:S04]  /*1ec60*/  @P1 LOP3.LUT R5, R5, R4, RZ, 0x3c, !PT ;  /* 0x0000000405051212 */ /* 0x020fc800078e3cff */
        /* <DEDUP_REMOVED lines=88> */
[----:B------:R0:W2:Y:S04]  /*1f1f0*/  @P0 LDG.E.U8 R15, desc[UR32][R4.64] ;  /* 0x00000020040f0981 */ /* 0x0000a8000c1e1100 */
[----:B------:R-:W0:Y:S04]  /*1f200*/  LDL R4, [R1+0x1bec] ;  /* 0x001bec0001047983 */ /* 0x000e280000100800 */
[----:B------:R-:W0:Y:S01]  /*1f210*/  LDL R5, [R1+0x1bf0] ;  /* 0x001bf00001057983 */ /* 0x000e220000100800 */
[----:B----4-:R-:W-:Y:S02]  /*1f220*/  PRMT R14, RZ, 0x7610, R14 ;  /* 0x00007610ff0e7816 */ /* 0x010fe4000000000e */
[----:B0-----:R-:W-:-:S04]  /*1f230*/  @P0 LOP3.LUT R5, R5, R4, RZ, 0x3c, !PT ;  /* 0x0000000405050212 */ /* 0x001fc800078e3cff */
[----:B------:R-:W-:-:S04]  /*1f240*/  @P0 LOP3.LUT R4, R5, R4, RZ, 0x3c, !PT ;  /* 0x0000000405040212 */ /* 0x000fc800078e3cff */
[----:B------:R-:W-:-:S05]  /*1f250*/  @P0 LOP3.LUT R5, R5, R4, RZ, 0x3c, !PT ;  /* 0x0000000405050212 */ /* 0x000fca00078e3cff */
[----:B------:R0:W4:Y:S04]  /*1f260*/  @P0 LDG.E.U8 R14, desc[UR32][R4.64] ;  /* 0x00000020040e0981 */ /* 0x000128000c1e1100 */
[----:B------:R-:W0:Y:S04]  /*1f270*/  LDL R4, [R1+0x1be4] ;  /* 0x001be40001047983 */ /* 0x000e280000100800 */
[----:B------:R-:W0:Y:S01]  /*1f280*/  LDL R5, [R1+0x1be8] ;  /* 0x001be80001057983 */ /* 0x000e220000100800 */
[----:B------:R-:W-:Y:S02]  /*1f290*/  ISETP.GT.AND P1, PT, R2, 0x49, PT ;  /* 0x000000490200780c */ /* 0x000fe40003f24270 */
[----:B------:R-:W-:-:S11]  /*1f2a0*/  PRMT R13, RZ, 0x7610, R13 ;  /* 0x00007610ff0d7816 */ /* 0x000fd6000000000d */
[----:B0-----:R-:W-:-:S04]  /*1f2b0*/  @P1 LOP3.LUT R5, R5, R4, RZ, 0x3c, !PT ;  /* 0x0000000405051212 */ /* 0x001fc800078e3cff */
[----:B------:R-:W-:-:S04]  /*1f2c0*/  @P1 LOP3.LUT R4, R5, R4, RZ, 0x3c, !PT ;  /* 0x0000000405041212 */ /* 0x000fc800078e3cff */
[----:B------:R-:W-:-:S05]  /*1f2d0*/  @P1 LOP3.LUT R5, R5, R4, RZ, 0x3c, !PT ;  /* 0x0000000405051212 */ /* 0x000fca00078e3cff */
[----:B------:R-:W5:Y:S04]  /*1f2e0*/  @P1 LDG.E.U8 R13, desc[UR32][R4.64] ;  /* 0x00000020040d1981 */ /* 0x000f68000c1e1100 */
[----:B-----5:R0:W-:Y:S04]  /*1f2f0*/  STL [R1+0x10c], R13 ;  /* 0x00010c0d01007387 */ /* 0x0201e80000100800 */
[----:B0-----:R-:W5:Y:S04]  /*1f300*/  LDL.LU R13, [R1+0x4120] ;  /* 0x00412000010d7983 */ /* 0x001f680000300800 */
        /* <DEDUP_REMOVED lines=10> */
[----:B------:R-:W2:Y:S04]  /*1f3b0*/  LDL R4, [R1+0x1bd4] ;  /* 0x001bd40001047983 */ /* 0x000ea80000100800 */
[----:B------:R-:W2:Y:S01]  /*1f3c0*/  LDL R5, [R1+0x1bd8] ;  /* 0x001bd80001057983 */ /* 0x000ea20000100800 */
[----:B-----5:R-:W-:-:S02]  /*1f3d0*/  PRMT R13, RZ, 0x7610, R13 ;  /* 0x00007610ff0d7816 */ /* 0x020fc4000000000d */
[----:B--2---:R-:W-:-:S04]  /*1f3e0*/  @P2 LOP3.LUT R5, R5, R4, RZ, 0x3c, !PT ;  /* 0x0000000405052212 */ /* 0x004fc800078e3cff */
[----:B------:R-:W-:-:S04]  /*1f3f0*/  @P2 LOP3.LUT R4, R5, R4, RZ, 0x3c, !PT ;  /* 0x0000000405042212 */ /* 0x000fc800078e3cff */
[----:B------:R-:W-:-:S05]  /*1f400*/  @P2 LOP3.LUT R5, R5, R4, RZ, 0x3c, !PT ;  /* 0x0000000405052212 */ /* 0x000fca00078e3cff */
[----:B------:R-:W2:Y:S04]  /*1f410*/  @P2 LDG.E.U8 R13, desc[UR32][R4.64] ;  /* 0x00000020040d2981 */ /* 0x000ea8000c1e1100 */
[----:B--2---:R0:W-:Y:S04]  /*1f420*/  STL [R1+0x17c], R13 ;  /* 0x00017c0d01007387 */ /* 0x0041e80000100800 */
[----:B0-----:R-:W2:Y:S04]  /*1f430*/  LDL.LU R13, [R1+0x4118] ;  /* 0x00411800010d7983 */ /* 0x001ea80000300800 */
[----:B------:R-:W5:Y:S04]  /*1f440*/  LDL R4, [R1+0x1bcc] ;  /* 0x001bcc0001047983 */ /* 0x000f680000100800 */
[----:B------:R-:W5:Y:S01]  /*1f450*/  LDL R5, [R1+0x1bd0] ;  /* 0x001bd00001057983 */ /* 0x000f620000100800 */
[----:B---3--:R-:W-:-:S02]  /*1f460*/  PRMT R7, RZ, 0x7610, R7 ;  /* 0x00007610ff077816 */ /* 0x008fc40000000007 */
[----:B-----5:R-:W-:-:S04]  /*1f470*/  @P2 LOP3.LUT R5, R5, R4, RZ, 0x3c, !PT ;  /* 0x0000000405052212 */ /* 0x020fc800078e3cff */
[----:B------:R-:W-:-:S04]  /*1f480*/  @P2 LOP3.LUT R4, R5, R4, RZ, 0x3c, !PT ;  /* 0x0000000405042212 */ /* 0x000fc800078e3cff */
[----:B------:R-:W-:-:S05]  /*1f490*/  @P2 LOP3.LUT R5, R5, R4, RZ, 0x3c, !PT ;  /* 0x0000000405052212 */ /* 0x000fca00078e3cff */
[----:B------:R-:W3:Y:S01]  /*1f4a0*/  @P2 LDG.E.U8 R7, desc[UR32][R4.64] ;  /* 0x0000002004072981 */ /* 0x000ee2000c1e1100 */
[----:B------:R-:W-:-:S03]  /*1f4b0*/  ISETP.GT.AND P0, PT, R2, 0x4b, PT ;  /* 0x0000004b0200780c */ /* 0x000fc60003f04270 */
[----:B---3--:R0:W-:Y:S04]  /*1f4c0*/  STL [R1+0x178], R7 ;  /* 0x0001780701007387 */ /* 0x0081e80000100800 */
[----:B0-----:R-:W3:Y:S04]  /*1f4d0*/  LDL.LU R7, [R1+0x4114] ;  /* 0x0041140001077983 */ /* 0x001ee80000300800 */
        /* <DEDUP_REMOVED lines=72> */
[----:B------:R0:W3:Y:S04]  /*1f960*/  @P0 LDG.E.U8 R7, desc[UR32][R4.64] ;  /* 0x0000002004070981 */ /* 0x0000e8000c1e1100 */
[----:B------:R-:W0:Y:S04]  /*1f970*/  LDL R4, [R1+0x1b84] ;  /* 0x001b840001047983 */ /* 0x000e280000100800 */
[----:B------:R-:W0:Y:S01]  /*1f980*/  LDL R5, [R1+0x1b88] ;  /* 0x001b880001057983 */ /* 0x000e220000100800 */
[----:B------:R-:W-:Y:S02]  /*1f990*/  ISETP.GT.AND P1, PT, R2, 0x4f, PT ;  /* 0x0000004f0200780c */ /* 0x000fe40003f24270 */
[----:B--2---:R-:W-:-:S11]  /*1f9a0*/  PRMT R13, RZ, 0x7610, R13 ;  /* 0x00007610ff0d7816 */ /* 0x004fd6000000000d */
[----:B0-----:R-:W-:-:S04]  /*1f9b0*/  @P1 LOP3.LUT R5, R5, R4, RZ, 0x3c, !PT ;  /* 0x0000000405051212 */ /* 0x001fc800078e3cff */
[----:B------:R-:W-:-:S04]  /*1f9c0*/  @P1 LOP3.LUT R4, R5, R4, RZ, 0x3c, !PT ;  /* 0x0000000405041212 */ /* 0x000fc800078e3cff */
[----:B------:R-:W-:-:S05]  /*1f9d0*/  @P1 LOP3.LUT R5, R5, R4, RZ, 0x3c, !PT ;  /* 0x0000000405051212 */ /* 0x000fca00078e3cff */
[----:B------:R-:W2:Y:S04]  /*1f9e0*/  @P1 LDG.E.U8 R13, desc[UR32][R4.64] ;  /* 0x00000020040d1981 */ /* 0x000ea8000c1e1100 */
[----:B---3--:R0:W-:Y:S04]  /*1f9f0*/  STL [R1+0x158], R7 ;  /* 0x0001580701007387 */ /* 0x0081e80000100800 */
[----:B0-----:R-:W3:Y:S04]  /*1fa00*/  LDL R7, [R1+0x1b68] ;  /* 0x001b680001077983 */ /* 0x001ee80000100800 */
[----:B--2---:R0:W-:Y:S04]  /*1fa10*/  STL [R1+0x154], R13 ;  /* 0x0001540d01007387 */ /* 0x0041e80000100800 */
[----:B0-----:R-:W2:Y:S04]  /*1fa20*/  LDL.LU R13, [R1+0x40f4] ;  /* 0x0040f400010d7983 */ /* 0x001ea80000300800 */
        /* <DEDUP_REMOVED lines=19> */
[----:B-----5:R-:W-:Y:S02]  /*1fb60*/  PRMT R12, RZ, 0x7610, R12 ;  /* 0x00007610ff0c7816 */ /* 0x020fe4000000000c */
[----:B------:R-:W-:-:S02]  /*1fb70*/  ISETP.GT.AND P0, PT, R2, 0x51, PT ;  /* 0x000000510200780c */ /* 0x000fc40003f04270 */
[----:B0-----:R-:W-:-:S04]  /*1fb80*/  @P2 LOP3.LUT R5, R5, R4, RZ, 0x3c, !PT ;  /* 0x0000000405052212 */ /* 0x001fc800078e3cff */
[----:B------:R-:W-:-:S04]  /*1fb90*/  @P2 LOP3.LUT R4, R5, R4, RZ, 0x3c, !PT ;  /* 0x0000000405042212 */ /* 0x000fc800078e3cff */
[----:B------:R-:W-:-:S05]  /*1fba0*/  @P2 LOP3.LUT R5, R5, R4, RZ, 0x3c, !PT ;  /* 0x0000000405052212 */ /* 0x000fca00078e3cff */
[----:B------:R3:W4:Y:S04]  /*1fbb0*/  @P2 LDG.E.U8 R12, desc[UR32][R4.64] ;  /* 0x00000020040c2981 */ /* 0x000728000c1e1100 */
[----:B------:R-:W5:Y:S01]  /*1fbc0*/  LDL R5, [R1+0x1b64] ;  /* 0x001b640001057983 */ /* 0x000f620000100800 */
[----:B------:R-:W-:Y:S01]  /*1fbd0*/  PRMT R11, RZ, 0x7610, R11 ;  /* 0x00007610ff0b7816 */ /* 0x000fe2000000000b */
[----:B---3--:R-:W-:Y:S02]  /*1fbe0*/  @P0 IMAD.MOV.U32 R4, RZ, RZ, R7 ;  /* 0x000000ffff040224 */ /* 0x008fe400078e0007 */
[----:B------:R-:W3:Y:S04]  /*1fbf0*/  LDL R7, [R1+0x1b40] ;  /* 0x001b400001077983 */ /* 0x000ee80000100800 */
[----:B-----5:R-:W5:Y:S04]  /*1fc00*/  @P0 LDG.E.U8 R11, desc[UR32][R4.64] ;  /* 0x00000020040b0981 */ /* 0x020f68000c1e1100 */
[----:B-----5:R0:W-:Y:S04]  /*1fc10*/  STL [R1+0x104], R11 ;  /* 0x0001040b01007387 */ /* 0x0201e80000100800 */
[----:B0-----:R-:W5:Y:S04]  /*1fc20*/  LDL.LU R11, [R1+0x40ec] ;  /* 0x0040ec00010b7983 */ /* 0x001f680000300800 */
[----:B------:R-:W2:Y:S04]  /*1fc30*/  LDL R4, [R1+0x1b5c] ;  /* 0x001b5c0001047983 */ /* 0x000ea80000100800 */
[----:B------:R-:W2:Y:S01]  /*1fc40*/  LDL R5, [R1+0x1b60] ;  /* 0x001b600001057983 */ /* 0x000ea20000100800 */
[----:B------:R-:W-:-:S02]  /*1fc50*/  PRMT R6, RZ, 0x7610, R6 ;  /* 0x00007610ff067816 */ /* 0x000fc40000000006 */
[----:B--2---:R-:W-:-:S04]  /*1fc60*/  @P0 LOP3.LUT R5, R5, R4, RZ, 0x3c, !PT ;  /* 0x0000000405050212 */ /* 0x004fc800078e3cff */
[----:B------:R-:W-:-:S04]  /*1fc70*/  @P0 LOP3.LUT R4, R5, R4, RZ, 0x3c, !PT ;  /* 0x0000000405040212 */ /* 0x000fc800078e3cff */
[----:B------:R-:W-:-:S05]  /*1fc80*/  @P0 LOP3.LUT R5, R5, R4, RZ, 0x3c, !PT ;  /* 0x0000000405050212 */ /* 0x000fca00078e3cff */
[----:B------:R-:W2:Y:S01]  /*1fc90*/  @P0 LDG.E.U8 R6, desc[UR32][R4.64] ;  /* 0x0000002004060981 */ /* 0x000ea2000c1e1100 */
[----:B------:R-:W-:-:S03]  /*1fca0*/  ISETP.GT.AND P1, PT, R2, 0x52, PT ;  /* 0x000000520200780c */ /* 0x000fc60003f24270 */
        /* <DEDUP_REMOVED lines=8> */
[----:B------:R-:W4:Y:S04]  /*1fd30*/  @P1 LDG.E.U8 R11, desc[UR32][R4.64] ;  /* 0x00000020040b1981 */ /* 0x000f28000c1e1100 */
        /* <DEDUP_REMOVED lines=8> */
[----:B------:R-:W2:Y:S01]  /*1fdc0*/  @P1 LDG.E.U8 R6, desc[UR32][R4.64] ;  /* 0x0000002004061981 */ /* 0x000ea2000c1e1100 */
[----:B------:R-:W-:-:S03]  /*1fdd0*/  ISETP.GT.AND P2, PT, R2, 0x53, PT ;  /* 0x000000530200780c */ /* 0x000fc60003f44270 */
        /* <DEDUP_REMOVED lines=9> */
[----:B--2---:R-:W-:-:S03]  /*1fe70*/  PRMT R6, RZ, 0x7610, R6 ;  /* 0x00007610ff067816 */ /* 0x004fc60000000006 */
[----:B----4-:R0:W-:Y:S04]  /*1fe80*/  STL [R1+0x134], R11 ;  /* 0x0001340b01007387 */ /* 0x0101e80000100800 */
[----:B0-----:R-:W2:Y:S04]  /*1fe90*/  LDL.LU R11, [R1+0x40dc] ;  /* 0x0040dc00010b7983 */ /* 0x001ea80000300800 */
[----:B------:R-:W4:Y:S01]  /*1fea0*/  LDL R5, [R1+0x1b3c] ;  /* 0x001b3c0001057983 */ /* 0x000f220000100800 */
[----:B---3--:R-:W-:Y:S01]  /*1feb0*/  @P2 IMAD.MOV.U32 R4, RZ, RZ, R7 ;  /* 0x000000ffff042224 */ /* 0x008fe200078e0007 */
[----:B------:R-:W-:-:S02]  /*1fec0*/  ISETP.GT.AND P0, PT, R2, 0x54, PT ;  /* 0x000000540200780c */ /* 0x000fc40003f04270 */
[----:B------:R-:W3:Y:S04]  /*1fed0*/  LDL R7, [R1+0x1b14] ;  /* 0x001b140001077983 */ /* 0x000ee80000100800 */
[----:B----4-:R0:W4:Y:S04]  /*1fee0*/  @P2 LDG.E.U8 R6, desc[UR32][R4.64] ;  /* 0x0000002004062981 */ /* 0x010128000c1e1100 */
[----:B------:R-:W0:Y:S04]  /*1fef0*/  LDL R4, [R1+0x1b34] ;  /* 0x001b340001047983 */ /* 0x000e280000100800 */
[----:B------:R-:W0:Y:S01]  /*1ff00*/  LDL R5, [R1+0x1b38] ;  /* 0x001b380001057983 */ /* 0x000e220000100800 */
[----:B--2---:R-:W-:-:S02]  /*1ff10*/  PRMT R11, RZ, 0x7610, R11 ;  /* 0x00007610ff0b7816 */ /* 0x004fc4000000000b */
[----:B0-----:R-:W-:-:S04]  /*1ff20*/  @P0 LOP3.LUT R5, R5, R4, RZ, 0x3c, !PT ;  /* 0x0000000405050212 */ /* 0x001fc800078e3cff */
[----:B------:R-:W-:-:S04]  /*1ff30*/  @P0 LOP3.LUT R4, R5, R4, RZ, 0x3c, !PT ;  /* 0x0000000405040212 */ /* 0x000fc800078e3cff */
[----:B------:R-:W-:-:S05]  /*1ff40*/  @P0 LOP3.LUT R5, R5, R4, RZ, 0x3c, !PT ;  /* 0x0000000405050212 */ /* 0x000fca00078e3cff */
[----:B------:R-:W2:Y:S04]  /*1ff50*/  @P0 LDG.E.U8 R11, desc[UR32][R4.64] ;  /* 0x00000020040b0981 */ /* 0x000ea8000c1e1100 */
[----:B----4-:R0:W-:Y:S04]  /*1ff60*/  STL [R1+0x130], R6 ;  /* 0x0001300601007387 */ /* 0x0101e80000100800 */
[----:B0-----:R-:W4:Y:S04]  /*1ff70*/  LDL R6, [R1+0x1b18] ;  /* 0x001b180001067983 */ /* 0x001f280000100800 */
        /* <DEDUP_REMOVED lines=12> */
[----:B------:R-:W3:Y:S04]  /*20040*/  LDL R4, [R1+0x1b24] ;  /* 0x001b240001047983 */ /* 0x000ee80000100800 */
[----:B------:R-:W3:Y:S01]  /*20050*/  LDL R5, [R1+0x1b28] ;  /* 0x001b280001057983 */ /* 0x000ee20000100800 */
[----:B--2---:R-:W-:-:S02]  /*20060*/  PRMT R11, RZ, 0x7610, R11 ;  /* 0x00007610ff0b7816 */ /* 0x004fc4000000000b */
[----:B---3--:R-:W-:-:S04]  /*20070*/  @P1 LOP3.LUT R5, R5, R4, RZ, 0x3c, !PT ;  /* 0x0000000405051212 */ /* 0x008fc800078e3cff */
[----:B------:R-:W-:-:S04]  /*20080*/  @P1 LOP3.LUT R4, R5, R4, RZ, 0x3c, !PT ;  /* 0x0000000405041212 */ /* 0x000fc800078e3cff */
[----:B------:R-:W-:-:S05]  /*20090*/  @P1 LOP3.LUT R5, R5, R4, RZ, 0x3c, !PT ;  /* 0x0000000405051212 */ /* 0x000fca00078e3cff */
[----:B------:R-:W2:Y:S04]  /*200a0*/  @P1 LDG.E.U8 R11, desc[UR32][R4.64] ;  /* 0x00000020040b1981 */ /* 0x000ea8000c1e1100 */
[----:B--2---:R0:W-:Y:S04]  /*200b0*/  STL [R1+0x124], R11 ;  /* 0x0001240b01007387 */ /* 0x0041e80000100800 */
[----:B0-----:R-:W2:Y:S04]  /*200c0*/  LDL.LU R11, [R1+0x40d0] ;  /* 0x0040d000010b7983 */ /* 0x001ea80000300800 */
[----:B------:R-:W3:Y:S04]  /*200d0*/  LDL R4, [R1+0x1b1c] ;  /* 0x001b1c0001047983 */ /* 0x000ee80000100800 */
[----:B------:R-:W3:Y:S01]  /*200e0*/  LDL R5, [R1+0x1b20] ;  /* 0x001b200001057983 */ /* 0x000ee20000100800 */
[----:B------:R-:W-:-:S02]  /*200f0*/  ISETP.GT.AND P2, PT, R2, 0x56, PT ;  /* 0x000000560200780c */ /* 0x000fc40003f44270 */
[----:B-----5:R-:W-:Y:S02]  /*20100*/  PRMT R10, RZ, 0x7610, R10 ;  /* 0x00007610ff0a7816 */ /* 0x020fe4000000000a */
[----:B---3--:R-:W-:-:S04]  /*20110*/  @P1 LOP3.LUT R5, R5, R4, RZ, 0x3c, !PT ;  /* 0x0000000405051212 */ /* 0x008fc800078e3cff */
[----:B------:R-:W-:-:S04]  /*20120*/  @P1 LOP3.LUT R4, R5, R4, RZ, 0x3c, !PT ;  /* 0x0000000405041212 */ /* 0x000fc800078e3cff */
[----:B------:R-:W-:Y:S02]  /*20130*/  @P1 LOP3.LUT R5, R5, R4, RZ, 0x3c, !PT ;  /* 0x0000000405051212 */ /* 0x000fe400078e3cff */
[----:B--2---:R-:W-:-:S03]  /*20140*/  PRMT R11, RZ, 0x7610, R11 ;  /* 0x00007610ff0b7816 */ /* 0x004fc6000000000b */
[----:B------:R4:W2:Y:S02]  /*20150*/  @P1 LDG.E.U8 R10, desc[UR32][R4.64] ;  /* 0x00000020040a1981 */ /* 0x0008a4000c1e1100 */
[----:B----4-:R-:W-:Y:S02]  /*20160*/  @P2 IMAD.MOV.U32 R4, RZ, RZ, R6 ;  /* 0x000000ffff042224 */ /* 0x010fe400078e0006 */
[----:B------:R-:W-:-:S05]  /*20170*/  @P2 IMAD.MOV.U32 R5, RZ, RZ, R7 ;  /* 0x000000ffff052224 */ /* 0x000fca00078e0007 */
[----:B------:R-:W3:Y:S04]  /*20180*/  @P2 LDG.E.U8 R11, desc[UR32][R4.64] ;  /* 0x00000020040b2981 */ /* 0x000ee8000c1e1100 */
[----:B--2---:R0:W-:Y:S04]  /*20190*/  STL [R1+0x120], R10 ;  /* 0x0001200a01007387 */ /* 0x0041e80000100800 */
[----:B0-----:R-:W2:Y:S04]  /*201a0*/  LDL.LU R10, [R1+0x40cc] ;  /* 0x0040cc00010a7983 */ /* 0x001ea80000300800 */
[----:B------:R-:W4:Y:S04]  /*201b0*/  LDL R7, [R1+0x1aec] ;  /* 0x001aec0001077983 */ /* 0x000f280000100800 */
[----:B------:R-:W5:Y:S04]  /*201c0*/  LDL R6, [R1+0x1af0] ;  /* 0x001af00001067983 */ /* 0x000f680000100800 */
        /* <DEDUP_REMOVED lines=18> */
[----:B------:R-:W3:Y:S04]  /*202f0*/  @P0 LDG.E.U8 R11, desc[UR32][R4.64] ;  /* 0x00000020040b0981 */ /* 0x000ee8000c1e1100 */
        /* <DEDUP_REMOVED lines=17> */
[----:B------:R-:W-:Y:S02]  /*20410*/  @P1 LOP3.LUT R5, R5, R4, RZ, 0x3c, !PT ;  /* 0x0000000405051212 */ /* 0x000fe400078e3cff */
[----:B--2---:R-:W-:-:S03]  /*20420*/  PRMT R10, RZ, 0x7610, R10 ;  /* 0x00007610ff0a7816 */ /* 0x004fc6000000000a */
[----:B------:R5:W2:Y:S02]  /*20430*/  @P1 LDG.E.U8 R11, desc[UR32][R4.64] ;  /* 0x00000020040b1981 */ /* 0x000aa4000c1e1100 */
[----:B-----5:R-:W-:Y:S02]  /*20440*/  @P1 IMAD.MOV.U32 R4, RZ, RZ, R6 ;  /* 0x000000ffff041224 */ /* 0x020fe400078e0006 */
[----:B------:R-:W-:Y:S01]  /*20450*/  @P1 IMAD.MOV.U32 R5, RZ, RZ, R7 ;  /* 0x000000ffff051224 */ /* 0x000fe200078e0007 */
[----:B------:R-:W-:Y:S02]  /*20460*/  ISETP.GT.AND P2, PT, R2, 0x59, PT ;  /* 0x000000590200780c */ /* 0x000fe40003f44270 */
[----:B------:R-:W-:Y:S01]  /*20470*/  PRMT R9, RZ, 0x7610, R9 ;  /* 0x00007610ff097816 */ /* 0x000fe20000000009 */
[----:B------:R-:W3:Y:S04]  /*20480*/  LDL R7, [R1+0x1a6c] ;  /* 0x001a6c0001077983 */ /* 0x000ee80000100800 */
[----:B------:R0:W4:Y:S04]  /*20490*/  @P1 LDG.E.U8 R10, desc[UR32][R4.64] ;  /* 0x00000020040a1981 */ /* 0x000128000c1e1100 */
[----:B------:R-:W3:Y:S04]  /*204a0*/  LDL R6, [R1+0x1a70] ;  /* 0x001a700001067983 */ /* 0x000ee80000100800 */
[----:B------:R-:W0:Y:S04]  /*204b0*/  LDL R4, [R1+0x1ae4] ;  /* 0x001ae40001047983 */ /* 0x000e280000100800 */
[----:B------:R-:W0:Y:S02]  /*204c0*/  LDL R5, [R1+0x1ae8] ;  /* 0x001ae80001057983 */ /* 0x000e240000100800 */
[----:B0-----:R-:W-:-:S04]  /*204d0*/  @P2 LOP3.LUT R5, R5, R4, RZ, 0x3c, !PT ;  /* 0x0000000405052212 */ /* 0x001fc800078e3cff */
[----:B------:R-:W-:-:S04]  /*204e0*/  @P2 LOP3.LUT R4, R5, R4, RZ, 0x3c, !PT ;  /* 0x0000000405042212 */ /* 0x000fc800078e3cff */
[----:B------:R-:W-:-:S05]  /*204f0*/  @P2 LOP3.LUT R5, R5, R4, RZ, 0x3c, !PT ;  /* 0x0000000405052212 */ /* 0x000fca00078e3cff */
[----:B------:R-:W5:Y:S04]  /*20500*/  @P2 LDG.E.U8 R9, desc[UR32][R4.64] ;  /* 0x0000002004092981 */ /* 0x000f68000c1e1100 */
        /* <DEDUP_REMOVED lines=14> */
[----:B------:R-:W-:-:S02]  /*205f0*/  PRMT R3, RZ, 0x7610, R3 ;  /* 0x00007610ff037816 */ /* 0x000fc40000000003 */
[----:B----4-:R-:W-:-:S04]  /*20600*/  @P0 LOP3.LUT R5, R5, R4, RZ, 0x3c, !PT ;  /* 0x0000000405050212 */ /* 0x010fc800078e3cff */
[----:B------:R-:W-:-:S04]  /*20610*/  @P0 LOP3.LUT R4, R5, R4, RZ, 0x3c, !PT ;  /* 0x0000000405040212 */ /* 0x000fc800078e3cff */
[----:B------:R-:W-:-:S05]  /*20620*/  @P0 LOP3.LUT R5, R5, R4, RZ, 0x3c, !PT ;  /* 0x0000000405050212 */ /* 0x000fca00078e3cff */
[----:B------:R-:W4:Y:S01]  /*20630*/  @P0 LDG.E.U8 R3, desc[UR32][R4.64] ;  /* 0x0000002004030981 */ /* 0x000f22000c1e1100 */
[----:B------:R-:W-:Y:S02]  /*20640*/  ISETP.GT.AND P1, PT, R2, 0x60, PT ;  /* 0x000000600200780c */ /* 0x000fe40003f24270 */
[----:B--2---:R-:W-:-:S11]  /*20650*/  PRMT R8, RZ, 0x7610, R8 ;  /* 0x00007610ff087816 */ /* 0x004fd60000000008 */
[----:B---3--:R0:W2:Y:S04]  /*20660*/  @P1 LDG.E.U8 R8, desc[UR32][R6.64] ;  /* 0x0000002006081981 */ /* 0x0080a8000c1e1100 */
[----:B----4-:R1:W-:Y:S04]  /*20670*/  STL [R1+0xfc], R3 ;  /* 0x0000fc0301007387 */ /* 0x0103e80000100800 */
[----:B-1----:R-:W3:Y:S04]  /*20680*/  LDL.LU R3, [R1+0x40b0] ;  /* 0x0040b00001037983 */ /* 0x002ee80000300800 */
[----:B------:R-:W4:Y:S04]  /*20690*/  LDL R4, [R1+0x1a74] ;  /* 0x001a740001047983 */ /* 0x000f280000100800 */
[----:B------:R-:W4:Y:S04]  /*206a0*/  LDL R5, [R1+0x1a78] ;  /* 0x001a780001057983 */ /* 0x000f280000100800 */
[----:B------:R-:W0:Y:S04]  /*206b0*/  LDL R6, [R1+0x19f4] ;  /* 0x0019f40001067983 */ /* 0x000e280000100800 */
[----:B------:R-:W0:Y:S01]  /*206c0*/  LDL R7, [R1+0x19f8] ;  /* 0x0019f80001077983 */ /* 0x000e220000100800 */
[----:B------:R-:W-:-:S02]  /*206d0*/  ISETP.GT.AND P2, PT, R2, 0x68, PT ;  /* 0x000000680200780c */ /* 0x000fc40003f44270 */
[----:B-----5:R-:W-:Y:S02]  /*206e0*/  PRMT R9, RZ, 0x7610, R9 ;  /* 0x00007610ff097816 */ /* 0x020fe40000000009 */
[----:B----4-:R-:W-:-:S04]  /*206f0*/  @P1 LOP3.LUT R5, R5, R4, RZ, 0x3c, !PT ;  /* 0x0000000405051212 */ /* 0x010fc800078e3cff */
[----:B------:R-:W-:-:S05]  /*20700*/  @P1 LOP3.LUT R4, R5, R4, RZ, 0x3c, !PT ;  /* 0x0000000405041212 */ /* 0x000fca00078e3cff */
[----:B0-----:R-:W-:Y:S02]  /*20710*/  @P2 LOP3.LUT R7, R7, R6, RZ, 0x3c, !PT ;  /* 0x0000000607072212 */ /* 0x001fe400078e3cff */
[----:B------:R-:W-:Y:S02]  /*20720*/  @P1 LOP3.LUT R5, R5, R4, RZ, 0x3c, !PT ;  /* 0x0000000405051212 */ /* 0x000fe400078e3cff */
[----:B------:R-:W-:-:S03]  /*20730*/  @P2 LOP3.LUT R6, R7, R6, RZ, 0x3c, !PT ;  /* 0x0000000607062212 */ /* 0x000fc600078e3cff */
[----:B------:R0:W4:Y:S01]  /*20740*/  @P1 LDG.E.U8 R9, desc[UR32][R4.64] ;  /* 0x0000002004091981 */ /* 0x000122000c1e1100 */
[----:B------:R-:W-:Y:S02]  /*20750*/  @P2 LOP3.LUT R7, R7, R6, RZ, 0x3c, !PT ;  /* 0x0000000607072212 */ /* 0x000fe400078e3cff */
[----:B0-----:R-:W-:-:S06]  /*20760*/  PRMT R5, RZ, 0x7610, R5 ;  /* 0x00007610ff057816 */ /* 0x001fcc0000000005 */
[----:B------:R0:W5:Y:S04]  /*20770*/  @P2 LDG.E.U8 R5, desc[UR32][R6.64] ;  /* 0x0000002006052981 */ /* 0x000168000c1e1100 */
        /* <DEDUP_REMOVED lines=14> */
[----:B------:R-:W2:Y:S04]  /*20860*/  @P3 LDG.E.U8 R17, desc[UR32][R6.64] ;  /* 0x0000002006113981 */ /* 0x000ea8000c1e1100 */
        /* <DEDUP_REMOVED lines=444> */
[----:B--2---:R0:W-:Y:S04]  /*22430*/  STL [R1+0x30], R17 ;  /* 0x0000301101007387 */ /* 0x0041e80000100800 */
[----:B0-----:R-:W2:Y:S04]  /*22440*/  LDL R17, [R1+0x1a98] ;  /* 0x001a980001117983 */ /* 0x001ea80000100800 */
        /* <DEDUP_REMOVED lines=8> */
[----:B------:R0:W5:Y:S04]  /*224d0*/  @P1 LDG.E.U8 R16, desc[UR32][R6.64] ;  /* 0x0000002006101981 */ /* 0x000168000c1e1100 */
[----:B------:R-:W0:Y:S04]  /*224e0*/  LDL R6, [R1+0x18a4] ;  /* 0x0018a40001067983 */ /* 0x000e280000100800 */
[----:B------:R-:W0:Y:S01]  /*224f0*/  LDL R7, [R1+0x18a8] ;  /* 0x0018a80001077983 */ /* 0x000e220000100800 */
[----:B------:R-:W-:Y:S02]  /*22500*/  ISETP.GT.AND P3, PT, R2, 0x7d, PT ;  /* 0x0000007d0200780c */ /* 0x000fe40003f64270 */
[----:B------:R-:W-:-:S11]  /*22510*/  PRMT R27, RZ, 0x7610, R27 ;  /* 0x00007610ff1b7816 */ /* 0x000fd6000000001b */
[----:B0-----:R-:W-:-:S04]  /*22520*/  @P3 LOP3.LUT R7, R7, R6, RZ, 0x3c, !PT ;  /* 0x0000000607073212 */ /* 0x001fc800078e3cff */
[----:B------:R-:W-:-:S04]  /*22530*/  @P3 LOP3.LUT R6, R7, R6, RZ, 0x3c, !PT ;  /* 0x0000000607063212 */ /* 0x000fc800078e3cff */
[----:B------:R-:W-:-:S05]  /*22540*/  @P3 LOP3.LUT R7, R7, R6, RZ, 0x3c, !PT ;  /* 0x0000000607073212 */ /* 0x000fca00078e3cff */
[----:B------:R-:W3:Y:S04]  /*22550*/  @P3 LDG.E.U8 R27, desc[UR32][R6.64] ;  /* 0x00000020061b3981 */ /* 0x000ee8000c1e1100 */
[----:B-----5:R0:W-:Y:S04]  /*22560*/  STL [R1+0x28], R16 ;  /* 0x0000281001007387 */ /* 0x0201e80000100800 */
[----:B0-----:R-:W5:Y:S04]  /*22570*/  LDL R16, [R1+0x1a18] ;  /* 0x001a180001107983 */ /* 0x001f680000100800 */
[----:B---3--:R0:W-:Y:S04]  /*22580*/  STL [R1+0x24], R27 ;  /* 0x0000241b01007387 */ /* 0x0081e80000100800 */
[----:B0-----:R-:W3:Y:S04]  /*22590*/  LDL.LU R27, [R1+0x3ff0] ;  /* 0x003ff000011b7983 */ /* 0x001ee80000300800 */
[----:B------:R-:W2:Y:S04]  /*225a0*/  LDL R6, [R1+0x189c] ;  /* 0x00189c0001067983 */ /* 0x000ea80000100800 */
[----:B------:R-:W2:Y:S01]  /*225b0*/  LDL R7, [R1+0x18a0] ;  /* 0x0018a00001077983 */ /* 0x000ea20000100800 */
[----:B------:R-:W-:-:S02]  /*225c0*/  PRMT R26, RZ, 0x7610, R26 ;  /* 0x00007610ff1a7816 */ /* 0x000fc4000000001a */
[----:B--2---:R-:W-:-:S04]  /*225d0*/  @P3 LOP3.LUT R7, R7, R6, RZ, 0x3c, !PT ;  /* 0x0000000607073212 */ /* 0x004fc800078e3cff */
[----:B------:R-:W-:-:S04]  /*225e0*/  @P3 LOP3.LUT R6, R7, R6, RZ, 0x3c, !PT ;  /* 0x0000000607063212 */ /* 0x000fc800078e3cff */
[----:B------:R-:W-:-:S05]  /*225f0*/  @P3 LOP3.LUT R7, R7, R6, RZ, 0x3c, !PT ;  /* 0x0000000607073212 */ /* 0x000fca00078e3cff */
[----:B------:R-:W2:Y:S01]  /*22600*/  @P3 LDG.E.U8 R26, desc[UR32][R6.64] ;  /* 0x00000020061a3981 */ /* 0x000ea2000c1e1100 */
[----:B------:R-:W-:Y:S02]  /*22610*/  ISETP.GT.AND P0, PT, R2, 0x5e, PT ;  /* 0x0000005e0200780c */ /* 0x000fe40003f04270 */
[----:B------:R-:W-:Y:S01]  /*22620*/  PRMT R4, RZ, 0x7610, R4 ;  /* 0x00007610ff047816 */ /* 0x000fe20000000004 */
[----:B--2---:R0:W-:Y:S04]  /*22630*/  STL [R1+0x20], R26 ;  /* 0x0000201a01007387 */ /* 0x0041e80000100800 */
[----:B0-----:R-:W2:Y:S04]  /*22640*/  LDL.LU R26, [R1+0x3fec] ;  /* 0x003fec00011a7983 */ /* 0x001ea80000300800 */
[----:B------:R-:W4:Y:S02]  /*22650*/  LDL R7, [R1+0x1a94] ;  /* 0x001a940001077983 */ /* 0x000f240000100800 */
[----:B------:R-:W-:Y:S01]  /*22660*/  @P0 IMAD.MOV.U32 R6, RZ, RZ, R17 ;  /* 0x000000ffff060224 */ /* 0x000fe200078e0011 */
[----:B------:R-:W-:Y:S01]  /*22670*/  PRMT R25, RZ, 0x7610, R25 ;  /* 0x00007610ff197816 */ /* 0x000fe20000000019 */
[----:B------:R-:W3:Y:S04]  /*22680*/  LDL R17, [R1+0x198c] ;  /* 0x00198c0001117983 */ /* 0x000ee80000100800 */
[----:B----4-:R0:W4:Y:S04]  /*22690*/  @P0 LDG.E.U8 R4, desc[UR32][R6.64] ;  /* 0x0000002006040981 */ /* 0x010128000c1e1100 */
[----:B------:R-:W0:Y:S04]  /*226a0*/  LDL R6, [R1+0x1a8c] ;  /* 0x001a8c0001067983 */ /* 0x000e280000100800 */
[----:B------:R-:W0:Y:S02]  /*226b0*/  LDL R7, [R1+0x1a90] ;  /* 0x001a900001077983 */ /* 0x000e240000100800 */
[----:B0-----:R-:W-:-:S04]  /*226c0*/  @P0 LOP3.LUT R7, R7, R6, RZ, 0x3c, !PT ;  /* 0x0000000607070212 */ /* 0x001fc800078e3cff */
[----:B------:R-:W-:-:S04]  /*226d0*/  @P0 LOP3.LUT R6, R7, R6, RZ, 0x3c, !PT ;  /* 0x0000000607060212 */ /* 0x000fc800078e3cff */
[----:B------:R-:W-:-:S05]  /*226e0*/  @P0 LOP3.LUT R7, R7, R6, RZ, 0x3c, !PT ;  /* 0x0000000607070212 */ /* 0x000fca00078e3cff */
[----:B------:R-:W5:Y:S04]  /*226f0*/  @P0 LDG.E.U8 R25, desc[UR32][R6.64] ;  /* 0x0000002006190981 */ /* 0x000f68000c1e1100 */
[----:B----4-:R0:W-:Y:S04]  /*22700*/  STL [R1+0x1c], R4 ;  /* 0x00001c0401007387 */ /* 0x0101e80000100800 */
[----:B0-----:R-:W4:Y:S01]  /*22710*/  LDL R4, [R1+0x1990] ;  /* 0x0019900001047983 */ /* 0x001f220000100800 */
[----:B------:R-:W-:-:S03]  /*22720*/  ISETP.GT.AND P1, PT, R2, 0x66, PT ;  /* 0x000000660200780c */ /* 0x000fc60003f24270 */
[----:B-----5:R0:W-:Y:S04]  /*22730*/  STL [R1+0x18], R25 ;  /* 0x0000181901007387 */ /* 0x0201e80000100800 */
[----:B0-----:R-:W5:Y:S04]  /*22740*/  LDL.LU R25, [R1+0x3fe8] ;  /* 0x003fe80001197983 */ /* 0x001f680000300800 */
[----:B------:R-:W2:Y:S01]  /*22750*/  LDL R7, [R1+0x1a14] ;  /* 0x001a140001077983 */ /* 0x000ea20000100800 */
[----:B------:R-:W-:Y:S01]  /*22760*/  PRMT R24, RZ, 0x7610, R24 ;  /* 0x00007610ff187816 */ /* 0x000fe20000000018 */
[----:B------:R-:W-:-:S02]  /*22770*/  @P1 IMAD.MOV.U32 R6, RZ, RZ, R16 ;  /* 0x000000ffff061224 */ /* 0x000fc400078e0010 */
[----:B------:R-:W5:Y:S04]  /*22780*/  LDL R16, [R1+0x1918] ;  /* 0x0019180001107983 */ /* 0x000f680000100800 */
        /* <DEDUP_REMOVED lines=15> */
[----:B------:R-:W-:-:S02]  /*22880*/  PRMT R20, RZ, 0x7610, R20 ;  /* 0x00007610ff147816 */ /* 0x000fc40000000014 */
[----:B------:R-:W-:Y:S02]  /*22890*/  PRMT R21, RZ, 0x7610, R21 ;  /* 0x00007610ff157816 */ /* 0x000fe40000000015 */
[----:B----4-:R-:W-:-:S04]  /*228a0*/  @P2 LOP3.LUT R7, R7, R6, RZ, 0x3c, !PT ;  /* 0x0000000607072212 */ /* 0x010fc800078e3cff */
[----:B------:R-:W-:-:S04]  /*228b0*/  @P2 LOP3.LUT R6, R7, R6, RZ, 0x3c, !PT ;  /* 0x0000000607062212 */ /* 0x000fc800078e3cff */
[----:B------:R-:W-:-:S05]  /*228c0*/  @P2 LOP3.LUT R7, R7, R6, RZ, 0x3c, !PT ;  /* 0x0000000607072212 */ /* 0x000fca00078e3cff */
[----:B------:R0:W4:Y:S02]  /*228d0*/  @P2 LDG.E.U8 R20, desc[UR32][R6.64] ;  /* 0x0000002006142981 */ /* 0x000124000c1e1100 */
[----:B0-----:R-:W-:Y:S02]  /*228e0*/  @P2 IMAD.MOV.U32 R6, RZ, RZ, R4 ;  /* 0x000000ffff062224 */ /* 0x001fe400078e0004 */
[----:B------:R-:W-:-:S05]  /*228f0*/  @P2 IMAD.MOV.U32 R7, RZ, RZ, R17 ;  /* 0x000000ffff072224 */ /* 0x000fca00078e0011 */
[----:B------:R-:W5:Y:S04]  /*22900*/  @P2 LDG.E.U8 R21, desc[UR32][R6.64] ;  /* 0x0000002006152981 */ /* 0x000f68000c1e1100 */
[----:B----4-:R0:W-:Y:S04]  /*22910*/  STL [R1+0xc], R20 ;  /* 0x00000c1401007387 */ /* 0x0101e80000100800 */
[----:B0-----:R-:W4:Y:S04]  /*22920*/  LDL.LU R20, [R1+0x3fdc] ;  /* 0x003fdc0001147983 */ /* 0x001f280000300800 */
[----:B------:R-:W2:Y:S04]  /*22930*/  LDL R17, [R1+0x188c] ;  /* 0x00188c0001117983 */ /* 0x000ea80000100800 */
[----:B------:R-:W3:Y:S04]  /*22940*/  LDL R4, [R1+0x1890] ;  /* 0x0018900001047983 */ /* 0x000ee80000100800 */
[----:B-----5:R0:W-:Y:S04]  /*22950*/  STL [R1+0x8], R21 ;  /* 0x0000081501007387 */ /* 0x0201e80000100800 */
[----:B0-----:R-:W5:Y:S04]  /*22960*/  LDL.LU R21, [R1+0x3fd8] ;  /* 0x003fd80001157983 */ /* 0x001f680000300800 */
[----:B------:R-:W4:Y:S01]  /*22970*/  LDL R7, [R1+0x1914] ;  /* 0x0019140001077983 */ /* 0x000f220000100800 */
[----:B------:R-:W-:-:S02]  /*22980*/  ISETP.GT.AND P3, PT, R2, 0x76, PT ;  /* 0x000000760200780c */ /* 0x000fc40003f64270 */
[----:B------:R-:W-:-:S11]  /*22990*/  PRMT R0, RZ, 0x7610, R0 ;  /* 0x00007610ff007816 */ /* 0x000fd60000000000 */
[----:B------:R-:W-:Y:S01]  /*229a0*/  @P3 IMAD.MOV.U32 R6, RZ, RZ, R16 ;  /* 0x000000ffff063224 */ /* 0x000fe200078e0010 */
[----:B------:R-:W-:Y:S01]  /*229b0*/  PRMT R22, RZ, 0x7610, R22 ;  /* 0x00007610ff167816 */ /* 0x000fe20000000016 */
[----:B------:R-:W5:Y:S04]  /*229c0*/  LDL R16, [R1+0x1a84] ;  /* 0x001a840001107983 */ /* 0x000f680000100800 */
[----:B----4-:R0:W4:Y:S04]  /*229d0*/  @P3 LDG.E.U8 R0, desc[UR32][R6.64] ;  /* 0x0000002006003981 */ /* 0x010128000c1e1100 */
[----:B------:R-:W0:Y:S04]  /*229e0*/  LDL R6, [R1+0x190c] ;  /* 0x00190c0001067983 */ /* 0x000e280000100800 */
[----:B------:R-:W0:Y:S02]  /*229f0*/  LDL R7, [R1+0x1910] ;  /* 0x0019100001077983 */ /* 0x000e240000100800 */
[----:B0-----:R-:W-:-:S04]  /*22a00*/  @P3 LOP3.LUT R7, R7, R6, RZ, 0x3c, !PT ;  /* 0x0000000607073212 */ /* 0x001fc800078e3cff */
[----:B------:R-:W-:-:S04]  /*22a10*/  @P3 LOP3.LUT R6, R7, R6, RZ, 0x3c, !PT ;  /* 0x0000000607063212 */ /* 0x000fc800078e3cff */
[----:B------:R-:W-:-:S05]  /*22a20*/  @P3 LOP3.LUT R7, R7, R6, RZ, 0x3c, !PT ;  /* 0x0000000607073212 */ /* 0x000fca00078e3cff */
[----:B------:R-:W2:Y:S04]  /*22a30*/  @P3 LDG.E.U8 R22, desc[UR32][R6.64] ;  /* 0x0000002006163981 */ /* 0x000ea8000c1e1100 */
[----:B----4-:R0:W-:Y:S04]  /*22a40*/  STL [R1+0x4], R0 ;  /* 0x0000040001007387 */ /* 0x0101e80000100800 */
[----:B0-----:R-:W4:Y:S04]  /*22a50*/  LDL R0, [R1+0x1a88] ;  /* 0x001a880001007983 */ /* 0x001f280000100800 */
[----:B--2---:R0:W-:Y:S04]  /*22a60*/  STL [R1], R22 ;  /* 0x0000001601007387 */ /* 0x0041e80000100800 */
[----:B0-----:R-:W2:Y:S04]  /*22a70*/  LDL.LU R22, [R1+0x3fd4] ;  /* 0x003fd40001167983 */ /* 0x001ea80000300800 */
[----:B------:R-:W3:Y:S04]  /*22a80*/  LDL R6, [R1+0x1894] ;  /* 0x0018940001067983 */ /* 0x000ee80000100800 */
[----:B------:R-:W3:Y:S01]  /*22a90*/  LDL R7, [R1+0x1898] ;  /* 0x0018980001077983 */ /* 0x000ee20000100800 */
[----:B------:R-:W-:-:S02]  /*22aa0*/  ISETP.GT.AND P4, PT, R2, 0x7e, PT ;  /* 0x0000007e0200780c */ /* 0x000fc40003f84270 */
[----:B------:R-:W-:Y:S02]  /*22ab0*/  PRMT R29, RZ, 0x7610, R29 ;  /* 0x00007610ff1d7816 */ /* 0x000fe4000000001d */
[----:B------:R-:W-:-:S09]  /*22ac0*/  PRMT R28, RZ, 0x7610, R28 ;  /* 0x00007610ff1c7816 */ /* 0x000fd2000000001c */
[----:B---3--:R-:W-:-:S04]  /*22ad0*/  @P4 LOP3.LUT R7, R7, R6, RZ, 0x3c, !PT ;  /* 0x0000000607074212 */ /* 0x008fc800078e3cff */
[----:B------:R-:W-:-:S04]  /*22ae0*/  @P4 LOP3.LUT R6, R7, R6, RZ, 0x3c, !PT ;  /* 0x0000000607064212 */ /* 0x000fc800078e3cff */
[----:B------:R-:W-:-:S05]  /*22af0*/  @P4 LOP3.LUT R7, R7, R6, RZ, 0x3c, !PT ;  /* 0x0000000607074212 */ /* 0x000fca00078e3cff */
[----:B------:R0:W3:Y:S02]  /*22b00*/  @P4 LDG.E.U8 R29, desc[UR32][R6.64] ;  /* 0x00000020061d4981 */ /* 0x0000e4000c1e1100 */
[----:B0-----:R-:W-:Y:S02]  /*22b10*/  @P4 IMAD.MOV.U32 R6, RZ, RZ, R4 ;  /* 0x000000ffff064224 */ /* 0x001fe400078e0004 */
[----:B------:R-:W-:-:S05]  /*22b20*/  @P4 IMAD.MOV.U32 R7, RZ, RZ, R17 ;  /* 0x000000ffff074224 */ /* 0x000fca00078e0011 */
[----:B------:R4:W2:Y:S01]  /*22b30*/  @P4 LDG.E.U8 R28, desc[UR32][R6.64] ;  /* 0x00000020061c4981 */ /* 0x0008a2000c1e1100 */
[----:B------:R-:W-:Y:S02]  /*22b40*/  ISETP.GT.AND P0, PT, R2, 0x5f, PT ;  /* 0x0000005f0200780c */ /* 0x000fe40003f04270 */
[----:B------:R-:W-:-:S11]  /*22b50*/  PRMT R27, RZ, 0x7610, R27 ;  /* 0x00007610ff1b7816 */ /* 0x000fd6000000001b */
[----:B----4-:R-:W-:Y:S02]  /*22b60*/  @P0 IMAD.MOV.U32 R6, RZ, RZ, R0 ;  /* 0x000000ffff060224 */ /* 0x010fe400078e0000 */
[----:B-----5:R-:W-:-:S05]  /*22b70*/  @P0 IMAD.MOV.U32 R7, RZ, RZ, R16 ;  /* 0x000000ffff070224 */ /* 0x020fca00078e0010 */
[----:B------:R0:W4:Y:S04]  /*22b80*/  @P0 LDG.E.U8 R27, desc[UR32][R6.64] ;  /* 0x00000020061b0981 */ /* 0x000128000c1e1100 */
[----:B---3--:R1:W-:Y:S04]  /*22b90*/  STL [R1+0x3fc0], R29 ;  /* 0x003fc01d01007387 */ /* 0x0083e80000100800 */
[----:B------:R-:W3:Y:S04]  /*22ba0*/  LDL R17, [R1+0x19fc] ;  /* 0x0019fc0001117983 */ /* 0x000ee80000100800 */
[----:B------:R-:W5:Y:S04]  /*22bb0*/  LDL R4, [R1+0x1a00] ;  /* 0x001a000001047983 */ /* 0x000f680000100800 */
[----:B-1----:R-:W4:Y:S04]  /*22bc0*/  LDL R29, [R1+0x1a08] ;  /* 0x001a0800011d7983 */ /* 0x002f280000100800 */
[----:B--2---:R1:W-:Y:S04]  /*22bd0*/  STL [R1+0x3fc4], R28 ;  /* 0x003fc41c01007387 */ /* 0x0043e80000100800 */
[----:B------:R-:W0:Y:S04]  /*22be0*/  LDL R6, [R1+0x1a7c] ;  /* 0x001a7c0001067983 */ /* 0x000e280000100800 */
[----:B------:R-:W0:Y:S04]  /*22bf0*/  LDL R7, [R1+0x1a80] ;  /* 0x001a800001077983 */ /* 0x000e280000100800 */
[----:B------:R-:W2:Y:S04]  /*22c00*/  LDL R16, [R1+0x1984] ;  /* 0x0019840001107983 */ /* 0x000ea80000100800 */
[----:B------:R-:W2:Y:S04]  /*22c10*/  LDL R0, [R1+0x1988] ;  /* 0x0019880001007983 */ /* 0x000ea80000100800 */
[----:B-1----:R-:W3:Y:S01]  /*22c20*/  LDL R28, [R1+0x1a04] ;  /* 0x001a0400011c7983 */ /* 0x002ee20000100800 */
[----:B------:R-:W-:-:S02]  /*22c30*/  ISETP.GT.AND P1, PT, R2, 0x67, PT ;  /* 0x000000670200780c */ /* 0x000fc40003f24270 */
[----:B------:R-:W-:Y:S02]  /*22c40*/  PRMT R26, RZ, 0x7610, R26 ;  /* 0x00007610ff1a7816 */ /* 0x000fe4000000001a */
[----:B------:R-:W-:Y:S02]  /*22c50*/  ISETP.GT.AND P2, PT, R2, 0x6f, PT ;  /* 0x0000006f0200780c */ /* 0x000fe40003f44270 */
[----:B------:R-:W-:Y:S02]  /*22c60*/  PRMT R25, RZ, 0x7610, R25 ;  /* 0x00007610ff197816 */ /* 0x000fe40000000019 */
[----:B------:R-:W-:Y:S02]  /*22c70*/  PRMT R24, RZ, 0x7610, R24 ;  /* 0x00007610ff187816 */ /* 0x000fe40000000018 */
[----:B------:R-:W-:Y:S02]  /*22c80*/  PRMT R23, RZ, 0x7610, R23 ;  /* 0x00007610ff177816 */ /* 0x000fe40000000017 */
[----:B0-----:R-:W-:-:S04]  /*22c90*/  @P0 LOP3.LUT R7, R7, R6, RZ, 0x3c, !PT ;  /* 0x0000000607070212 */ /* 0x001fc800078e3cff */
[----:B------:R-:W-:-:S04]  /*22ca0*/  @P0 LOP3.LUT R6, R7, R6, RZ, 0x3c, !PT ;  /* 0x0000000607060212 */ /* 0x000fc800078e3cff */
[----:B------:R-:W-:-:S05]  /*22cb0*/  @P0 LOP3.LUT R7, R7, R6, RZ, 0x3c, !PT ;  /* 0x0000000607070212 */ /* 0x000fca00078e3cff */
[----:B------:R4:W2:Y:S02]  /*22cc0*/  @P0 LDG.E.U8 R26, desc[UR32][R6.64] ;  /* 0x00000020061a0981 */ /* 0x0008a4000c1e1100 */
[----:B----4-:R-:W-:Y:S02]  /*22cd0*/  @P1 IMAD.MOV.U32 R6, RZ, RZ, R29 ;  /* 0x000000ffff061224 */ /* 0x010fe400078e001d */
[----:B---3--:R-:W-:-:S05]  /*22ce0*/  @P1 IMAD.MOV.U32 R7, RZ, RZ, R28 ;  /* 0x000000ffff071224 */ /* 0x008fca00078e001c */
[----:B------:R5:W3:Y:S02]  /*22cf0*/  @P1 LDG.E.U8 R25, desc[UR32][R6.64] ;  /* 0x0000002006191981 */ /* 0x000ae4000c1e1100 */
[----:B-----5:R-:W-:Y:S02]  /*22d00*/  @P1 IMAD.MOV.U32 R6, RZ, RZ, R4 ;  /* 0x000000ffff061224 */ /* 0x020fe400078e0004 */
[----:B------:R-:W-:Y:S02]  /*22d10*/  @P1 IMAD.MOV.U32 R7, RZ, RZ, R17 ;  /* 0x000000ffff071224 */ /* 0x000fe400078e0011 */
[----:B--2---:R-:W-:Y:S02]  /*22d20*/  @P2 IMAD.MOV.U32 R17, RZ, RZ, R16 ;  /* 0x000000ffff112224 */ /* 0x004fe400078e0010 */
[----:B------:R-:W-:Y:S01]  /*22d30*/  @P2 IMAD.MOV.U32 R16, RZ, RZ, R0 ;  /* 0x000000ffff102224 */ /* 0x000fe200078e0000 */
[----:B------:R-:W2:Y:S04]  /*22d40*/  @P1 LDG.E.U8 R24, desc[UR32][R6.64] ;  /* 0x0000002006181981 */ /* 0x000ea8000c1e1100 */
[----:B------:R-:W4:Y:S04]  /*22d50*/  @P2 LDG.E.U8 R23, desc[UR32][R16.64] ;  /* 0x0000002010172981 */ /* 0x000f28000c1e1100 */
[----:B------:R0:W-:Y:S04]  /*22d60*/  STL [R1+0x3f68], R27 ;  /* 0x003f681b01007387 */ /* 0x0001e80000100800 */
[----:B------:R1:W-:Y:S04]  /*22d70*/  STL [R1+0x3f6c], R26 ;  /* 0x003f6c1a01007387 */ /* 0x0003e80000100800 */
[----:B---3--:R3:W-:Y:S04]  /*22d80*/  STL [R1+0x3f70], R25 ;  /* 0x003f701901007387 */ /* 0x0087e80000100800 */
[----:B------:R-:W5:Y:S04]  /*22d90*/  LDL R4, [R1+0x1980] ;  /* 0x0019800001047983 */ /* 0x000f680000100800 */
[----:B------:R-:W5:Y:S04]  /*22da0*/  LDL R29, [R1+0x1908] ;  /* 0x00190800011d7983 */ /* 0x000f680000100800 */
[----:B--2---:R2:W-:Y:S04]  /*22db0*/  STL [R1+0x3f74], R24 ;  /* 0x003f741801007387 */ /* 0x0045e80000100800 */
[----:B------:R-:W5:Y:S04]  /*22dc0*/  LDL R28, [R1+0x18fc] ;  /* 0x0018fc00011c7983 */ /* 0x000f680000100800 */
[----:B0-----:R-:W5:Y:S04]  /*22dd0*/  LDL R27, [R1+0x1900] ;  /* 0x00190000011b7983 */ /* 0x001f680000100800 */
[----:B-1----:R-:W5:Y:S04]  /*22de0*/  LDL R26, [R1+0x1884] ;  /* 0x00188400011a7983 */ /* 0x002f680000100800 */
[----:B---3--:R-:W3:Y:S04]  /*22df0*/  LDL R25, [R1+0x1888] ;  /* 0x0018880001197983 */ /* 0x008ee80000100800 */
[----:B------:R-:W3:Y:S04]  /*22e00*/  LDL R0, [R1+0x1880] ;  /* 0x0018800001007983 */ /* 0x000ee80000100800 */
[----:B------:R-:W3:Y:S04]  /*22e10*/  LDL R17, [R1+0x197c] ;  /* 0x00197c0001117983 */ /* 0x000ee80000100800 */
[----:B--2---:R-:W2:Y:S04]  /*22e20*/  LDL R24, [R1+0x187c] ;  /* 0x00187c0001187983 */ /* 0x004ea80000100800 */
[----:B----4-:R0:W-:Y:S04]  /*22e30*/  STL [R1+0x3f78], R23 ;  /* 0x003f781701007387 */ /* 0x0101e80000100800 */
[----:B0-----:R-:W4:Y:S01]  /*22e40*/  LDL R23, [R1+0x1904] ;  /* 0x0019040001177983 */ /* 0x001f220000100800 */
[----:B------:R-:W-:-:S02]  /*22e50*/  ISETP.GT.AND P0, PT, R2, 0x77, PT ;  /* 0x000000770200780c */ /* 0x000fc40003f04270 */
[----:B------:R-:W-:Y:S02]  /*22e60*/  PRMT R6, RZ, 0x7610, R6 ;  /* 0x00007610ff067816 */ /* 0x000fe40000000006 */
[----:B------:R-:W-:Y:S02]  /*22e70*/  ISETP.GT.AND P1, PT, R2, 0x7f, PT ;  /* 0x0000007f0200780c */ /* 0x000fe40003f24270 */
[----:B------:R-:W-:Y:S02]  /*22e80*/  PRMT R7, RZ, 0x7610, R7 ;  /* 0x00007610ff077816 */ /* 0x000fe40000000007 */
[----:B------:R-:W-:Y:S02]  /*22e90*/  PRMT R20, RZ, 0x7610, R20 ;  /* 0x00007610ff147816 */ /* 0x000fe40000000014 */
[----:B------:R-:W-:Y:S02]  /*22ea0*/  PRMT R21, RZ, 0x7610, R21 ;  /* 0x00007610ff157816 */ /* 0x000fe40000000015 */
[----:B------:R-:W-:Y:S01]  /*22eb0*/  PRMT R22, RZ, 0x7610, R22 ;  /* 0x00007610ff167816 */ /* 0x000fe20000000016 */
[----:B-----5:R-:W-:-:S05]  /*22ec0*/  @P2 IMAD.MOV.U32 R16, RZ, RZ, R4 ;  /* 0x000000ffff102224 */ /* 0x020fca00078e0004 */
[----:B---3--:R0:W3:Y:S02]  /*22ed0*/  @P2 LDG.E.U8 R6, desc[UR32][R16.64] ;  /* 0x0000002010062981 */ /* 0x0080e4000c1e1100 */
[----:B0-----:R-:W-:Y:S02]  /*22ee0*/  @P0 IMAD.MOV.U32 R16, RZ, RZ, R29 ;  /* 0x000000ffff100224 */ /* 0x001fe400078e001d */
[----:B----4-:R-:W-:-:S05]  /*22ef0*/  @P0 IMAD.MOV.U32 R17, RZ, RZ, R23 ;  /* 0x000000ffff110224 */ /* 0x010fca00078e0017 */
[----:B------:R0:W4:Y:S02]  /*22f00*/  @P0 LDG.E.U8 R7, desc[UR32][R16.64] ;  /* 0x0000002010070981 */ /* 0x000124000c1e1100 */
[----:B0-----:R-:W-:Y:S02]  /*22f10*/  @P0 IMAD.MOV.U32 R16, RZ, RZ, R27 ;  /* 0x000000ffff100224 */ /* 0x001fe400078e001b */
[----:B------:R-:W-:-:S05]  /*22f20*/  @P0 IMAD.MOV.U32 R17, RZ, RZ, R28 ;  /* 0x000000ffff110224 */ /* 0x000fca00078e001c */
[----:B------:R0:W5:Y:S02]  /*22f30*/  @P0 LDG.E.U8 R20, desc[UR32][R16.64] ;  /* 0x0000002010140981 */ /* 0x000164000c1e1100 */
[----:B0-----:R-:W-:Y:S02]  /*22f40*/  @P1 IMAD.MOV.U32 R16, RZ, RZ, R25 ;  /* 0x000000ffff101224 */ /* 0x001fe400078e0019 */
[----:B------:R-:W-:-:S05]  /*22f50*/  @P1 IMAD.MOV.U32 R17, RZ, RZ, R26 ;  /* 0x000000ffff111224 */ /* 0x000fca00078e001a */
[----:B------:R0:W5:Y:S02]  /*22f60*/  @P1 LDG.E.U8 R21, desc[UR32][R16.64] ;  /* 0x0000002010151981 */ /* 0x000164000c1e1100 */
[----:B0-----:R-:W-:Y:S02]  /*22f70*/  @P1 IMAD.MOV.U32 R16, RZ, RZ, R0 ;  /* 0x000000ffff101224 */ /* 0x001fe400078e0000 */
[----:B--2---:R-:W-:-:S05]  /*22f80*/  @P1 IMAD.MOV.U32 R17, RZ, RZ, R24 ;  /* 0x000000ffff111224 */ /* 0x004fca00078e0018 */
[----:B------:R0:W2:Y:S01]  /*22f90*/  @P1 LDG.E.U8 R22, desc[UR32][R16.64] ;  /* 0x0000002010161981 */ /* 0x0000a2000c1e1100 */
[----:B------:R-:W1:Y:S01]  /*22fa0*/  S2R R4, SR_TID.X ;  /* 0x0000000000047919 */ /* 0x000e620000002100 */
[----:B------:R-:W2:Y:S08]  /*22fb0*/  S2UR UR6, SR_CgaCtaId ;  /* 0x00000000000679c3 */ /* 0x000eb00000008800 */
[----:B------:R-:W-:Y:S01]  /*22fc0*/  BAR.SYNC.DEFER_BLOCKING 0x0 ;  /* 0x0000000000007b1d */ /* 0x000fe20000010000 */
[----:B-1----:R-:W-:-:S02]  /*22fd0*/  LOP3.LUT R0, R4, 0x3, RZ, 0xc0, !PT ;  /* 0x0000000304007812 */ /* 0x002fc400078ec0ff */
[----:B0-----:R-:W-:-:S03]  /*22fe0*/  SHF.R.U32.HI R16, RZ, 0x2, R4 ;  /* 0x00000002ff107819 */ /* 0x001fc60000011604 */
[----:B------:R-:W-:Y:S01]  /*22ff0*/  IMAD R0, R0, 0x220, RZ ;  /* 0x0000022000007824 */ /* 0x000fe200078e02ff */
[----:B------:R-:W-:-:S04]  /*23000*/  SGXT.U32 R16, R16, 0x3 ;  /* 0x000000031010781a */ /* 0x000fc80000000000 */
[----:B------:R-:W-:Y:S01]  /*23010*/  LOP3.LUT R0, R0, R16, RZ, 0xfc, !PT ;  /* 0x0000001000007212 */ /* 0x000fe200078efcff */
[----:B---3--:R-:W-:Y:S04]  /*23020*/  STL [R1+0x3f7c], R6 ;  /* 0x003f7c0601007387 */ /* 0x008fe80000100800 */
[----:B----4-:R-:W-:Y:S04]  /*23030*/  STL [R1+0x3f80], R7 ;  /* 0x003f800701007387 */ /* 0x010fe80000100800 */
[----:B-----5:R-:W-:Y:S04]  /*23040*/  STL [R1+0x3f84], R20 ;  /* 0x003f841401007387 */ /* 0x020fe80000100800 */
[----:B------:R-:W-:Y:S04]  /*23050*/  STL [R1+0x3f88], R21 ;  /* 0x003f881501007387 */ /* 0x000fe80000100800 */
[----:B--2---:R0:W-:Y:S04]  /*23060*/  STL [R1+0x3f8c], R22 ;  /* 0x003f8c1601007387 */ /* 0x0041e80000100800 */
[----:B0-----:R-:W2:Y:S04]  /*23070*/  LDL.LU R22, [R1+0x720] ;  /* 0x0007200001167983 */ /* 0x001ea80000300800 */
[----:B------:R-:W3:Y:S04]  /*23080*/  LDL.LU R21, [R1+0x71c] ;  /* 0x00071c0001157983 */ /* 0x000ee80000300800 */
[----:B------:R-:W4:Y:S04]  /*23090*/  LDL.LU R20, [R1+0x5dc] ;  /* 0x0005dc0001147983 */ /* 0x000f280000300800 */
[----:B------:R-:W5:Y:S04]  /*230a0*/  LDL.LU R7, [R1+0x5d8] ;  /* 0x0005d80001077983 */ /* 0x000f680000300800 */
[----:B------:R-:W5:Y:S04]  /*230b0*/  LDL.LU R6, [R1+0x59c] ;  /* 0x00059c0001067983 */ /* 0x000f680000300800 */
[----:B------:R-:W5:Y:S04]  /*230c0*/  LDL.LU R23, [R1+0x598] ;  /* 0x0005980001177983 */ /* 0x000f680000300800 */
[----:B------:R-:W2:Y:S04]  /*230d0*/  LDL.LU R24, [R1+0x55c] ;  /* 0x00055c0001187983 */ /* 0x000ea80000300800 */
[----:B------:R-:W3:Y:S04]  /*230e0*/  LDL.LU R25, [R1+0x558] ;  /* 0x0005580001197983 */ /* 0x000ee80000300800 */
[----:B------:R-:W4:Y:S04]  /*230f0*/  LDL.LU R26, [R1+0x23c] ;  /* 0x00023c00011a7983 */ /* 0x000f280000300800 */
[----:B------:R-:W5:Y:S04]  /*23100*/  LDL.LU R27, [R1+0x238] ;  /* 0x00023800011b7983 */ /* 0x000f680000300800 */
[----:B------:R-:W2:Y:S04]  /*23110*/  LDL.LU R28, [R1+0xf0] ;  /* 0x0000f000011c7983 */ /* 0x000ea80000300800 */
[----:B------:R-:W3:Y:S04]  /*23120*/  LDL.LU R29, [R1+0xec] ;  /* 0x0000ec00011d7983 */ /* 0x000ee80000300800 */
        /* <DEDUP_REMOVED lines=114> */
[----:B0-----:R-:W3:Y:S04]  /*23850*/  LDL.LU R0, [R1+0x75c] ;  /* 0x00075c0001007983 */ /* 0x001ee80000300800 */
        /* <DEDUP_REMOVED lines=102> */
[----:B------:R-:W-:Y:S01]  /*23ec0*/  UMOV UR5, 0x400 ;  /* 0x0000040000057882 */ /* 0x000fe20000000000 */
[----:B------:R-:W-:-:S02]  /*23ed0*/  LOP3.LUT R4, R4, 0x3f, RZ, 0xc0, !PT ;  /* 0x0000003f04047812 */ /* 0x000fc400078ec0ff */
[----:B------:R-:W-:Y:S04]  /*23ee0*/  STL [R1+0x3f30], R16 ;  /* 0x003f301001007387 */ /* 0x000fe80000100800 */
[----:B------:R-:W-:Y:S01]  /*23ef0*/  STL [R1+0x3f38], R16 ;  /* 0x003f381001007387 */ /* 0x000fe20000100800 */
[----:B------:R-:W-:-:S03]  /*23f00*/  ULEA UR5, UR6, UR5, 0x18 ;  /* 0x0000000506057291 */ /* 0x000fc6000f8ec03f */
[----:B------:R-:W-:Y:S04]  /*23f10*/  STL [R1+0x3f40], R16 ;  /* 0x003f401001007387 */ /* 0x000fe80000100800 */
[----:B------:R-:W-:Y:S01]  /*23f20*/  STL [R1+0x3f48], R16 ;  /* 0x003f481001007387 */ /* 0x000fe20000100800 */
[----:B------:R-:W-:-:S03]  /*23f30*/  LOP3.LUT R17, R4, 0x40, RZ, 0xfc, !PT ;  /* 0x0000004004117812 */ /* 0x000fc600078efcff */
[----:B------:R-:W-:Y:S04]  /*23f40*/  STL [R1+0x3f50], R16 ;  /* 0x003f501001007387 */ /* 0x000fe80000100800 */
[----:B------:R-:W-:Y:S04]  /*23f50*/  STL [R1+0x3f58], R16 ;  /* 0x003f581001007387 */ /* 0x000fe80000100800 */
[----:B------:R-:W-:Y:S04]  /*23f60*/  STL [R1+0x3f60], R16 ;  /* 0x003f601001007387 */ /* 0x000fe80000100800 */
[----:B------:R0:W-:Y:S01]  /*23f70*/  STL [R1+0x3f94], R16 ;  /* 0x003f941001007387 */ /* 0x0001e20000100800 */
[----:B------:R-:W-:-:S02]  /*23f80*/  ISETP.GE.AND P0, PT, R4, R2, PT ;  /* 0x000000020400720c */ /* 0x000fc40003f06270 */
[----:B------:R-:W-:Y:S01]  /*23f90*/  ISETP.GE.AND P1, PT, R17, R2, PT ;  /* 0x000000021100720c */ /* 0x000fe20003f26270 */
[----:B0-----:R-:W3:Y:S04]  /*23fa0*/  LDL.LU R16, [R1+0x760] ;  /* 0x0007600001107983 */ /* 0x001ee80000300800 */
[----:B------:R-:W3:Y:S04]  /*23fb0*/  LDL.LU R2, [R1+0x79c] ;  /* 0x00079c0001027983 */ /* 0x000ee80000300800 */
[----:B------:R0:W-:Y:S04]  /*23fc0*/  STL [R1+0x3f98], R17 ;  /* 0x003f981101007387 */ /* 0x0001e80000100800 */
[----:B0-----:R-:W3:Y:S04]  /*23fd0*/  LDL.LU R17, [R1+0x7a0] ;  /* 0x0007a00001117983 */ /* 0x001ee80000300800 */
[----:B----4-:R0:W-:Y:S04]  /*23fe0*/  STS.U8 [R4+UR5+0x1800], R26 ;  /* 0x0018001a04007988 */ /* 0x0101e80008000005 */
[----:B0-----:R-:W4:Y:S04]  /*23ff0*/  LDL.LU R26, [R1+0xe8] ;  /* 0x0000e800011a7983 */ /* 0x001f280000300800 */
[----:B-----5:R0:W-:Y:S04]  /*24000*/  STS.U8 [R4+UR5+0x1840], R27 ;  /* 0x0018401b04007988 */ /* 0x0201e80008000005 */
[----:B--2---:R1:W-:Y:S04]  /*24010*/  STS.U8 [R4+UR5+0x1c40], R28 ;  /* 0x001c401c04007988 */ /* 0x0043e80008000005 */
[----:B0-----:R-:W2:Y:S04]  /*24020*/  LDL.LU R27, [R1+0xe4] ;  /* 0x0000e400011b7983 */ /* 0x001ea80000300800 */
[----:B-1----:R-:W5:Y:S04]  /*24030*/  LDL.LU R28, [R1+0xe0] ;  /* 0x0000e000011c7983 */ /* 0x002f680000300800 */
[----:B---3--:R0:W-:Y:S04]  /*24040*/  STS.U8 [R4+UR5+0x1c00], R29 ;  /* 0x001c001d04007988 */ /* 0x0081e80008000005 */
[----:B0-----:R-:W3:Y:S04]  /*24050*/  LDL.LU R29, [R1+0xdc] ;  /* 0x0000dc00011d7983 */ /* 0x001ee80000300800 */
[----:B------:R0:W-:Y:S04]  /*24060*/  STS.U8 [R4+UR5+0x1400], R25 ;  /* 0x0014001904007988 */ /* 0x0001e80008000005 */
[----:B0-----:R-:W3:Y:S04]  /*24070*/  LDL.LU R25, [R1+0x798] ;  /* 0x0007980001197983 */ /* 0x001ee80000300800 */
[----:B------:R0:W-:Y:S04]  /*24080*/  STS.U8 [R4+UR5+0x1440], R24 ;  /* 0x0014401804007988 */ /* 0x0001e80008000005 */
        /* <DEDUP_REMOVED lines=10> */
[----:B----4-:R0:W-:Y:S04]  /*24130*/  STS.U8 [R4+UR5+0x3800], R26 ;  /* 0x0038001a04007988 */ /* 0x0101e80008000005 */
[----:B0-----:R-:W4:Y:S04]  /*24140*/  LDL.LU R26, [R1+0x758] ;  /* 0x00075800011a7983 */ /* 0x001f280000300800 */
[----:B--2---:R0:W-:Y:S04]  /*24150*/  STS.U8 [R4+UR5+0x3840], R27 ;  /* 0x0038401b04007988 */ /* 0x0041e80008000005 */
[----:B-----5:R1:W-:Y:S04]  /*24160*/  STS.U8 [R4+UR5+0x3c40], R28 ;  /* 0x003c401c04007988 */ /* 0x0203e80008000005 */
[----:B0-----:R-:W2:Y:S04]  /*24170*/  LDL.LU R27, [R1+0x754] ;  /* 0x00075400011b7983 */ /* 0x001ea80000300800 */
[----:B-1----:R-:W5:Y:S04]  /*24180*/  LDL.LU R28, [R1+0x718] ;  /* 0x00071800011c7983 */ /* 0x002f680000300800 */
[----:B---3--:R0:W-:Y:S04]  /*24190*/  STS.U8 [R4+UR5+0x3c00], R29 ;  /* 0x003c001d04007988 */ /* 0x0081e80008000005 */
[----:B0-----:R-:W3:Y:S04]  /*241a0*/  LDL.LU R29, [R1+0x714] ;  /* 0x00071400011d7983 */ /* 0x001ee80000300800 */
[----:B------:R0:W-:Y:S04]  /*241b0*/  STS.U8 [R4+UR5+0x40], R2 ;  /* 0x0000400204007988 */ /* 0x0001e80008000005 */
[----:B------:R-:W-:Y:S04]  /*241c0*/  STS.U8 [R4+UR5], R17 ;  /* 0x0000001104007988 */ /* 0x000fe80008000005 */
[----:B------:R-:W-:Y:S04]  /*241d0*/  STS.U8 [R4+UR5+0x440], R16 ;  /* 0x0004401004007988 */ /* 0x000fe80008000005 */
[----:B------:R-:W-:Y:S04]  /*241e0*/  STS.U8 [R4+UR5+0x400], R0 ;  /* 0x0004000004007988 */ /* 0x000fe80008000005 */
[----:B------:R-:W-:Y:S04]  /*241f0*/  STS.U8 [R4+UR5+0x800], R22 ;  /* 0x0008001604007988 */ /* 0x000fe80008000005 */
[----:B------:R-:W-:Y:S04]  /*24200*/  STS.U8 [R4+UR5+0x840], R21 ;  /* 0x0008401504007988 */ /* 0x000fe80008000005 */
[----:B------:R-:W-:Y:S01]  /*24210*/  STS.U8 [R4+UR5+0xc40], R20 ;  /* 0x000c401404007988 */ /* 0x000fe20008000005 */
[----:B0-----:R-:W-:-:S03]  /*24220*/  LOP3.LUT R2, R4, 0x8, RZ, 0x3c, !PT ;  /* 0x0000000804027812 */ /* 0x001fc600078e3cff */
[----:B------:R-:W-:Y:S04]  /*24230*/  STS.U8 [R4+UR5+0xc00], R7 ;  /* 0x000c000704007988 */ /* 0x000fe80008000005 */
        /* <DEDUP_REMOVED lines=12> */
[----:B------:R0:W-:Y:S04]  /*24300*/  STS.U8 [R4+UR5+0x3440], R5 ;  /* 0x0034400504007988 */ /* 0x0001e80008000005 */
[----:B------:R-:W-:Y:S04]  /*24310*/  STS.U8 [R4+UR5+0x3400], R3 ;  /* 0x0034000304007988 */ /* 0x000fe80008000005 */
[----:B------:R1:W-:Y:S04]  /*24320*/  STS.U8 [R2+UR5+0x80], R25 ;  /* 0x0000801902007988 */ /* 0x0003e80008000005 */
[----:B0-----:R-:W3:Y:S04]  /*24330*/  LDL.LU R5, [R1+0x5d4] ;  /* 0x0005d40001057983 */ /* 0x001ee80000300800 */
[----:B-1----:R-:W3:Y:S04]  /*24340*/  LDL.LU R25, [R1+0x5d0] ;  /* 0x0005d00001197983 */ /* 0x002ee80000300800 */
[----:B------:R-:W3:Y:S04]  /*24350*/  LDL.LU R8, [R1+0x594] ;  /* 0x0005940001087983 */ /* 0x000ee80000300800 */
        /* <DEDUP_REMOVED lines=17> */
[----:B------:R0:W-:Y:S04]  /*24470*/  STS.U8 [R2+UR5+0xc0], R24 ;  /* 0x0000c01802007988 */ /* 0x0001e80008000005 */
[----:B------:R-:W3:Y:S04]  /*24480*/  LDL.LU R23, [R1+0xcc] ;  /* 0x0000cc0001177983 */ /* 0x000ee80000300800 */
[----:B0-----:R-:W3:Y:S04]  /*24490*/  LDL.LU R24, [R1+0xc8] ;  /* 0x0000c80001187983 */ /* 0x001ee80000300800 */
        /* <DEDUP_REMOVED lines=9> */
[----:B0-----:R-:W3:Y:S04]  /*24530*/  LDL.LU R25, [R1+0x790] ;  /* 0x0007900001197983 */ /* 0x001ee80000300800 */
        /* <DEDUP_REMOVED lines=44> */
[----:B------:R-:W3:Y:S01]  /*24800*/  LDL.LU R22, [R1+0x13c] ;  /* 0x00013c0001167983 */ /* 0x000ee20000300800 */
[----:B------:R-:W-:-:S03]  /*24810*/  LOP3.LUT R3, R4, 0x10, RZ, 0x3c, !PT ;  /* 0x0000001004037812 */ /* 0x000fc600078e3cff */
[----:B------:R-:W3:Y:S04]  /*24820*/  LDL.LU R21, [R1+0x138] ;  /* 0x0001380001157983 */ /* 0x000ee80000300800 */
[----:B------:R-:W3:Y:S04]  /*24830*/  LDL.LU R20, [R1+0xfc] ;  /* 0x0000fc0001147983 */ /* 0x000ee80000300800 */
[----:B------:R-:W3:Y:S04]  /*24840*/  LDL.LU R7, [R1+0xd8] ;  /* 0x0000d80001077983 */ /* 0x000ee80000300800 */
[----:B------:R-:W3:Y:S04]  /*24850*/  LDL.LU R6, [R1+0xac] ;  /* 0x0000ac0001067983 */ /* 0x000ee80000300800 */
[----:B------:R-:W3:Y:S04]  /*24860*/  LDL.LU R23, [R1+0xa8] ;  /* 0x0000a80001177983 */ /* 0x000ee80000300800 */
[----:B------:R-:W3:Y:S04]  /*24870*/  LDL.LU R24, [R1+0xa4] ;  /* 0x0000a40001187983 */ /* 0x000ee80000300800 */
[----:B------:R0:W-:Y:S04]  /*24880*/  STS.U8 [R3+UR5+0x100], R25 ;  /* 0x0001001903007988 */ /* 0x0001e80008000005 */
        /* <DEDUP_REMOVED lines=9> */
[----:B------:R-:W-:Y:S04]  /*24920*/  STS.U8 [R3+UR5+0xd40], R5 ;  /* 0x000d400503007988 */ /* 0x000fe80008000005 */
        /* <DEDUP_REMOVED lines=44> */
[----:B---3--:R0:W-:Y:S04]  /*24bf0*/  STS.U8 [R3+UR5+0x3d00], R29 ;  /* 0x003d001d03007988 */ /* 0x0081e80008000005 */
[----:B------:R-:W3:Y:S04]  /*24c00*/  LDL.LU R6, [R1+0xb4] ;  /* 0x0000b40001067983 */ /* 0x000ee80000300800 */
[----:B0-----:R-:W3:Y:S04]  /*24c10*/  LDL.LU R29, [R1+0xb0] ;  /* 0x0000b000011d7983 */ /* 0x001ee80000300800 */
[----:B------:R0:W-:Y:S04]  /*24c20*/  STS.U8 [R3+UR5+0x140], R2 ;  /* 0x0001400203007988 */ /* 0x0001e80008000005 */
[----:B------:R1:W-:Y:S04]  /*24c30*/  STS.U8 [R3+UR5+0x3140], R23 ;  /* 0x0031401703007988 */ /* 0x0003e80008000005 */
[----:B------:R1:W-:Y:S01]  /*24c40*/  STS.U8 [R3+UR5+0x3540], R24 ;  /* 0x0035401803007988 */ /* 0x0003e20008000005 */
[----:B0-----:R-:W-:-:S03]  /*24c50*/  LOP3.LUT R2, R4, 0x18, RZ, 0x3c, !PT ;  /* 0x0000001804027812 */ /* 0x001fc600078e3cff */
[----:B-1----:R-:W3:Y:S04]  /*24c60*/  LDL.LU R23, [R1+0x88] ;  /* 0x0000880001177983 */ /* 0x002ee80000300800 */
[----:B------:R-:W3:Y:S04]  /*24c70*/  LDL.LU R24, [R1+0x84] ;  /* 0x0000840001187983 */ /* 0x000ee80000300800 */
[----:B------:R-:W-:Y:S04]  /*24c80*/  STL [R1+0x3fc8], R3 ;  /* 0x003fc80301007387 */ /* 0x000fe80000100800 */
[----:B------:R0:W-:Y:S04]  /*24c90*/  STS.U8 [R2+UR5+0x180], R25 ;  /* 0x0001801902007988 */ /* 0x0001e80008000005 */
[----:B0-----:R-:W3:Y:S04]  /*24ca0*/  LDL.LU R25, [R1+0x80] ;  /* 0x0000800001197983 */ /* 0x001ee80000300800 */
[----:B----4-:R0:W-:Y:S04]  /*24cb0*/  STS.U8 [R2+UR5+0x1c0], R26 ;  /* 0x0001c01a02007988 */ /* 0x0101e80008000005 */
[----:B0-----:R-:W4:Y:S04]  /*24cc0*/  LDL.LU R26, [R1+0x7c] ;  /* 0x00007c00011a7983 */ /* 0x001f280000300800 */
[----:B--2---:R0:W-:Y:S04]  /*24cd0*/  STS.U8 [R2+UR5+0x5c0], R27 ;  /* 0x0005c01b02007988 */ /* 0x0041e80008000005 */
[----:B0-----:R-:W2:Y:S04]  /*24ce0*/  LDL.LU R27, [R1+0x78] ;  /* 0x00007800011b7983 */ /* 0x001ea80000300800 */
[----:B-----5:R0:W-:Y:S04]  /*24cf0*/  STS.U8 [R2+UR5+0x580], R28 ;  /* 0x0005801c02007988 */ /* 0x0201e80008000005 */
[----:B0-----:R-:W5:Y:S04]  /*24d00*/  LDL.LU R28, [R1+0x74] ;  /* 0x00007400011c7983 */ /* 0x001f680000300800 */
[----:B---3--:R0:W-:Y:S04]  /*24d10*/  STS.U8 [R2+UR5+0x2d80], R29 ;  /* 0x002d801d02007988 */ /* 0x0081e80008000005 */
[----:B0-----:R-:W3:Y:S04]  /*24d20*/  LDL.LU R29, [R1+0x70] ;  /* 0x00007000011d7983 */ /* 0x001ee80000300800 */
[----:B------:R0:W-:Y:S04]  /*24d30*/  STS.U8 [R2+UR5+0x31c0], R24 ;  /* 0x0031c01802007988 */ /* 0x0001e80008000005 */
[----:B------:R-:W-:Y:S04]  /*24d40*/  STS.U8 [R2+UR5+0x9c0], R8 ;  /* 0x0009c00802007988 */ /* 0x000fe80008000005 */
[----:B------:R-:W-:Y:S04]  /*24d50*/  STS.U8 [R2+UR5+0xdc0], R9 ;  /* 0x000dc00902007988 */ /* 0x000fe80008000005 */
[----:B------:R-:W-:Y:S04]  /*24d60*/  STS.U8 [R2+UR5+0xd80], R10 ;  /* 0x000d800a02007988 */ /* 0x000fe80008000005 */
[----:B------:R-:W-:Y:S04]  /*24d70*/  STS.U8 [R2+UR5+0x1180], R11 ;  /* 0x0011800b02007988 */ /* 0x000fe80008000005 */
[----:B0-----:R-:W3:Y:S04]  /*24d80*/  LDL.LU R24, [R1+0x6c] ;  /* 0x00006c0001187983 */ /* 0x001ee80000300800 */
[----:B------:R0:W-:Y:S04]  /*24d90*/  STS.U8 [R2+UR5+0x35c0], R25 ;  /* 0x0035c01902007988 */ /* 0x0001e80008000005 */
[----:B------:R-:W-:Y:S04]  /*24da0*/  STS.U8 [R2+UR5+0x11c0], R12 ;  /* 0x0011c00c02007988 */ /* 0x000fe80008000005 */
[----:B------:R-:W-:Y:S04]  /*24db0*/  STS.U8 [R2+UR5+0x15c0], R13 ;  /* 0x0015c00d02007988 */ /* 0x000fe80008000005 */
        /* <DEDUP_REMOVED lines=33> */
[----:B--2---:R0:W-:Y:S04]  /*24fd0*/  STS.U8 [R2+UR5+0x3980], R27 ;  /* 0x0039801b02007988 */ /* 0x0041e80008000005 */
[----:B------:R-:W2:Y:S04]  /*24fe0*/  LDL.LU R6, [R1+0x128] ;  /* 0x0001280001067983 */ /* 0x000ea80000300800 */
[----:B0-----:R-:W2:Y:S04]  /*24ff0*/  LDL.LU R27, [R1+0x8c] ;  /* 0x00008c00011b7983 */ /* 0x001ea80000300800 */
[----:B-----5:R0:W-:Y:S04]  /*25000*/  STS.U8 [R2+UR5+0x39c0], R28 ;  /* 0x0039c01c02007988 */ /* 0x0201e80008000005 */
[----:B---3--:R1:W-:Y:S04]  /*25010*/  STS.U8 [R2+UR5+0x3dc0], R29 ;  /* 0x003dc01d02007988 */ /* 0x0083e80008000005 */
[----:B0-----:R-:W3:Y:S04]  /*25020*/  LDL.LU R28, [R1+0x68] ;  /* 0x00006800011c7983 */ /* 0x001ee80000300800 */
[----:B-1----:R-:W5:Y:S04]  /*25030*/  LDL.LU R29, [R1+0x60] ;  /* 0x00006000011d7983 */ /* 0x002f680000300800 */
[----:B------:R-:W-:Y:S04]  /*25040*/  STS.U8 [R2+UR5+0x980], R5 ;  /* 0x0009800502007988 */ /* 0x000fe80008000005 */
[----:B------:R-:W-:Y:S04]  /*25050*/  STS.U8 [R2+UR5+0x3180], R23 ;  /* 0x0031801702007988 */ /* 0x000fe80008000005 */
[----:B------:R0:W-:Y:S04]  /*25060*/  STS.U8 [R2+UR5+0x3d80], R24 ;  /* 0x003d801802007988 */ /* 0x0001e80008000005 */
[----:B0-----:R-:W5:Y:S01]  /*25070*/  LDL.LU R2, [R1+0x740] ;  /* 0x0007400001027983 */ /* 0x001f620000300800 */
[----:B------:R-:W-:-:S03]  /*25080*/  LOP3.LUT R5, R4, 0x20, RZ, 0x3c, !PT ;  /* 0x0000002004057812 */ /* 0x000fc600078e3cff */
[----:B------:R-:W5:Y:S04]  /*25090*/  LDL.LU R23, [R1+0x5c] ;  /* 0x00005c0001177983 */ /* 0x000f680000300800 */
[----:B------:R-:W5:Y:S04]  /*250a0*/  LDL.LU R24, [R1+0x58] ;  /* 0x0000580001187983 */ /* 0x000f680000300800 */
[----:B------:R0:W-:Y:S04]  /*250b0*/  STS.U8 [R5+UR5+0x200], R25 ;  /* 0x0002001905007988 */ /* 0x0001e80008000005 */
[----:B0-----:R-:W5:Y:S04]  /*250c0*/  LDL.LU R25, [R1+0x54] ;  /* 0x0000540001197983 */ /* 0x001f680000300800 */
[----:B----4-:R0:W-:Y:S04]  /*250d0*/  STS.U8 [R5+UR5+0x240], R26 ;  /* 0x0002401a05007988 */ /* 0x0101e80008000005 */
[----:B0-----:R-:W4:Y:S04]  /*250e0*/  LDL.LU R26, [R1+0x50] ;  /* 0x00005000011a7983 */ /* 0x001f280000300800 */
[----:B--2---:R0:W-:Y:S04]  /*250f0*/  STS.U8 [R5+UR5+0x2e40], R27 ;  /* 0x002e401b05007988 */ /* 0x0041e80008000005 */
[----:B0-----:R-:W2:Y:S04]  /*25100*/  LDL.LU R27, [R1+0x4c] ;  /* 0x00004c00011b7983 */ /* 0x001ea80000300800 */
[----:B---3--:R0:W-:Y:S04]  /*25110*/  STS.U8 [R5+UR5+0x2e00], R28 ;  /* 0x002e001c05007988 */ /* 0x0081e80008000005 */
[----:B-----5:R1:W-:Y:S04]  /*25120*/  STS.U8 [R5+UR5+0x3200], R29 ;  /* 0x0032001d05007988 */ /* 0x0203e80008000005 */
[----:B0-----:R-:W3:Y:S04]  /*25130*/  LDL.LU R28, [R1+0x48] ;  /* 0x00004800011c7983 */ /* 0x001ee80000300800 */
[----:B-1----:R-:W5:Y:S04]  /*25140*/  LDL.LU R29, [R1+0x44] ;  /* 0x00004400011d7983 */ /* 0x002f680000300800 */
[----:B------:R-:W-:Y:S04]  /*25150*/  STS.U8 [R5+UR5+0x600], R3 ;  /* 0x0006000305007988 */ /* 0x000fe80008000005 */
[----:B------:R0:W-:Y:S04]  /*25160*/  STS.U8 [R5+UR5+0x640], R2 ;  /* 0x0006400205007988 */ /* 0x0001e80008000005 */
[----:B------:R1:W-:Y:S04]  /*25170*/  STS.U8 [R5+UR5+0xa40], R9 ;  /* 0x000a400905007988 */ /* 0x0003e80008000005 */
[----:B------:R1:W-:Y:S04]  /*25180*/  STS.U8 [R5+UR5+0xe40], R10 ;  /* 0x000e400a05007988 */ /* 0x0003e80008000005 */
[----:B------:R1:W-:Y:S04]  /*25190*/  STS.U8 [R5+UR5+0xe00], R11 ;  /* 0x000e000b05007988 */ /* 0x0003e80008000005 */
[----:B------:R1:W-:Y:S04]  /*251a0*/  STS.U8 [R5+UR5+0x1200], R12 ;  /* 0x0012000c05007988 */ /* 0x0003e80008000005 */
[----:B------:R1:W-:Y:S04]  /*251b0*/  STS.U8 [R5+UR5+0x1240], R13 ;  /* 0x0012400d05007988 */ /* 0x0003e80008000005 */
[----:B0-----:R-:W5:Y:S04]  /*251c0*/  LDL.LU R2, [R1+0x774] ;  /* 0x0007740001027983 */ /* 0x001f680000300800 */
[----:B------:R-:W5:Y:S04]  /*251d0*/  LDL.LU R3, [R1+0x738] ;  /* 0x0007380001037983 */ /* 0x000f680000300800 */
[----:B-1----:R-:W5:Y:S04]  /*251e0*/  LDL.LU R9, [R1+0x734] ;  /* 0x0007340001097983 */ /* 0x002f680000300800 */
[----:B------:R-:W5:Y:S04]  /*251f0*/  LDL.LU R10, [R1+0x6f4] ;  /* 0x0006f400010a7983 */ /* 0x000f680000300800 */
[----:B------:R-:W5:Y:S04]  /*25200*/  LDL.LU R11, [R1+0x6f0] ;  /* 0x0006f000010b7983 */ /* 0x000f680000300800 */
[----:B------:R-:W5:Y:S04]  /*25210*/  LDL.LU R12, [R1+0x5b4] ;  /* 0x0005b400010c7983 */ /* 0x000f680000300800 */
[----:B------:R0:W-:Y:S04]  /*25220*/  STS.U8 [R5+UR5+0x1640], R14 ;  /* 0x0016400e05007988 */ /* 0x0001e80008000005 */
[----:B------:R-:W5:Y:S04]  /*25230*/  LDL.LU R13, [R1+0x5b0] ;  /* 0x0005b000010d7983 */ /* 0x000f680000300800 */
[----:B------:R1:W-:Y:S04]  /*25240*/  STS.U8 [R5+UR5+0x1600], R15 ;  /* 0x0016000f05007988 */ /* 0x0003e80008000005 */
[----:B------:R1:W-:Y:S04]  /*25250*/  STS.U8 [R5+UR5+0x1a00], R18 ;  /* 0x001a001205007988 */ /* 0x0003e80008000005 */
[----:B------:R1:W-:Y:S04]  /*25260*/  STS.U8 [R5+UR5+0x1a40], R19 ;  /* 0x001a401305007988 */ /* 0x0003e80008000005 */
[----:B------:R1:W-:Y:S04]  /*25270*/  STS.U8 [R5+UR5+0x1e40], R17 ;  /* 0x001e401105007988 */ /* 0x0003e80008000005 */
[----:B------:R1:W-:Y:S04]  /*25280*/  STS.U8 [R5+UR5+0x1e00], R16 ;  /* 0x001e001005007988 */ /* 0x0003e80008000005 */
[----:B0-----:R-:W5:Y:S04]  /*25290*/  LDL.LU R14, [R1+0x574] ;  /* 0x00057400010e7983 */ /* 0x001f680000300800 */
        /* <DEDUP_REMOVED lines=19> */
[----:B0-----:R-:W5:Y:S04]  /*253d0*/  LDL.LU R23, [R1+0x124] ;  /* 0x0001240001177983 */ /* 0x001f680000300800 */
[----:B-1----:R-:W5:Y:S04]  /*253e0*/  LDL.LU R25, [R1+0x120] ;  /* 0x0001200001197983 */ /* 0x002f680000300800 */
[----:B------:R-:W-:Y:S04]  /*253f0*/  STS.U8 [R5+UR5+0x3640], R24 ;  /* 0x0036401805007988 */ /* 0x000fe80008000005 */
[----:B----4-:R0:W-:Y:S04]  /*25400*/  STS.U8 [R5+UR5+0x3a00], R26 ;  /* 0x003a001a05007988 */ /* 0x0101e80008000005 */
[----:B0-----:R-:W4:Y:S04]  /*25410*/  LDL.LU R26, [R1+0x64] ;  /* 0x00006400011a7983 */ /* 0x001f280000300800 */
[----:B--2---:R0:W-:Y:S04]  /*25420*/  STS.U8 [R5+UR5+0x3a40], R27 ;  /* 0x003a401b05007988 */ /* 0x0041e80008000005 */
[----:B0-----:R-:W2:Y:S04]  /*25430*/  LDL.LU R27, [R1+0x40] ;  /* 0x00004000011b7983 */ /* 0x001ea80000300800 */
[----:B---3--:R0:W-:Y:S04]  /*25440*/  STS.U8 [R5+UR5+0x3e40], R28 ;  /* 0x003e401c05007988 */ /* 0x0081e80008000005 */
[----:B------:R-:W3:Y:S04]  /*25450*/  LDL.LU R24, [R1+0x3c] ;  /* 0x00003c0001187983 */ /* 0x000ee80000300800 */
[----:B-----5:R1:W-:Y:S04]  /*25460*/  STS.U8 [R5+UR5+0x3e00], R29 ;  /* 0x003e001d05007988 */ /* 0x0203e80008000005 */
[----:B0-----:R-:W5:Y:S04]  /*25470*/  LDL.LU R28, [R1+0x38] ;  /* 0x00003800011c7983 */ /* 0x001f680000300800 */
[----:B-1----:R-:W5:Y:S04]  /*25480*/  LDL.LU R29, [R1+0x34] ;  /* 0x00003400011d7983 */ /* 0x002f680000300800 */
[----:B------:R0:W-:Y:S04]  /*25490*/  STS.U8 [R5+UR5+0xa00], R8 ;  /* 0x000a000805007988 */ /* 0x0001e80008000005 */
[----:B------:R1:W-:Y:S01]  /*254a0*/  STL [R1+0x3fcc], R5 ;  /* 0x003fcc0501007387 */ /* 0x0003e20000100800 */
[----:B0-----:R-:W-:-:S03]  /*254b0*/  LOP3.LUT R8, R4, 0x28, RZ, 0x3c, !PT ;  /* 0x0000002804087812 */ /* 0x001fc600078e3cff */
[----:B-1----:R-:W5:Y:S04]  /*254c0*/  LDL.LU R5, [R1+0x778] ;  /* 0x0007780001057983 */ /* 0x002f680000300800 */
[----:B------:R0:W-:Y:S04]  /*254d0*/  STS.U8 [R8+UR5+0x2c0], R2 ;  /* 0x0002c00208007988 */ /* 0x0001e80008000005 */
[----:B------:R-:W-:Y:S04]  /*254e0*/  STS.U8 [R8+UR5+0x6c0], R3 ;  /* 0x0006c00308007988 */ /* 0x000fe80008000005 */
[----:B------:R-:W-:Y:S04]  /*254f0*/  STS.U8 [R8+UR5+0x680], R9 ;  /* 0x0006800908007988 */ /* 0x000fe80008000005 */
[----:B------:R-:W-:Y:S04]  /*25500*/  STS.U8 [R8+UR5+0xa80], R10 ;  /* 0x000a800a08007988 */ /* 0x000fe80008000005 */
[----:B------:R-:W-:Y:S04]  /*25510*/  STS.U8 [R8+UR5+0xac0], R11 ;  /* 0x000ac00b08007988 */ /* 0x000fe80008000005 */
[----:B0-----:R-:W5:Y:S04]  /*25520*/  LDL.LU R2, [R1+0x30] ;  /* 0x0000300001027983 */ /* 0x001f680000300800 */
        /* <DEDUP_REMOVED lines=10> */
[----:B0-----:R-:W5:Y:S04]  /*255d0*/  LDL.LU R25, [R1+0x2c] ;  /* 0x00002c0001197983 */ /* 0x001f680000300800 */
        /* <DEDUP_REMOVED lines=9> */
[----:B0-----:R-:W2:Y:S04]  /*25670*/  LDL.LU R27, [R1+0x24] ;  /* 0x00002400011b7983 */ /* 0x001ea80000300800 */
[----:B------:R-:W2:Y:S04]  /*25680*/  LDL.LU R3, [R1+0x20] ;  /* 0x0000200001037983 */ /* 0x000ea80000300800 */
        /* <DEDUP_REMOVED lines=17> */
[----:B---3--:R0:W-:Y:S04]  /*257a0*/  STS.U8 [R8+UR5+0x3280], R24 ;  /* 0x0032801808007988 */ /* 0x0081e80008000005 */
[----:B------:R-:W3:Y:S04]  /*257b0*/  LDL.LU R23, [R1+0x198] ;  /* 0x0001980001177983 */ /* 0x000ee80000300800 */
[----:B-----5:R1:W-:Y:S04]  /*257c0*/  STS.U8 [R8+UR5+0x32c0], R28 ;  /* 0x0032c01c08007988 */ /* 0x0203e80008000005 */
[----:B------:R5:W-:Y:S04]  /*257d0*/  STS.U8 [R8+UR5+0x36c0], R29 ;  /* 0x0036c01d08007988 */ /* 0x000be80008000005 */
[----:B0-----:R-:W3:Y:S04]  /*257e0*/  LDL.LU R24, [R1+0x15c] ;  /* 0x00015c0001187983 */ /* 0x001ee80000300800 */
[----:B-1----:R-:W3:Y:S04]  /*257f0*/  LDL.LU R28, [R1+0x158] ;  /* 0x00015800011c7983 */ /* 0x002ee80000300800 */
[----:B-----5:R-:W5:Y:S04]  /*25800*/  LDL.LU R29, [R1+0x11c] ;  /* 0x00011c00011d7983 */ /* 0x020f680000300800 */
[----:B------:R0:W-:Y:S04]  /*25810*/  STS.U8 [R8+UR5+0x3680], R2 ;  /* 0x0036800208007988 */ /* 0x0001e80008000005 */
[----:B------:R-:W-:Y:S04]  /*25820*/  STL [R1+0x3fd0], R4 ;  /* 0x003fd00401007387 */ /* 0x000fe80000100800 */
[----:B------:R-:W-:Y:S01]  /*25830*/  STS.U8 [R8+UR5+0x280], R5 ;  /* 0x0002800508007988 */ /* 0x000fe20008000005 */
[----:B0-----:R-:W-:-:S03]  /*25840*/  LOP3.LUT R2, R4, 0x30, RZ, 0x3c, !PT ;  /* 0x0000003004027812 */ /* 0x001fc600078e3cff */
[----:B------:R0:W-:Y:S04]  /*25850*/  STS.U8 [R8+UR5+0x3a80], R25 ;  /* 0x003a801908007988 */ /* 0x0001e80008000005 */
[----:B0-----:R-:W5:Y:S04]  /*25860*/  LDL.LU R25, [R1+0x118] ;  /* 0x0001180001197983 */ /* 0x001f680000300800 */
[----:B----4-:R0:W-:Y:S04]  /*25870*/  STS.U8 [R8+UR5+0x3ac0], R26 ;  /* 0x003ac01a08007988 */ /* 0x0101e80008000005 */
[----:B0-----:R-:W4:Y:S04]  /*25880*/  LDL.LU R26, [R1+0x1c] ;  /* 0x00001c00011a7983 */ /* 0x001f280000300800 */
[----:B--2---:R0:W-:Y:S04]  /*25890*/  STS.U8 [R8+UR5+0x3ec0], R27 ;  /* 0x003ec01b08007988 */ /* 0x0041e80008000005 */
[----:B------:R1:W-:Y:S04]  /*258a0*/  STS.U8 [R8+UR5+0x3e80], R3 ;  /* 0x003e800308007988 */ /* 0x0003e80008000005 */
[----:B------:R-:W-:Y:S04]  /*258b0*/  STS.U8 [R2+UR5+0x300], R9 ;  /* 0x0003000902007988 */ /* 0x000fe80008000005 */
[----:B------:R-:W-:Y:S04]  /*258c0*/  STS.U8 [R2+UR5+0x340], R10 ;  /* 0x0003400a02007988 */ /* 0x000fe80008000005 */
[----:B------:R-:W-:Y:S04]  /*258d0*/  STS.U8 [R2+UR5+0x740], R11 ;  /* 0x0007400b02007988 */ /* 0x000fe80008000005 */
[----:B------:R-:W-:Y:S04]  /*258e0*/  STS.U8 [R2+UR5+0x700], R12 ;  /* 0x0007000c02007988 */ /* 0x000fe80008000005 */
[----:B------:R-:W-:Y:S04]  /*258f0*/  STS.U8 [R2+UR5+0xb00], R13 ;  /* 0x000b000d02007988 */ /* 0x000fe80008000005 */
[----:B------:R-:W-:Y:S04]  /*25900*/  STS.U8 [R2+UR5+0xb40], R14 ;  /* 0x000b400e02007988 */ /* 0x000fe80008000005 */
[----:B0-----:R-:W2:Y:S04]  /*25910*/  LDL.LU R27, [R1+0x18] ;  /* 0x00001800011b7983 */ /* 0x001ea80000300800 */
[----:B------:R-:W-:Y:S04]  /*25920*/  STS.U8 [R2+UR5+0xf40], R15 ;  /* 0x000f400f02007988 */ /* 0x000fe80008000005 */
[----:B------:R-:W2:Y:S04]  /*25930*/  LDL.LU R4, [R1+0x14] ;  /* 0x0000140001047983 */ /* 0x000ea80000300800 */
[----:B------:R-:W-:Y:S04]  /*25940*/  STS.U8 [R2+UR5+0xf00], R18 ;  /* 0x000f001202007988 */ /* 0x000fe80008000005 */
[----:B------:R-:W2:Y:S04]  /*25950*/  LDL.LU R5, [R1+0x10] ;  /* 0x0000100001057983 */ /* 0x000ea80000300800 */
[----:B-1----:R-:W2:Y:S04]  /*25960*/  LDL.LU R3, [R1+0xc] ;  /* 0x00000c0001037983 */ /* 0x002ea80000300800 */
[----:B---3--:R0:W-:Y:S04]  /*25970*/  STS.U8 [R2+UR5+0x2700], R28 ;  /* 0x0027001c02007988 */ /* 0x0081e80008000005 */
[----:B-----5:R1:W-:Y:S04]  /*25980*/  STS.U8 [R2+UR5+0x2b00], R29 ;  /* 0x002b001d02007988 */ /* 0x0203e80008000005 */
[----:B0-----:R-:W3:Y:S04]  /*25990*/  LDL.LU R28, [R1+0x8] ;  /* 0x00000800011c7983 */ /* 0x001ee80000300800 */
[----:B-1----:R-:W5:Y:S04]  /*259a0*/  LDL.LU R29, [R1+0x4] ;  /* 0x00000400011d7983 */ /* 0x002f680000300800 */
[----:B------:R-:W5:Y:S04]  /*259b0*/  LDL.LU R8, [R1] ;  /* 0x0000000001087983 */ /* 0x000f680000300800 */
[----:B------:R-:W5:Y:S04]  /*259c0*/  LDL.LU R9, [R1+0x768] ;  /* 0x0007680001097983 */ /* 0x000f680000300800 */
[----:B------:R-:W5:Y:S04]  /*259d0*/  LDL.LU R10, [R1+0x764] ;  /* 0x00076400010a7983 */ /* 0x000f680000300800 */
[----:B------:R-:W5:Y:S04]  /*259e0*/  LDL.LU R11, [R1+0x728] ;  /* 0x00072800010b7983 */ /* 0x000f680000300800 */
[----:B------:R-:W5:Y:S04]  /*259f0*/  LDL.LU R12, [R1+0x724] ;  /* 0x00072400010c7983 */ /* 0x000f680000300800 */
        /* <DEDUP_REMOVED lines=27> */
[----:B----4-:R-:W4:Y:S04]  /*25bb0*/  LDL.LU R25, [R1+0x150] ;  /* 0x0001500001197983 */ /* 0x010f280000300800 */
[----:B------:R0:W-:Y:S04]  /*25bc0*/  STS.U8 [R2+UR5+0x2f40], R26 ;  /* 0x002f401a02007988 */ /* 0x0001e80008000005 */
[----:B0-----:R-:W4:Y:S04]  /*25bd0*/  LDL.LU R26, [R1+0x114] ;  /* 0x00011400011a7983 */ /* 0x001f280000300800 */
[----:B--2---:R0:W-:Y:S04]  /*25be0*/  STS.U8 [R2+UR5+0x2f00], R27 ;  /* 0x002f001b02007988 */ /* 0x0041e80008000005 */
[----:B------:R1:W-:Y:S04]  /*25bf0*/  STS.U8 [R2+UR5+0x3300], R4 ;  /* 0x0033000402007988 */ /* 0x0003e80008000005 */
[----:B------:R2:W-:Y:S04]  /*25c00*/  STS.U8 [R2+UR5+0x3340], R5 ;  /* 0x0033400502007988 */ /* 0x0005e80008000005 */
[----:B------:R2:W-:Y:S04]  /*25c10*/  STS.U8 [R2+UR5+0x3740], R3 ;  /* 0x0037400302007988 */ /* 0x0005e80008000005 */
[----:B0-----:R-:W4:Y:S04]  /*25c20*/  LDL.LU R27, [R1+0x110] ;  /* 0x00011000011b7983 */ /* 0x001f280000300800 */
[----:B-1----:R-:W4:Y:S04]  /*25c30*/  LDL.LU R4, [R1+0x3fd0] ;  /* 0x003fd00001047983 */ /* 0x002f280000300800 */
[----:B--2---:R-:W2:Y:S04]  /*25c40*/  LDL.LU R5, [R1+0x3fcc] ;  /* 0x003fcc0001057983 */ /* 0x004ea80000300800 */
[----:B------:R-:W2:Y:S04]  /*25c50*/  LDL.LU R3, [R1+0x3fc8] ;  /* 0x003fc80001037983 */ /* 0x000ea80000300800 */
[----:B---3--:R0:W-:Y:S04]  /*25c60*/  STS.U8 [R2+UR5+0x3700], R28 ;  /* 0x0037001c02007988 */ /* 0x0081e80008000005 */
[----:B-----5:R1:W-:Y:S04]  /*25c70*/  STS.U8 [R2+UR5+0x3b00], R29 ;  /* 0x003b001d02007988 */ /* 0x0203e80008000005 */
[----:B0-----:R-:W3:Y:S04]  /*25c80*/  LDL.LU R28, [R1+0x3fc4] ;  /* 0x003fc400011c7983 */ /* 0x001ee80000300800 */
[----:B-1----:R-:W5:Y:S04]  /*25c90*/  LDL.LU R29, [R1+0x3fc0] ;  /* 0x003fc000011d7983 */ /* 0x002f680000300800 */
[----:B------:R0:W-:Y:S02]  /*25ca0*/  STS.U8 [R2+UR5+0x3b40], R8 ;  /* 0x003b400802007988 */ /* 0x0001e40008000005 */
[----:B0-----:R-:W0:Y:S02]  /*25cb0*/  S2R R8, SR_TID.X ;  /* 0x0000000000087919 */ /* 0x001e240000002100 */
[----:B0-----:R-:W-:-:S04]  /*25cc0*/  LOP3.LUT R8, R8, 0x3f, RZ, 0xc0, !PT ;  /* 0x0000003f08087812 */ /* 0x001fc800078ec0ff */
[----:B------:R-:W-:Y:S01]  /*25cd0*/  LOP3.LUT R8, R8, 0x38, RZ, 0x3c, !PT ;  /* 0x0000003808087812 */ /* 0x000fe200078e3cff */
[----:B---3--:R-:W-:Y:S04]  /*25ce0*/  STS.U8 [R2+UR5+0x3f00], R28 ;  /* 0x003f001c02007988 */ /* 0x008fe80008000005 */
[----:B-----5:R-:W-:Y:S04]  /*25cf0*/  STS.U8 [R2+UR5+0x3f40], R29 ;  /* 0x003f401d02007988 */ /* 0x020fe80008000005 */
[----:B------:R0:W-:Y:S04]  /*25d00*/  STS.U8 [R8+UR5+0x380], R9 ;  /* 0x0003800908007988 */ /* 0x0001e80008000005 */
[----:B------:R1:W-:Y:S04]  /*25d10*/  STS.U8 [R8+UR5+0x3c0], R10 ;  /* 0x0003c00a08007988 */ /* 0x0003e80008000005 */
[----:B------:R3:W-:Y:S04]  /*25d20*/  STS.U8 [R8+UR5+0x7c0], R11 ;  /* 0x0007c00b08007988 */ /* 0x0007e80008000005 */
[----:B------:R5:W-:Y:S04]  /*25d30*/  STS.U8 [R8+UR5+0x780], R12 ;  /* 0x0007800c08007988 */ /* 0x000be80008000005 */
[----:B------:R4:W-:Y:S04]  /*25d40*/  STS.U8 [R8+UR5+0xb80], R13 ;  /* 0x000b800d08007988 */ /* 0x0009e80008000005 */
[----:B------:R2:W-:Y:S04]  /*25d50*/  STS.U8 [R8+UR5+0xbc0], R14 ;  /* 0x000bc00e08007988 */ /* 0x0005e80008000005 */
[----:B0-----:R-:W2:Y:S04]  /*25d60*/  LDL.LU R9, [R1+0x3fbc] ;  /* 0x003fbc0001097983 */ /* 0x001ea80000300800 */
[----:B-1----:R-:W2:Y:S04]  /*25d70*/  LDL.LU R10, [R1+0x3fb8] ;  /* 0x003fb800010a7983 */ /* 0x002ea80000300800 */
[----:B---3--:R-:W3:Y:S04]  /*25d80*/  LDL.LU R11, [R1+0x3fb4] ;  /* 0x003fb400010b7983 */ /* 0x008ee80000300800 */
[----:B-----5:R-:W5:Y:S04]  /*25d90*/  LDL.LU R12, [R1+0x3fb0] ;  /* 0x003fb000010c7983 */ /* 0x020f680000300800 */
[----:B----4-:R-:W4:Y:S04]  /*25da0*/  LDL.LU R13, [R1+0x3fac] ;  /* 0x003fac00010d7983 */ /* 0x010f280000300800 */
[----:B--2---:R-:W2:Y:S04]  /*25db0*/  LDL.LU R14, [R1+0x3fa8] ;  /* 0x003fa800010e7983 */ /* 0x004ea80000300800 */
[----:B------:R0:W-:Y:S04]  /*25dc0*/  STS.U8 [R8+UR5+0xfc0], R15 ;  /* 0x000fc00f08007988 */ /* 0x0001e80008000005 */
[----:B------:R1:W-:Y:S04]  /*25dd0*/  STS.U8 [R8+UR5+0xf80], R18 ;  /* 0x000f801208007988 */ /* 0x0003e80008000005 */
[----:B------:R1:W-:Y:S04]  /*25de0*/  STS.U8 [R8+UR5+0x1380], R19 ;  /* 0x0013801308007988 */ /* 0x0003e80008000005 */
[----:B------:R1:W-:Y:S04]  /*25df0*/  STS.U8 [R8+UR5+0x13c0], R17 ;  /* 0x0013c01108007988 */ /* 0x0003e80008000005 */
[----:B------:R1:W-:Y:S04]  /*25e00*/  STS.U8 [R8+UR5+0x17c0], R16 ;  /* 0x0017c01008007988 */ /* 0x0003e80008000005 */
[----:B------:R1:W-:Y:S04]  /*25e10*/  STS.U8 [R8+UR5+0x1780], R0 ;  /* 0x0017800008007988 */ /* 0x0003e80008000005 */
[----:B0-----:R-:W3:Y:S04]  /*25e20*/  LDL.LU R15, [R1+0x3fa4] ;  /* 0x003fa400010f7983 */ /* 0x001ee80000300800 */
[----:B-1----:R-:W2:Y:S04]  /*25e30*/  LDL.LU R18, [R1+0x3fa0] ;  /* 0x003fa00001127983 */ /* 0x002ea80000300800 */
[----:B------:R-:W2:Y:S04]  /*25e40*/  LDL.LU R19, [R1+0x3f9c] ;  /* 0x003f9c0001137983 */ /* 0x000ea80000300800 */
[----:B------:R-:W2:Y:S04]  /*25e50*/  LDL.LU R17, [R1+0x3f98] ;  /* 0x003f980001117983 */ /* 0x000ea80000300800 */
[----:B------:R-:W5:Y:S04]  /*25e60*/  LDL.LU R16, [R1+0x3f94] ;  /* 0x003f940001107983 */ /* 0x000f680000300800 */
[----:B------:R-:W4:Y:S04]  /*25e70*/  LDL.LU R0, [R1+0x3f90] ;  /* 0x003f900001007983 */ /* 0x000f280000300800 */
[----:B------:R0:W-:Y:S04]  /*25e80*/  STS.U8 [R8+UR5+0x1b80], R22 ;  /* 0x001b801608007988 */ /* 0x0001e80008000005 */
[----:B------:R1:W-:Y:S04]  /*25e90*/  STS.U8 [R8+UR5+0x1bc0], R21 ;  /* 0x001bc01508007988 */ /* 0x0003e80008000005 */
[----:B------:R1:W-:Y:S04]  /*25ea0*/  STS.U8 [R8+UR5+0x1fc0], R20 ;  /* 0x001fc01408007988 */ /* 0x0003e80008000005 */
[----:B------:R1:W-:Y:S04]  /*25eb0*/  STS.U8 [R8+UR5+0x1f80], R7 ;  /* 0x001f800708007988 */ /* 0x0003e80008000005 */
[----:B------:R1:W-:Y:S04]  /*25ec0*/  STS.U8 [R8+UR5+0x2380], R6 ;  /* 0x0023800608007988 */ /* 0x0003e80008000005 */
[----:B0-----:R-:W3:Y:S04]  /*25ed0*/  LDL.LU R22, [R1+0x3f8c] ;  /* 0x003f8c0001167983 */ /* 0x001ee80000300800 */
[----:B-1----:R-:W2:Y:S04]  /*25ee0*/  LDL.LU R21, [R1+0x3f88] ;  /* 0x003f880001157983 */ /* 0x002ea80000300800 */
[----:B------:R-:W5:Y:S04]  /*25ef0*/  LDL.LU R20, [R1+0x3f84] ;  /* 0x003f840001147983 */ /* 0x000f680000300800 */
[----:B------:R-:W4:Y:S04]  /*25f00*/  LDL.LU R7, [R1+0x3f80] ;  /* 0x003f800001077983 */ /* 0x000f280000300800 */
[----:B------:R-:W3:Y:S04]  /*25f10*/  LDL.LU R6, [R1+0x3f7c] ;  /* 0x003f7c0001067983 */ /* 0x000ee80000300800 */
[----:B------:R0:W-:Y:S04]  /*25f20*/  STS.U8 [R8+UR5+0x23c0], R23 ;  /* 0x0023c01708007988 */ /* 0x0001e80008000005 */
[----:B------:R1:W-:Y:S04]  /*25f30*/  STS.U8 [R8+UR5+0x27c0], R24 ;  /* 0x0027c01808007988 */ /* 0x0003e80008000005 */
[----:B------:R1:W-:Y:S04]  /*25f40*/  STS.U8 [R8+UR5+0x2780], R25 ;  /* 0x0027801908007988 */ /* 0x0003e80008000005 */
[----:B------:R1:W-:Y:S04]  /*25f50*/  STS.U8 [R8+UR5+0x2b80], R26 ;  /* 0x002b801a08007988 */ /* 0x0003e80008000005 */
[----:B------:R1:W-:Y:S04]  /*25f60*/  STS.U8 [R8+UR5+0x2bc0], R27 ;  /* 0x002bc01b08007988 */ /* 0x0003e80008000005 */
[----:B0-----:R-:W2:Y:S04]  /*25f70*/  LDL.LU R23, [R1+0x3f78] ;  /* 0x003f780001177983 */ /* 0x001ea80000300800 */
[----:B-1----:R-:W5:Y:S04]  /*25f80*/  LDL.LU R24, [R1+0x3f74] ;  /* 0x003f740001187983 */ /* 0x002f680000300800 */
[----:B------:R-:W2:Y:S04]  /*25f90*/  LDL.LU R25, [R1+0x3f70] ;  /* 0x003f700001197983 */ /* 0x000ea80000300800 */
[----:B------:R-:W5:Y:S04]  /*25fa0*/  LDL.LU R26, [R1+0x3f6c] ;  /* 0x003f6c00011a7983 */ /* 0x000f680000300800 */
[----:B------:R-:W5:Y:S04]  /*25fb0*/  LDL.LU R27, [R1+0x3f68] ;  /* 0x003f6800011b7983 */ /* 0x000f680000300800 */
[----:B----4-:R0:W-:Y:S04]  /*25fc0*/  STS.U8 [R8+UR5+0x3b80], R7 ;  /* 0x003b800708007988 */ /* 0x0101e80008000005 */
[----:B---3--:R1:W-:Y:S04]  /*25fd0*/  STS.U8 [R8+UR5+0x3780], R6 ;  /* 0x0037800608007988 */ /* 0x0083e80008000005 */
[----:B0-----:R-:W3:Y:S04]  /*25fe0*/  LDL R7, [R1+0x10a0] ;  /* 0x0010a00001077983 */ /* 0x001ee80000100800 */
[----:B-1----:R-:W3:Y:S04]  /*25ff0*/  LDL R6, [R1+0x10a4] ;  /* 0x0010a40001067983 */ /* 0x002ee80000100800 */
[----:B--2---:R-:W-:Y:S04]  /*26000*/  STS.U8 [R8+UR5+0x3380], R25 ;  /* 0x0033801908007988 */ /* 0x004fe80008000005 */
[----:B-----5:R-:W-:Y:S04]  /*26010*/  STS.U8 [R8+UR5+0x2f80], R26 ;  /* 0x002f801a08007988 */ /* 0x020fe80008000005 */
[----:B------:R-:W-:Y:S04]  /*26020*/  STS.U8 [R8+UR5+0x2fc0], R27 ;  /* 0x002fc01b08007988 */ /* 0x000fe80008000005 */
[----:B------:R-:W-:Y:S04]  /*26030*/  STS.U8 [R8+UR5+0x33c0], R24 ;  /* 0x0033c01808007988 */ /* 0x000fe80008000005 */
[----:B------:R-:W-:Y:S04]  /*26040*/  STS.U8 [R8+UR5+0x37c0], R23 ;  /* 0x0037c01708007988 */ /* 0x000fe80008000005 */
[----:B------:R-:W-:Y:S04]  /*26050*/  STS.U8 [R8+UR5+0x3bc0], R20 ;  /* 0x003bc01408007988 */ /* 0x000fe80008000005 */
[----:B------:R-:W-:Y:S04]  /*26060*/  STS.U8 [R8+UR5+0x3fc0], R21 ;  /* 0x003fc01508007988 */ /* 0x000fe80008000005 */
[----:B------:R-:W-:Y:S01]  /*26070*/  STS.U8 [R8+UR5+0x3f80], R22 ;  /* 0x003f801608007988 */ /* 0x000fe20008000005 */
[----:B------:R-:W-:Y:S01]  /*26080*/  BAR.SYNC.DEFER_BLOCKING 0x0 ;  /* 0x0000000000007b1d */ /* 0x000fe20000010000 */
[----:B------:R-:W-:-:S06]  /*26090*/  PRMT R0, RZ, 0x7610, R0 ;  /* 0x00007610ff007816 */ /* 0x000fcc0000000000 */
[----:B---3--:R-:W2:Y:S04]  /*260a0*/  @!P1 LDG.E.U8 R0, desc[UR32][R6.64] ;  /* 0x0000002006009981 */ /* 0x008ea8000c1e1100 */
[----:B--2---:R0:W-:Y:S04]  /*260b0*/  STL [R1+0x824], R0 ;  /* 0x0008240001007387 */ /* 0x0041e80000100800 */
[----:B0-----:R-:W2:Y:S04]  /*260c0*/  LDL.LU R0, [R1+0x3f64] ;  /* 0x003f640001007983 */ /* 0x001ea80000300800 */
[----:B------:R-:W3:Y:S04]  /*260d0*/  LDL R6, [R1+0x10a8] ;  /* 0x0010a80001067983 */ /* 0x000ee80000100800 */
[----:B------:R-:W3:Y:S01]  /*260e0*/  LDL R7, [R1+0x10ac] ;  /* 0x0010ac0001077983 */ /* 0x000ee20000100800 */
[----:B------:R-:W-:-:S02]  /*260f0*/  PRMT R16, RZ, 0x7610, R16 ;  /* 0x00007610ff107816 */ /* 0x000fc40000000010 */
[----:B---3--:R-:W-:-:S04]  /*26100*/  @!P0 LOP3.LUT R7, R7, R6, RZ, 0x3c, !PT ;  /* 0x0000000607078212 */ /* 0x008fc800078e3cff */
[----:B------:R-:W-:-:S04]  /*26110*/  @!P0 LOP3.LUT R6, R7, R6, RZ, 0x3c, !PT ;  /* 0x0000000607068212 */ /* 0x000fc800078e3cff */
[----:B------:R-:W-:-:S05]  /*26120*/  @!P0 LOP3.LUT R7, R7, R6, RZ, 0x3c, !PT ;  /* 0x0000000607078212 */ /* 0x000fca00078e3cff */
[----:B------:R-:W3:Y:S04]  /*26130*/  @!P0 LDG.E.U8 R16, desc[UR32][R6.64] ;  /* 0x0000002006108981 */ /* 0x000ee8000c1e1100 */
[----:B---3--:R0:W-:Y:S04]  /*26140*/  STL [R1+0x820], R16 ;  /* 0x0008201001007387 */ /* 0x0081e80000100800 */
[----:B0-----:R-:W3:Y:S04]  /*26150*/  LDL.LU R16, [R1+0x3f60] ;  /* 0x003f600001107983 */ /* 0x001ee80000300800 */
[----:B------:R-:W4:Y:S04]  /*26160*/  LDL R6, [R1+0x1874] ;  /* 0x0018740001067983 */ /* 0x000f280000100800 */
[----:B------:R-:W4:Y:S01]  /*26170*/  LDL R7, [R1+0x1878] ;  /* 0x0018780001077983 */ /* 0x000f220000100800 */
[----:B--2---:R-:W-:-:S02]  /*26180*/  PRMT R0, RZ, 0x7610, R0 ;  /* 0x00007610ff007816 */ /* 0x004fc40000000000 */
[----:B----4-:R-:W-:-:S04]  /*26190*/  @!P0 LOP3.LUT R7, R7, R6, RZ, 0x3c, !PT ;  /* 0x0000000607078212 */ /* 0x010fc800078e3cff */
[----:B------:R-:W-:-:S04]  /*261a0*/  @!P0 LOP3.LUT R6, R7, R6, RZ, 0x3c, !PT ;  /* 0x0000000607068212 */ /* 0x000fc800078e3cff */
[----:B------:R-:W-:-:S05]  /*261b0*/  @!P0 LOP3.LUT R7, R7, R6, RZ, 0x3c, !PT ;  /* 0x0000000607078212 */ /* 0x000fca00078e3cff */
[----:B------:R-:W2:Y:S04]  /*261c0*/  @!P0 LDG.E.U8 R0, desc[UR32][R6.64] ;  /* 0x0000002006008981 */ /* 0x000ea8000c1e1100 */
[----:B--2---:R0:W-:Y:S04]  /*261d0*/  STL [R1+0x814], R0 ;  /* 0x0008140001007387 */ /* 0x0041e80000100800 */
[----:B0-----:R-:W2:Y:S04]  /*261e0*/  LDL.LU R0, [R1+0x3f5c] ;  /* 0x003f5c0001007983 */ /* 0x001ea80000300800 */
[----:B------:R-:W4:Y:S04]  /*261f0*/  LDL R6, [R1+0x186c] ;  /* 0x00186c0001067983 */ /* 0x000f280000100800 */
[----:B------:R-:W4:Y:S01]  /*26200*/  LDL R7, [R1+0x1870] ;  /* 0x0018700001077983 */ /* 0x000f220000100800 */
[----:B---3--:R-:W-:-:S02]  /*26210*/  PRMT R16, RZ, 0x7610, R16 ;  /* 0x00007610ff107816 */ /* 0x008fc40000000010 */
[----:B----4-:R-:W-:-:S04]  /*26220*/  @!P1 LOP3.LUT R7, R7, R6, RZ, 0x3c, !PT ;  /* 0x0000000607079212 */ /* 0x010fc800078e3cff */
        /* <DEDUP_REMOVED lines=1852> */
[----:B------:R-:W-:-:S02]  /*2d5f0*/  PRMT R25, RZ, 0x7610, R25 ;  /* 0x00007610ff197816 */ /* 0x000fc40000000019 */
[----:B----4-:R-:W-:-:S04]  /*2d600*/  @!P1 LOP3.LUT R7, R7, R6, RZ, 0x3c, !PT ;  /* 0x0000000607079212 */ /* 0x010fc800078e3cff */
[----:B------:R-:W-:-:S04]  /*2d610*/  @!P1 LOP3.LUT R6, R7, R6, RZ, 0x3c, !PT ;  /* 0x0000000607069212 */ /* 0x000fc800078e3cff */
[----:B------:R-:W-:-:S05]  /*2d620*/  @!P1 LOP3.LUT R7, R7, R6, RZ, 0x3c, !PT ;  /* 0x0000000607079212 */ /* 0x000fca00078e3cff */
[----:B------:R0:W4:Y:S04]  /*2d630*/  @!P1 LDG.E.U8 R25, desc[UR32][R6.64] ;  /* 0x0000002006199981 */ /* 0x000128000c1e1100 */
[----:B------:R-:W0:Y:S04]  /*2d640*/  LDL R6, [R1+0x1218] ;  /* 0x0012180001067983 */ /* 0x000e280000100800 */
[----:B------:R-:W0:Y:S01]  /*2d650*/  LDL R7, [R1+0x121c] ;  /* 0x00121c0001077983 */ /* 0x000e220000100800 */
[----:B---3--:R-:W-:Y:S02]  /*2d660*/  PRMT R16, RZ, 0x7610, R16 ;  /* 0x00007610ff107816 */ /* 0x008fe40000000010 */
[----:B0-----:R-:W-:-:S04]  /*2d670*/  @!P0 LOP3.LUT R7, R7, R6, RZ, 0x3c, !PT ;  /* 0x0000000607078212 */ /* 0x001fc800078e3cff */
[----:B------:R-:W-:-:S04]  /*2d680*/  @!P0 LOP3.LUT R6, R7, R6, RZ, 0x3c, !PT ;  /* 0x0000000607068212 */ /* 0x000fc800078e3cff */
[----:B------:R-:W-:-:S05]  /*2d690*/  @!P0 LOP3.LUT R7, R7, R6, RZ, 0x3c, !PT ;  /* 0x0000000607078212 */ /* 0x000fca00078e3cff */
[----:B------:R-:W3:Y:S04]  /*2d6a0*/  @!P0 LDG.E.U8 R16, desc[UR32][R6.64] ;  /* 0x0000002006108981 */ /* 0x000ee8000c1e1100 */
[----:B----4-:R0:W-:Y:S04]  /*2d6b0*/  STL [R1+0xa4], R25 ;  /* 0x0000a41901007387 */ /* 0x0101e80000100800 */
[----:B0-----:R-:W4:Y:S04]  /*2d6c0*/  LDL R25, [R1+0x11f4] ;  /* 0x0011f40001197983 */ /* 0x001f280000100800 */
[----:B---3--:R0:W-:Y:S04]  /*2d6d0*/  STL [R1+0x3c], R16 ;  /* 0x00003c1001007387 */ /* 0x0081e80000100800 */
[----:B0-----:R-:W3:Y:S04]  /*2d6e0*/  LDL.LU R16, [R1+0x3c20] ;  /* 0x003c200001107983 */ /* 0x001ee80000300800 */
[----:B------:R-:W5:Y:S04]  /*2d6f0*/  LDL R6, [R1+0x1210] ;  /* 0x0012100001067983 */ /* 0x000f680000100800 */
[----:B------:R-:W5:Y:S01]  /*2d700*/  LDL R7, [R1+0x1214] ;  /* 0x0012140001077983 */ /* 0x000f620000100800 */
[----:B--2---:R-:W-:-:S02]  /*2d710*/  PRMT R0, RZ, 0x7610, R0 ;  /* 0x00007610ff007816 */ /* 0x004fc40000000000 */
[----:B-----5:R-:W-:-:S04]  /*2d720*/  @!P1 LOP3.LUT R7, R7, R6, RZ, 0x3c, !PT ;  /* 0x0000000607079212 */ /* 0x020fc800078e3cff */
[----:B------:R-:W-:-:S04]  /*2d730*/  @!P1 LOP3.LUT R6, R7, R6, RZ, 0x3c, !PT ;  /* 0x0000000607069212 */ /* 0x000fc800078e3cff */
[----:B------:R-:W-:-:S05]  /*2d740*/  @!P1 LOP3.LUT R7, R7, R6, RZ, 0x3c, !PT ;  /* 0x0000000607079212 */ /* 0x000fca00078e3cff */
[----:B------:R-:W2:Y:S04]  /*2d750*/  @!P1 LDG.E.U8 R0, desc[UR32][R6.64] ;  /* 0x0000002006009981 */ /* 0x000ea8000c1e1100 */
[----:B--2---:R0:W-:Y:S04]  /*2d760*/  STL [R1+0x38], R0 ;  /* 0x0000380001007387 */ /* 0x0041e80000100800 */
[----:B0-----:R-:W2:Y:S04]  /*2d770*/  LDL.LU R0, [R1+0x3c1c] ;  /* 0x003c1c0001007983 */ /* 0x001ea80000300800 */
[----:B------:R-:W5:Y:S04]  /*2d780*/  LDL R6, [R1+0x1208] ;  /* 0x0012080001067983 */ /* 0x000f680000100800 */
[----:B------:R-:W5:Y:S01]  /*2d790*/  LDL R7, [R1+0x120c] ;  /* 0x00120c0001077983 */ /* 0x000f620000100800 */
[----:B---3--:R-:W-:-:S02]  /*2d7a0*/  PRMT R16, RZ, 0x7610, R16 ;  /* 0x00007610ff107816 */ /* 0x008fc40000000010 */
[----:B-----5:R-:W-:-:S04]  /*2d7b0*/  @!P0 LOP3.LUT R7, R7, R6, RZ, 0x3c, !PT ;  /* 0x0000000607078212 */ /* 0x020fc800078e3cff */
[----:B------:R-:W-:-:S04]  /*2d7c0*/  @!P0 LOP3.LUT R6, R7, R6, RZ, 0x3c, !PT ;  /* 0x0000000607068212 */ /* 0x000fc800078e3cff */
[----:B------:R-:W-:-:S05]  /*2d7d0*/  @!P0 LOP3.LUT R7, R7, R6, RZ, 0x3c, !PT ;  /* 0x0000000607078212 */ /* 0x000fca00078e3cff */
[----:B------:R-:W3:Y:S04]  /*2d7e0*/  @!P0 LDG.E.U8 R16, desc[UR32][R6.64] ;  /* 0x0000002006108981 */ /* 0x000ee8000c1e1100 */
        /* <DEDUP_REMOVED lines=17> */
[----:B------:R-:W3:Y:S01]  /*2d900*/  @!P0 LDG.E.U8 R16, desc[UR32][R6.64] ;  /* 0x0000002006108981 */ /* 0x000ee2000c1e1100 */
[----:B--2---:R-:W-:-:S03]  /*2d910*/  PRMT R0, RZ, 0x7610, R0 ;  /* 0x00007610ff007816 */ /* 0x004fc60000000000 */
[----:B---3--:R0:W-:Y:S04]  /*2d920*/  STL [R1+0x8c], R16 ;  /* 0x00008c1001007387 */ /* 0x0081e80000100800 */
[----:B0-----:R-:W2:Y:S04]  /*2d930*/  LDL.LU R16, [R1+0x3c10] ;  /* 0x003c100001107983 */ /* 0x001ea80000300800 */
[----:B------:R-:W3:Y:S01]  /*2d940*/  LDL R7, [R1+0x11f0] ;  /* 0x0011f00001077983 */ /* 0x000ee20000100800 */
[----:B----4-:R-:W-:-:S03]  /*2d950*/  @!P1 IMAD.MOV.U32 R6, RZ, RZ, R25 ;  /* 0x000000ffff069224 */ /* 0x010fc600078e0019 */
[----:B------:R-:W4:Y:S04]  /*2d960*/  LDL R25, [R1+0x11cc] ;  /* 0x0011cc0001197983 */ /* 0x000f280000100800 */
[----:B---3--:R-:W3:Y:S04]  /*2d970*/  @!P1 LDG.E.U8 R0, desc[UR32][R6.64] ;  /* 0x0000002006009981 */ /* 0x008ee8000c1e1100 */
[----:B---3--:R0:W-:Y:S04]  /*2d980*/  STL [R1+0x84], R0 ;  /* 0x0000840001007387 */ /* 0x0081e80000100800 */
[----:B0-----:R-:W3:Y:S04]  /*2d990*/  LDL.LU R0, [R1+0x3c0c] ;  /* 0x003c0c0001007983 */ /* 0x001ee80000300800 */
[----:B------:R-:W5:Y:S04]  /*2d9a0*/  LDL R6, [R1+0x11e8] ;  /* 0x0011e80001067983 */ /* 0x000f680000100800 */
[----:B------:R-:W5:Y:S01]  /*2d9b0*/  LDL R7, [R1+0x11ec] ;  /* 0x0011ec0001077983 */ /* 0x000f620000100800 */
[----:B------:R-:W-:-:S02]  /*2d9c0*/  PRMT R15, RZ, 0x7610, R15 ;  /* 0x00007610ff0f7816 */ /* 0x000fc4000000000f */
[----:B-----5:R-:W-:-:S04]  /*2d9d0*/  @!P0 LOP3.LUT R7, R7, R6, RZ, 0x3c, !PT ;  /* 0x0000000607078212 */ /* 0x020fc800078e3cff */
[----:B------:R-:W-:-:S04]  /*2d9e0*/  @!P0 LOP3.LUT R6, R7, R6, RZ, 0x3c, !PT ;  /* 0x0000000607068212 */ /* 0x000fc800078e3cff */
[----:B------:R-:W-:-:S05]  /*2d9f0*/  @!P0 LOP3.LUT R7, R7, R6, RZ, 0x3c, !PT ;  /* 0x0000000607078212 */ /* 0x000fca00078e3cff */
[----:B------:R0:W5:Y:S04]  /*2da00*/  @!P0 LDG.E.U8 R15, desc[UR32][R6.64] ;  /* 0x00000020060f8981 */ /* 0x000168000c1e1100 */
[----:B------:R-:W0:Y:S04]  /*2da10*/  LDL R6, [R1+0x11e0] ;  /* 0x0011e00001067983 */ /* 0x000e280000100800 */
[----:B------:R-:W0:Y:S01]  /*2da20*/  LDL R7, [R1+0x11e4] ;  /* 0x0011e40001077983 */ /* 0x000e220000100800 */
[----:B---3--:R-:W-:Y:S02]  /*2da30*/  PRMT R0, RZ, 0x7610, R0 ;  /* 0x00007610ff007816 */ /* 0x008fe40000000000 */
[----:B0-----:R-:W-:-:S04]  /*2da40*/  @!P1 LOP3.LUT R7, R7, R6, RZ, 0x3c, !PT ;  /* 0x0000000607079212 */ /* 0x001fc800078e3cff */
[----:B------:R-:W-:-:S04]  /*2da50*/  @!P1 LOP3.LUT R6, R7, R6, RZ, 0x3c, !PT ;  /* 0x0000000607069212 */ /* 0x000fc800078e3cff */
[----:B------:R-:W-:-:S05]  /*2da60*/  @!P1 LOP3.LUT R7, R7, R6, RZ, 0x3c, !PT ;  /* 0x0000000607079212 */ /* 0x000fca00078e3cff */
[----:B------:R-:W3:Y:S04]  /*2da70*/  @!P1 LDG.E.U8 R0, desc[UR32][R6.64] ;  /* 0x0000002006009981 */ /* 0x000ee8000c1e1100 */
[----:B-----5:R0:W-:Y:S04]  /*2da80*/  STL [R1+0x78], R15 ;  /* 0x0000780f01007387 */ /* 0x0201e80000100800 */
[----:B0-----:R-:W5:Y:S04]  /*2da90*/  LDL R15, [R1+0x11c4] ;  /* 0x0011c400010f7983 */ /* 0x001f680000100800 */
[----:B---3--:R0:W-:Y:S04]  /*2daa0*/  STL [R1+0x74], R0 ;  /* 0x0000740001007387 */ /* 0x0081e80000100800 */
[----:B0-----:R-:W3:Y:S04]  /*2dab0*/  LDL.LU R0, [R1+0x3c08] ;  /* 0x003c080001007983 */ /* 0x001ee80000300800 */
[----:B------:R-:W2:Y:S04]  /*2dac0*/  LDL R6, [R1+0x11d8] ;  /* 0x0011d80001067983 */ /* 0x000ea80000100800 */
[----:B------:R-:W2:Y:S01]  /*2dad0*/  LDL R7, [R1+0x11dc] ;  /* 0x0011dc0001077983 */ /* 0x000ea20000100800 */
[----:B------:R-:W-:-:S02]  /*2dae0*/  PRMT R29, RZ, 0x7610, R29 ;  /* 0x00007610ff1d7816 */ /* 0x000fc4000000001d */
[----:B--2---:R-:W-:-:S04]  /*2daf0*/  @!P0 LOP3.LUT R7, R7, R6, RZ, 0x3c, !PT ;  /* 0x0000000607078212 */ /* 0x004fc800078e3cff */
[----:B------:R-:W-:-:S04]  /*2db00*/  @!P0 LOP3.LUT R6, R7, R6, RZ, 0x3c, !PT ;  /* 0x0000000607068212 */ /* 0x000fc800078e3cff */
[----:B------:R-:W-:-:S05]  /*2db10*/  @!P0 LOP3.LUT R7, R7, R6, RZ, 0x3c, !PT ;  /* 0x0000000607078212 */ /* 0x000fca00078e3cff */
[----:B------:R0:W2:Y:S04]  /*2db20*/  @!P0 LDG.E.U8 R29, desc[UR32][R6.64] ;  /* 0x00000020061d8981 */ /* 0x0000a8000c1e1100 */
[----:B------:R-:W0:Y:S04]  /*2db30*/  LDL R6, [R1+0x11d0] ;  /* 0x0011d00001067983 */ /* 0x000e280000100800 */
[----:B------:R-:W0:Y:S01]  /*2db40*/  LDL R7, [R1+0x11d4] ;  /* 0x0011d40001077983 */ /* 0x000e220000100800 */
[----:B---3--:R-:W-:Y:S02]  /*2db50*/  PRMT R0, RZ, 0x7610, R0 ;  /* 0x00007610ff007816 */ /* 0x008fe40000000000 */
[----:B0-----:R-:W-:-:S04]  /*2db60*/  @!P1 LOP3.LUT R7, R7, R6, RZ, 0x3c, !PT ;  /* 0x0000000607079212 */ /* 0x001fc800078e3cff */
[----:B------:R-:W-:-:S04]  /*2db70*/  @!P1 LOP3.LUT R6, R7, R6, RZ, 0x3c, !PT ;  /* 0x0000000607069212 */ /* 0x000fc800078e3cff */
[----:B------:R-:W-:-:S05]  /*2db80*/  @!P1 LOP3.LUT R7, R7, R6, RZ, 0x3c, !PT ;  /* 0x0000000607079212 */ /* 0x000fca00078e3cff */
[----:B------:R-:W3:Y:S04]  /*2db90*/  @!P1 LDG.E.U8 R0, desc[UR32][R6.64] ;  /* 0x0000002006009981 */ /* 0x000ee8000c1e1100 */
[----:B--2---:R0:W-:Y:S04]  /*2dba0*/  STL [R1+0x34], R29 ;  /* 0x0000341d01007387 */ /* 0x0041e80000100800 */
[----:B0-----:R-:W2:Y:S04]  /*2dbb0*/  LDL R29, [R1+0x11b4] ;  /* 0x0011b400011d7983 */ /* 0x001ea80000100800 */
[----:B---3--:R0:W-:Y:S04]  /*2dbc0*/  STL [R1+0x30], R0 ;  /* 0x0000300001007387 */ /* 0x0081e80000100800 */
[----:B0-----:R-:W3:Y:S04]  /*2dbd0*/  LDL.LU R0, [R1+0x3c04] ;  /* 0x003c040001007983 */ /* 0x001ee80000300800 */
[----:B------:R-:W5:Y:S01]  /*2dbe0*/  LDL R7, [R1+0x11c8] ;  /* 0x0011c80001077983 */ /* 0x000f620000100800 */
[----:B------:R-:W-:Y:S01]  /*2dbf0*/  PRMT R9, RZ, 0x7610, R9 ;  /* 0x00007610ff097816 */ /* 0x000fe20000000009 */
[----:B----4-:R-:W-:Y:S01]  /*2dc00*/  @!P0 IMAD.MOV.U32 R6, RZ, RZ, R25 ;  /* 0x000000ffff068224 */ /* 0x010fe200078e0019 */
[----:B------:R-:W-:Y:S01]  /*2dc10*/  PRMT R13, RZ, 0x7610, R13 ;  /* 0x00007610ff0d7816 */ /* 0x000fe2000000000d */
[----:B------:R-:W4:Y:S04]  /*2dc20*/  LDL R25, [R1+0x11a0] ;  /* 0x0011a00001197983 */ /* 0x000f280000100800 */
[----:B-----5:R0:W5:Y:S04]  /*2dc30*/  @!P0 LDG.E.U8 R9, desc[UR32][R6.64] ;  /* 0x0000002006098981 */ /* 0x020168000c1e1100 */
[----:B------:R-:W2:Y:S01]  /*2dc40*/  LDL R7, [R1+0x11c0] ;  /* 0x0011c00001077983 */ /* 0x000ea20000100800 */
[----:B0-----:R-:W-:-:S03]  /*2dc50*/  @!P1 IMAD.MOV.U32 R6, RZ, RZ, R15 ;  /* 0x000000ffff069224 */ /* 0x001fc600078e000f */
[----:B-----5:R0:W-:Y:S01]  /*2dc60*/  STL [R1+0x68], R9 ;  /* 0x0000680901007387 */ /* 0x0201e20000100800 */
[----:B---3--:R-:W-:-:S03]  /*2dc70*/  PRMT R0, RZ, 0x7610, R0 ;  /* 0x00007610ff007816 */ /* 0x008fc60000000000 */
[----:B------:R-:W3:Y:S04]  /*2dc80*/  LDL R15, [R1+0x1198] ;  /* 0x00119800010f7983 */ /* 0x000ee80000100800 */
[----:B--2---:R1:W2:Y:S04]  /*2dc90*/  @!P1 LDG.E.U8 R13, desc[UR32][R6.64] ;  /* 0x00000020060d9981 */ /* 0x0042a8000c1e1100 */
[----:B0-----:R-:W5:Y:S04]  /*2dca0*/  LDL R9, [R1+0x11a4] ;  /* 0x0011a40001097983 */ /* 0x001f680000100800 */
[----:B------:R-:W1:Y:S04]  /*2dcb0*/  LDL R6, [R1+0x11b8] ;  /* 0x0011b80001067983 */ /* 0x000e680000100800 */
[----:B------:R-:W1:Y:S02]  /*2dcc0*/  LDL R7, [R1+0x11bc] ;  /* 0x0011bc0001077983 */ /* 0x000e640000100800 */
[----:B-1----:R-:W-:-:S04]  /*2dcd0*/  @!P0 LOP3.LUT R7, R7, R6, RZ, 0x3c, !PT ;  /* 0x0000000607078212 */ /* 0x002fc800078e3cff */
[----:B------:R-:W-:-:S04]  /*2dce0*/  @!P0 LOP3.LUT R6, R7, R6, RZ, 0x3c, !PT ;  /* 0x0000000607068212 */ /* 0x000fc800078e3cff */
[----:B------:R-:W-:-:S05]  /*2dcf0*/  @!P0 LOP3.LUT R7, R7, R6, RZ, 0x3c, !PT ;  /* 0x0000000607078212 */ /* 0x000fca00078e3cff */
[----:B------:R-:W4:Y:S04]  /*2dd00*/  @!P0 LDG.E.U8 R0, desc[UR32][R6.64] ;  /* 0x0000002006008981 */ /* 0x000f28000c1e1100 */
[----:B--2---:R0:W-:Y:S04]  /*2dd10*/  STL [R1+0x64], R13 ;  /* 0x0000640d01007387 */ /* 0x0041e80000100800 */
[----:B0-----:R-:W2:Y:S04]  /*2dd20*/  LDL R13, [R1+0x119c] ;  /* 0x00119c00010d7983 */ /* 0x001ea80000100800 */
[----:B----4-:R0:W-:Y:S04]  /*2dd30*/  STL [R1+0x60], R0 ;  /* 0x0000600001007387 */ /* 0x0101e80000100800 */
[----:B0-----:R-:W4:Y:S04]  /*2dd40*/  LDL.LU R0, [R1+0x3c00] ;  /* 0x003c000001007983 */ /* 0x001f280000300800 */
[----:B------:R-:W3:Y:S01]  /*2dd50*/  LDL R7, [R1+0x11b0] ;  /* 0x0011b00001077983 */ /* 0x000ee20000100800 */
[----:B------:R-:W-:Y:S01]  /*2dd60*/  PRMT R12, RZ, 0x7610, R12 ;  /* 0x00007610ff0c7816 */ /* 0x000fe2000000000c */
[----:B------:R-:W-:-:S02]  /*2dd70*/  @!P1 IMAD.MOV.U32 R6, RZ, RZ, R29 ;  /* 0x000000ffff069224 */ /* 0x000fc400078e001d */
[----:B------:R-:W2:Y:S04]  /*2dd80*/  LDL R29, [R1+0x1188] ;  /* 0x00118800011d7983 */ /* 0x000ea80000100800 */
[----:B---3--:R0:W3:Y:S04]  /*2dd90*/  @!P1 LDG.E.U8 R12, desc[UR32][R6.64] ;  /* 0x00000020060c9981 */ /* 0x0080e8000c1e1100 */
[----:B------:R-:W0:Y:S04]  /*2dda0*/  LDL R6, [R1+0x11a8] ;  /* 0x0011a80001067983 */ /* 0x000e280000100800 */
[----:B------:R-:W0:Y:S01]  /*2ddb0*/  LDL R7, [R1+0x11ac] ;  /* 0x0011ac0001077983 */ /* 0x000e220000100800 */
[----:B----4-:R-:W-:-:S02]  /*2ddc0*/  PRMT R0, RZ, 0x7610, R0 ;  /* 0x00007610ff007816 */ /* 0x010fc40000000000 */
[----:B0-----:R-:W-:-:S04]  /*2ddd0*/  @!P0 LOP3.LUT R7, R7, R6, RZ, 0x3c, !PT ;  /* 0x0000000607078212 */ /* 0x001fc800078e3cff */
[----:B------:R-:W-:-:S04]  /*2dde0*/  @!P0 LOP3.LUT R6, R7, R6, RZ, 0x3c, !PT ;  /* 0x0000000607068212 */ /* 0x000fc800078e3cff */
[----:B------:R-:W-:-:S05]  /*2ddf0*/  @!P0 LOP3.LUT R7, R7, R6, RZ, 0x3c, !PT ;  /* 0x0000000607078212 */ /* 0x000fca00078e3cff */
[----:B------:R-:W4:Y:S04]  /*2de00*/  @!P0 LDG.E.U8 R0, desc[UR32][R6.64] ;  /* 0x0000002006008981 */ /* 0x000f28000c1e1100 */
[----:B---3--:R0:W-:Y:S04]  /*2de10*/  STL [R1+0x5c], R12 ;  /* 0x00005c0c01007387 */ /* 0x0081e80000100800 */
[----:B0-----:R-:W3:Y:S04]  /*2de20*/  LDL R12, [R1+0x118c] ;  /* 0x00118c00010c7983 */ /* 0x001ee80000100800 */
[----:B----4-:R0:W-:Y:S04]  /*2de30*/  STL [R1+0x58], R0 ;  /* 0x0000580001007387 */ /* 0x0101e80000100800 */
[----:B0-----:R-:W4:Y:S01]  /*2de40*/  LDL.LU R0, [R1+0x3bfc] ;  /* 0x003bfc0001007983 */ /* 0x001f220000300800 */
[----:B------:R-:W-:Y:S01]  /*2de50*/  PRMT R16, RZ, 0x7610, R16 ;  /* 0x00007610ff107816 */ /* 0x000fe20000000010 */
[----:B-----5:R-:W-:-:S02]  /*2de60*/  @!P1 IMAD.MOV.U32 R6, RZ, RZ, R9 ;  /* 0x000000ffff069224 */ /* 0x020fc400078e0009 */
[----:B------:R-:W-:Y:S01]  /*2de70*/  @!P1 IMAD.MOV.U32 R7, RZ, RZ, R25 ;  /* 0x000000ffff079224 */ /* 0x000fe200078e0019 */
[----:B------:R-:W5:Y:S04]  /*2de80*/  LDL R9, [R1+0x1184] ;  /* 0x0011840001097983 */ /* 0x000f680000100800 */
[----:B------:R-:W5:Y:S04]  /*2de90*/  LDL R25, [R1+0x1180] ;  /* 0x0011800001197983 */ /* 0x000f680000100800 */
[----:B------:R2:W3:Y:S02]  /*2dea0*/  @!P1 LDG.E.U8 R16, desc[UR32][R6.64] ;  /* 0x0000002006109981 */ /* 0x0004e4000c1e1100 */
[----:B--2---:R-:W-:-:S02]  /*2deb0*/  @!P0 IMAD.MOV.U32 R6, RZ, RZ, R13 ;  /* 0x000000ffff068224 */ /* 0x004fc400078e000d */
[----:B------:R-:W-:Y:S01]  /*2dec0*/  @!P0 IMAD.MOV.U32 R7, RZ, RZ, R15 ;  /* 0x000000ffff078224 */ /* 0x000fe200078e000f */
[----:B----4-:R-:W-:-:S06]  /*2ded0*/  PRMT R0, RZ, 0x7610, R0 ;  /* 0x00007610ff007816 */ /* 0x010fcc0000000000 */
[----:B------:R-:W2:Y:S04]  /*2dee0*/  @!P0 LDG.E.U8 R0, desc[UR32][R6.64] ;  /* 0x0000002006008981 */ /* 0x000ea8000c1e1100 */
[----:B---3--:R0:W-:Y:S04]  /*2def0*/  STL [R1+0x54], R16 ;  /* 0x0000541001007387 */ /* 0x0081e80000100800 */
[----:B0-----:R-:W3:Y:S04]  /*2df00*/  LDL.LU R16, [R1+0x3bf8] ;  /* 0x003bf80001107983 */ /* 0x001ee80000300800 */
[----:B------:R-:W4:Y:S04]  /*2df10*/  LDL R15, [R1+0x1178] ;  /* 0x00117800010f7983 */ /* 0x000f280000100800 */
[----:B------:R-:W4:Y:S04]  /*2df20*/  LDL R13, [R1+0x117c] ;  /* 0x00117c00010d7983 */ /* 0x000f280000100800 */
[----:B--2---:R0:W-:Y:S04]  /*2df30*/  STL [R1+0x2c], R0 ;  /* 0x00002c0001007387 */ /* 0x0041e80000100800 */
[----:B0-----:R-:W2:Y:S04]  /*2df40*/  LDL.LU R0, [R1+0x3bf4] ;  /* 0x003bf40001007983 */ /* 0x001ea80000300800 */
[----:B------:R-:W5:Y:S04]  /*2df50*/  LDL R6, [R1+0x1190] ;  /* 0x0011900001067983 */ /* 0x000f680000100800 */
[----:B------:R-:W5:Y:S01]  /*2df60*/  LDL R7, [R1+0x1194] ;  /* 0x0011940001077983 */ /* 0x000f620000100800 */
[----:B---3--:R-:W-:-:S02]  /*2df70*/  PRMT R16, RZ, 0x7610, R16 ;  /* 0x00007610ff107816 */ /* 0x008fc40000000010 */
[----:B------:R-:W-:Y:S02]  /*2df80*/  PRMT R11, RZ, 0x7610, R11 ;  /* 0x00007610ff0b7816 */ /* 0x000fe4000000000b */
[----:B------:R-:W-:Y:S02]  /*2df90*/  PRMT R8, RZ, 0x7610, R8 ;  /* 0x00007610ff087816 */ /* 0x000fe40000000008 */
[----:B-----5:R-:W-:-:S04]  /*2dfa0*/  @!P1 LOP3.LUT R7, R7, R6, RZ, 0x3c, !PT ;  /* 0x0000000607079212 */ /* 0x020fc800078e3cff */
[----:B------:R-:W-:-:S04]  /*2dfb0*/  @!P1 LOP3.LUT R6, R7, R6, RZ, 0x3c, !PT ;  /* 0x0000000607069212 */ /* 0x000fc800078e3cff */
[----:B------:R-:W-:-:S05]  /*2dfc0*/  @!P1 LOP3.LUT R7, R7, R6, RZ, 0x3c, !PT ;  /* 0x0000000607079212 */ /* 0x000fca00078e3cff */
[----:B------:R0:W3:Y:S02]  /*2dfd0*/  @!P1 LDG.E.U8 R16, desc[UR32][R6.64] ;  /* 0x0000002006109981 */ /* 0x0000e4000c1e1100 */
[----:B0-----:R-:W-:Y:S02]  /*2dfe0*/  @!P0 IMAD.MOV.U32 R6, RZ, RZ, R12 ;  /* 0x000000ffff068224 */ /* 0x001fe400078e000c */
[----:B------:R-:W-:-:S05]  /*2dff0*/  @!P0 IMAD.MOV.U32 R7, RZ, RZ, R29 ;  /* 0x000000ffff078224 */ /* 0x000fca00078e001d */
[----:B------:R0:W5:Y:S02]  /*2e000*/  @!P0 LDG.E.U8 R11, desc[UR32][R6.64] ;  /* 0x00000020060b8981 */ /* 0x000164000c1e1100 */
[----:B0-----:R-:W-:Y:S02]  /*2e010*/  @!P1 IMAD.MOV.U32 R6, RZ, RZ, R9 ;  /* 0x000000ffff069224 */ /* 0x001fe400078e0009 */
[----:B------:R-:W-:-:S05]  /*2e020*/  @!P1 IMAD.MOV.U32 R7, RZ, RZ, R25 ;  /* 0x000000ffff079224 */ /* 0x000fca00078e0019 */
[----:B------:R4:W2:Y:S01]  /*2e030*/  @!P1 LDG.E.U8 R8, desc[UR32][R6.64] ;  /* 0x0000002006089981 */ /* 0x0008a2000c1e1100 */
[----:B------:R-:W-:Y:S01]  /*2e040*/  PRMT R4, RZ, 0x7610, R4 ;  /* 0x00007610ff047816 */ /* 0x000fe20000000004 */
[----:B----4-:R-:W-:Y:S02]  /*2e050*/  @!P0 IMAD.MOV.U32 R6, RZ, RZ, R13 ;  /* 0x000000ffff068224 */ /* 0x010fe400078e000d */
[----:B------:R-:W-:-:S05]  /*2e060*/  @!P0 IMAD.MOV.U32 R7, RZ, RZ, R15 ;  /* 0x000000ffff078224 */ /* 0x000fca00078e000f */
[----:B------:R-:W4:Y:S04]  /*2e070*/  @!P0 LDG.E.U8 R4, desc[UR32][R6.64] ;  /* 0x0000002006048981 */ /* 0x000f28000c1e1100 */
[----:B---3--:R0:W-:Y:S04]  /*2e080*/  STL [R1+0x28], R16 ;  /* 0x0000281001007387 */ /* 0x0081e80000100800 */
[----:B0-----:R-:W3:Y:S04]  /*2e090*/  LDL.LU R16, [R1+0x3bf0] ;  /* 0x003bf00001107983 */ /* 0x001ee80000300800 */
[----:B------:R-:W3:Y:S04]  /*2e0a0*/  LDL R29, [R1+0x1174] ;  /* 0x00117400011d7983 */ /* 0x000ee80000100800 */
[----:B------:R-:W3:Y:S04]  /*2e0b0*/  LDL R12, [R1+0x1168] ;  /* 0x00116800010c7983 */ /* 0x000ee80000100800 */
[----:B-----5:R0:W-:Y:S04]  /*2e0c0*/  STL [R1+0x48], R11 ;  /* 0x0000480b01007387 */ /* 0x0201e80000100800 */
[----:B------:R-:W5:Y:S04]  /*2e0d0*/  LDL R9, [R1+0x1160] ;  /* 0x0011600001097983 */ /* 0x000f680000100800 */
[----:B0-----:R-:W5:Y:S04]  /*2e0e0*/  LDL R11, [R1+0x116c] ;  /* 0x00116c00010b7983 */ /* 0x001f680000100800 */
[----:B--2---:R0:W-:Y:S04]  /*2e0f0*/  STL [R1+0x24], R8 ;  /* 0x0000240801007387 */ /* 0x0041e80000100800 */
[----:B------:R-:W2:Y:S04]  /*2e100*/  LDL R7, [R1+0x1170] ;  /* 0x0011700001077983 */ /* 0x000ea80000100800 */
[----:B------:R-:W5:Y:S04]  /*2e110*/  LDL R25, [R1+0x1158] ;  /* 0x0011580001197983 */ /* 0x000f680000100800 */
[----:B------:R-:W5:Y:S01]  /*2e120*/  LDL R15, [R1+0x115c] ;  /* 0x00115c00010f7983 */ /* 0x000f620000100800 */
[----:B------:R-:W-:-:S03]  /*2e130*/  PRMT R28, RZ, 0x7610, R28 ;  /* 0x00007610ff1c7816 */ /* 0x000fc6000000001c */
[----:B------:R-:W5:Y:S04]  /*2e140*/  LDL R13, [R1+0x1150] ;  /* 0x00115000010d7983 */ /* 0x000f680000100800 */
[----:B0-----:R-:W5:Y:S04]  /*2e150*/  LDL R8, [R1+0x1164] ;  /* 0x0011640001087983 */ /* 0x001f680000100800 */
[----:B----4-:R0:W-:Y:S04]  /*2e160*/  STL [R1+0x20], R4 ;  /* 0x0000200401007387 */ /* 0x0101e80000100800 */
[----:B0-----:R-:W4:Y:S01]  /*2e170*/  LDL R4, [R1+0x1154] ;  /* 0x0011540001047983 */ /* 0x001f220000100800 */
[----:B---3--:R-:W-:Y:S01]  /*2e180*/  @!P1 IMAD.MOV.U32 R6, RZ, RZ, R29 ;  /* 0x000000ffff069224 */ /* 0x008fe200078e001d */
[----:B------:R-:W-:-:S02]  /*2e190*/  PRMT R27, RZ, 0x7610, R27 ;  /* 0x00007610ff1b7816 */ /* 0x000fc4000000001b */
[----:B------:R-:W-:Y:S02]  /*2e1a0*/  PRMT R26, RZ, 0x7610, R26 ;  /* 0x00007610ff1a7816 */ /* 0x000fe4000000001a */
[----:B------:R-:W-:Y:S02]  /*2e1b0*/  PRMT R14, RZ, 0x7610, R14 ;  /* 0x00007610ff0e7816 */ /* 0x000fe4000000000e */
[----:B------:R-:W-:Y:S02]  /*2e1c0*/  PRMT R3, RZ, 0x7610, R3 ;  /* 0x00007610ff037816 */ /* 0x000fe40000000003 */
[----:B------:R-:W-:Y:S02]  /*2e1d0*/  PRMT R10, RZ, 0x7610, R10 ;  /* 0x00007610ff0a7816 */ /* 0x000fe4000000000a */
[----:B------:R-:W-:Y:S02]  /*2e1e0*/  PRMT R5, RZ, 0x7610, R5 ;  /* 0x00007610ff057816 */ /* 0x000fe40000000005 */
        /* <DEDUP_REMOVED lines=9> */
[----:B------:R-:W-:Y:S01]  /*2e280*/  PRMT R24, RZ, 0x7610, R24 ;  /* 0x00007610ff187816 */ /* 0x000fe20000000018 */
[----:B------:R-:W-:Y:S04]  /*2e290*/  LDS.U8 R29, [R0+UR5+0x80] ;  /* 0x00008005001d7984 */ /* 0x000fe80008000000 */
[----:B--2---:R5:W2:Y:S02]  /*2e2a0*/  @!P1 LDG.E.U8 R28, desc[UR32][R6.64] ;  /* 0x00000020061c9981 */ /* 0x004aa4000c1e1100 */
[----:B-----5:R-:W-:-:S02]  /*2e2b0*/  @!P0 IMAD.MOV.U32 R6, RZ, RZ, R11 ;  /* 0x000000ffff068224 */ /* 0x020fc400078e000b */
[----:B------:R-:W-:Y:S01]  /*2e2c0*/  @!P0 IMAD.MOV.U32 R7, RZ, RZ, R12 ;  /* 0x000000ffff078224 */ /* 0x000fe200078e000c */
[----:B------:R-:W3:Y:S04]  /*2e2d0*/  LDL R11, [R1+0x114c] ;  /* 0x00114c00010b7983 */ /* 0x000ee80000100800 */
[----:B------:R-:W5:Y:S04]  /*2e2e0*/  LDL R12, [R1+0x1148] ;  /* 0x00114800010c7983 */ /* 0x000f680000100800 */
[----:B------:R0:W2:Y:S02]  /*2e2f0*/  @!P0 LDG.E.U8 R27, desc[UR32][R6.64] ;  /* 0x00000020061b8981 */ /* 0x0000a4000c1e1100 */
[----:B0-----:R-:W-:-:S02]  /*2e300*/  @!P1 IMAD.MOV.U32 R6, RZ, RZ, R8 ;  /* 0x000000ffff069224 */ /* 0x001fc400078e0008 */
[----:B------:R-:W-:Y:S01]  /*2e310*/  @!P1 IMAD.MOV.U32 R7, RZ, RZ, R9 ;  /* 0x000000ffff079224 */ /* 0x000fe200078e0009 */
[----:B------:R-:W2:Y:S04]  /*2e320*/  LDL R8, [R1+0x1144] ;  /* 0x0011440001087983 */ /* 0x000ea80000100800 */
[----:B------:R-:W2:Y:S04]  /*2e330*/  LDL R9, [R1+0x1140] ;  /* 0x0011400001097983 */ /* 0x000ea80000100800 */
[----:B------:R0:W2:Y:S02]  /*2e340*/  @!P1 LDG.E.U8 R26, desc[UR32][R6.64] ;  /* 0x00000020061a9981 */ /* 0x0000a4000c1e1100 */
[----:B0-----:R-:W-:-:S02]  /*2e350*/  @!P0 IMAD.MOV.U32 R6, RZ, RZ, R15 ;  /* 0x000000ffff068224 */ /* 0x001fc400078e000f */
[----:B------:R-:W-:-:S05]  /*2e360*/  @!P0 IMAD.MOV.U32 R7, RZ, RZ, R25 ;  /* 0x000000ffff078224 */ /* 0x000fca00078e0019 */
[----:B------:R4:W2:Y:S02]  /*2e370*/  @!P0 LDG.E.U8 R14, desc[UR32][R6.64] ;  /* 0x00000020060e8981 */ /* 0x0008a4000c1e1100 */
[----:B----4-:R-:W-:Y:S02]  /*2e380*/  @!P1 IMAD.MOV.U32 R6, RZ, RZ, R4 ;  /* 0x000000ffff069224 */ /* 0x010fe400078e0004 */
[----:B------:R-:W-:Y:S01]  /*2e390*/  @!P1 IMAD.MOV.U32 R7, RZ, RZ, R13 ;  /* 0x000000ffff079224 */ /* 0x000fe200078e000d */
[----:B------:R-:W4:Y:S04]  /*2e3a0*/  LDL R4, [R1+0x113c] ;  /* 0x00113c0001047983 */ /* 0x000f280000100800 */
[----:B------:R-:W4:Y:S04]  /*2e3b0*/  LDL R13, [R1+0x1138] ;  /* 0x00113800010d7983 */ /* 0x000f280000100800 */
[----:B------:R3:W4:Y:S02]  /*2e3c0*/  @!P1 LDG.E.U8 R3, desc[UR32][R6.64] ;  /* 0x0000002006039981 */ /* 0x000724000c1e1100 */
[----:B---3--:R-:W-:-:S02]  /*2e3d0*/  @!P0 IMAD.MOV.U32 R6, RZ, RZ, R11 ;  /* 0x000000ffff068224 */ /* 0x008fc400078e000b */
[----:B-----5:R-:W-:-:S05]  /*2e3e0*/  @!P0 IMAD.MOV.U32 R7, RZ, RZ, R12 ;  /* 0x000000ffff078224 */ /* 0x020fca00078e000c */
[----:B------:R2:W3:Y:S02]  /*2e3f0*/  @!P0 LDG.E.U8 R10, desc[UR32][R6.64] ;  /* 0x00000020060a8981 */ /* 0x0004e4000c1e1100 */
[----:B--2---:R-:W-:Y:S02]  /*2e400*/  @!P1 IMAD.MOV.U32 R6, RZ, RZ, R8 ;  /* 0x000000ffff069224 */ /* 0x004fe400078e0008 */
[----:B------:R-:W-:-:S05]  /*2e410*/  @!P1 IMAD.MOV.U32 R7, RZ, RZ, R9 ;  /* 0x000000ffff079224 */ /* 0x000fca00078e0009 */
[----:B------:R0:W2:Y:S04]  /*2e420*/  @!P1 LDG.E.U8 R5, desc[UR32][R6.64] ;  /* 0x0000002006059981 */ /* 0x0000a8000c1e1100 */
[----:B----4-:R1:W-:Y:S04]  /*2e430*/  STL [R1+0x3bd0], R3 ;  /* 0x003bd00301007387 */ /* 0x0103e80000100800 */
[----:B------:R-:W4:Y:S04]  /*2e440*/  LDL R12, [R1+0x1130] ;  /* 0x00113000010c7983 */ /* 0x000f280000100800 */
[----:B------:R-:W5:Y:S04]  /*2e450*/  LDL R11, [R1+0x1128] ;  /* 0x00112800010b7983 */ /* 0x000f680000100800 */
[----:B-1----:R-:W5:Y:S04]  /*2e460*/  LDL R3, [R1+0x1134] ;  /* 0x0011340001037983 */ /* 0x002f680000100800 */
[----:B---3--:R1:W-:Y:S04]  /*2e470*/  STL [R1+0x8], R10 ;  /* 0x0000080a01007387 */ /* 0x0083e80000100800 */
[----:B------:R-:W3:Y:S04]  /*2e480*/  LDL R9, [R1+0x1120] ;  /* 0x0011200001097983 */ /* 0x000ee80000100800 */
[----:B------:R-:W3:Y:S04]  /*2e490*/  LDL R8, [R1+0x1124] ;  /* 0x0011240001087983 */ /* 0x000ee80000100800 */
[----:B-1----:R-:W3:Y:S01]  /*2e4a0*/  LDL R10, [R1+0x112c] ;  /* 0x00112c00010a7983 */ /* 0x002ee20000100800 */
[----:B0-----:R-:W-:-:S02]  /*2e4b0*/  @!P0 IMAD.MOV.U32 R6, RZ, RZ, R4 ;  /* 0x000000ffff068224 */ /* 0x001fc400078e0004 */
[----:B------:R-:W-:-:S05]  /*2e4c0*/  @!P0 IMAD.MOV.U32 R7, RZ, RZ, R13 ;  /* 0x000000ffff078224 */ /* 0x000fca00078e000d */
[----:B------:R4:W3:Y:S04]  /*2e4d0*/  @!P0 LDG.E.U8 R2, desc[UR32][R6.64] ;  /* 0x0000002006028981 */ /* 0x0008e8000c1e1100 */
[----:B------:R-:W-:Y:S04]  /*2e4e0*/  STL [R1+0x1c], R28 ;  /* 0x00001c1c01007387 */ /* 0x000fe80000100800 */
[----:B--2---:R0:W-:Y:S04]  /*2e4f0*/  STL [R1+0x3bac], R5 ;  /* 0x003bac0501007387 */ /* 0x0041e80000100800 */
[----:B------:R-:W-:Y:S04]  /*2e500*/  LDS.U8 R28, [R0+UR5+0x8] ;  /* 0x00000805001c7984 */ /* 0x000fe80008000000 */
[----:B0-----:R-:W2:Y:S01]  /*2e510*/  LDL R5, [R1+0x1118] ;  /* 0x0011180001057983 */ /* 0x001ea20000100800 */
[----:B----4-:R-:W-:-:S02]  /*2e520*/  @!P1 IMAD.MOV.U32 R7, RZ, RZ, R12 ;  /* 0x000000ffff079224 */ /* 0x010fc400078e000c */
[----:B-----5:R-:W-:-:S05]  /*2e530*/  @!P1 IMAD.MOV.U32 R6, RZ, RZ, R3 ;  /* 0x000000ffff069224 */ /* 0x020fca00078e0003 */
[----:B------:R0:W4:Y:S04]  /*2e540*/  @!P1 LDG.E.U8 R20, desc[UR32][R6.64] ;  /* 0x0000002006149981 */ /* 0x000128000c1e1100 */
[----:B------:R-:W-:Y:S04]  /*2e550*/  STL [R1+0x18], R27 ;  /* 0x0000181b01007387 */ /* 0x000fe80000100800 */
[----:B------:R-:W5:Y:S04]  /*2e560*/  LDL R4, [R1+0x111c] ;  /* 0x00111c0001047983 */ /* 0x000f680000100800 */
[----:B------:R-:W-:Y:S01]  /*2e570*/  LDS.U8 R27, [R0+UR5+0x88] ;  /* 0x00008805001b7984 */ /* 0x000fe20008000000 */
[----:B0-----:R-:W-:-:S03]  /*2e580*/  @!P0 IMAD.MOV.U32 R7, RZ, RZ, R11 ;  /* 0x000000ffff078224 */ /* 0x001fc600078e000b */
[----:B---3--:R-:W3:Y:S01]  /*2e590*/  @!P1 LDG.E.U8 R16, desc[UR32][R8.64] ;  /* 0x0000002008109981 */ /* 0x008ee2000c1e1100 */
[----:B------:R-:W-:-:S05]  /*2e5a0*/  @!P0 IMAD.MOV.U32 R6, RZ, RZ, R10 ;  /* 0x000000ffff068224 */ /* 0x000fca00078e000a */
[----:B------:R0:W3:Y:S04]  /*2e5b0*/  @!P0 LDG.E.U8 R18, desc[UR32][R6.64] ;  /* 0x0000002006128981 */ /* 0x0000e8000c1e1100 */
[----:B------:R1:W-:Y:S04]  /*2e5c0*/  STL [R1+0x3b88], R2 ;  /* 0x003b880201007387 */ /* 0x0003e80000100800 */
[----:B------:R-:W-:Y:S04]  /*2e5d0*/  STL [R1+0x14], R26 ;  /* 0x0000141a01007387 */ /* 0x000fe80000100800 */
[----:B------:R-:W3:Y:S04]  /*2e5e0*/  LDL R3, [R1+0x1110] ;  /* 0x0011100001037983 */ /* 0x000ee80000100800 */
[----:B------:R-:W3:Y:S04]  /*2e5f0*/  LDS.U8 R26, [R0+UR5] ;  /* 0x00000005001a7984 */ /* 0x000ee80008000000 */
[----:B-1----:R-:W3:Y:S04]  /*2e600*/  LDL R2, [R1+0x1114] ;  /* 0x0011140001027983 */ /* 0x002ee80000100800 */
[----:B------:R1:W-:Y:S01]  /*2e610*/  STL [R1+0x10], R14 ;  /* 0x0000100e01007387 */ /* 0x0003e20000100800 */
[----:B0-----:R-:W-:Y:S01]  /*2e620*/  PRMT R6, RZ, 0x7610, R6 ;  /* 0x00007610ff067816 */ /* 0x001fe20000000006 */
[----:B--2---:R-:W-:-:S02]  /*2e630*/  @!P0 IMAD.MOV.U32 R9, RZ, RZ, R5 ;  /* 0x000000ffff098224 */ /* 0x004fc400078e0005 */
[----:B----4-:R-:W-:Y:S01]  /*2e640*/  STL [R1+0x3b8c], R20 ;  /* 0x003b8c1401007387 */ /* 0x010fe20000100800 */
[----:B-----5:R-:W-:-:S05]  /*2e650*/  @!P0 IMAD.MOV.U32 R8, RZ, RZ, R4 ;  /* 0x000000ffff088224 */ /* 0x020fca00078e0004 */
[----:B------:R0:W2:Y:S04]  /*2e660*/  @!P0 LDG.E.U8 R6, desc[UR32][R8.64] ;  /* 0x0000002008068981 */ /* 0x0000a8000c1e1100 */
[----:B---3--:R-:W-:Y:S04]  /*2e670*/  STL [R1+0x3b60], R18 ;  /* 0x003b601201007387 */ /* 0x008fe80000100800 */
[----:B------:R-:W3:Y:S04]  /*2e680*/  LDL R15, [R1+0x1108] ;  /* 0x00110800010f7983 */ /* 0x000ee80000100800 */
[----:B------:R-:W4:Y:S04]  /*2e690*/  LDL R13, [R1+0x110c] ;  /* 0x00110c00010d7983 */ /* 0x000f280000100800 */
[----:B------:R-:W-:Y:S04]  /*2e6a0*/  STL [R1+0x3b64], R16 ;  /* 0x003b641001007387 */ /* 0x000fe80000100800 */
[----:B------:R-:W5:Y:S04]  /*2e6b0*/  LDL R12, [R1+0x1100] ;  /* 0x00110000010c7983 */ /* 0x000f680000100800 */
[----:B------:R-:W5:Y:S01]  /*2e6c0*/  LDL R4, [R1+0x1104] ;  /* 0x0011040001047983 */ /* 0x000f620000100800 */
[----:B------:R-:W-:Y:S01]  /*2e6d0*/  PRMT R7, RZ, 0x7610, R7 ;  /* 0x00007610ff077816 */ /* 0x000fe20000000007 */
[----:B------:R-:W-:-:S02]  /*2e6e0*/  @!P1 IMAD.MOV.U32 R11, RZ, RZ, R3 ;  /* 0x000000ffff0b9224 */ /* 0x000fc400078e0003 */
[----:B------:R-:W-:-:S05]  /*2e6f0*/  @!P1 IMAD.MOV.U32 R10, RZ, RZ, R2 ;  /* 0x000000ffff0a9224 */ /* 0x000fca00078e0002 */
[----:B------:R3:W5:Y:S01]  /*2e700*/  @!P1 LDG.E.U8 R7, desc[UR32][R10.64] ;  /* 0x000000200a079981 */ /* 0x000762000c1e1100 */
[----:B0-----:R-:W-:Y:S02]  /*2e710*/  PRMT R8, RZ, 0x7610, R8 ;  /* 0x00007610ff087816 */ /* 0x001fe40000000008 */
[----:B------:R-:W-:Y:S01]  /*2e720*/  PRMT R9, RZ, 0x7610, R9 ;  /* 0x00007610ff097816 */ /* 0x000fe20000000009 */
[----:B--2---:R0:W-:Y:S04]  /*2e730*/  STL [R1+0x3bd4], R6 ;  /* 0x003bd40601007387 */ /* 0x0041e80000100800 */
[----:B-1----:R-:W2:Y:S04]  /*2e740*/  LDL R14, [R1+0x10f8] ;  /* 0x0010f800010e7983 */ /* 0x002ea80000100800 */
[----:B------:R-:W2:Y:S04]  /*2e750*/  LDL R5, [R1+0x10fc] ;  /* 0x0010fc0001057983 */ /* 0x000ea80000100800 */
[----:B------:R-:W2:Y:S04]  /*2e760*/  LDL R3, [R1+0x10f0] ;  /* 0x0010f00001037983 */ /* 0x000ea80000100800 */
[----:B------:R-:W2:Y:S01]  /*2e770*/  LDL R2, [R1+0x10f4] ;  /* 0x0010f40001027983 */ /* 0x000ea20000100800 */
[----:B---3--:R-:W-:-:S02]  /*2e780*/  @!P0 IMAD.MOV.U32 R11, RZ, RZ, R15 ;  /* 0x000000ffff0b8224 */ /* 0x008fc400078e000f */
[----:B----4-:R-:W-:Y:S02]  /*2e790*/  @!P0 IMAD.MOV.U32 R10, RZ, RZ, R13 ;  /* 0x000000ffff0a8224 */ /* 0x010fe400078e000d */
[----:B-----5:R-:W-:Y:S02]  /*2e7a0*/  @!P1 IMAD.MOV.U32 R13, RZ, RZ, R12 ;  /* 0x000000ffff0d9224 */ /* 0x020fe400078e000c */
[----:B------:R-:W-:Y:S01]  /*2e7b0*/  @!P1 IMAD.MOV.U32 R12, RZ, RZ, R4 ;  /* 0x000000ffff0c9224 */ /* 0x000fe200078e0004 */
[----:B------:R1:W3:Y:S04]  /*2e7c0*/  @!P0 LDG.E.U8 R8, desc[UR32][R10.64] ;  /* 0x000000200a088981 */ /* 0x0002e8000c1e1100 */
[----:B------:R2:W4:Y:S04]  /*2e7d0*/  @!P1 LDG.E.U8 R9, desc[UR32][R12.64] ;  /* 0x000000200c099981 */ /* 0x000528000c1e1100 */
[----:B------:R5:W-:Y:S04]  /*2e7e0*/  STL [R1+0x3bd8], R7 ;  /* 0x003bd80701007387 */ /* 0x000be80000100800 */
[----:B0-----:R-:W4:Y:S04]  /*2e7f0*/  LDL R6, [R1+0x10ec] ;  /* 0x0010ec0001067983 */ /* 0x001f280000100800 */
[----:B-----5:R-:W5:Y:S01]  /*2e800*/  LDL R7, [R1+0x10e8] ;  /* 0x0010e80001077983 */ /* 0x020f620000100800 */
[----:B-1----:R-:W-:Y:S01]  /*2e810*/  PRMT R10, RZ, 0x7610, R10 ;  /* 0x00007610ff0a7816 */ /* 0x002fe2000000000a */
[----:B--2---:R-:W-:-:S02]  /*2e820*/  @!P0 IMAD.MOV.U32 R13, RZ, RZ, R14 ;  /* 0x000000ffff0d8224 */ /* 0x004fc400078e000e */
[----:B------:R-:W-:-:S05]  /*2e830*/  @!P0 IMAD.MOV.U32 R12, RZ, RZ, R5 ;  /* 0x000000ffff0c8224 */ /* 0x000fca00078e0005 */
[----:B------:R0:W2:Y:S04]  /*2e840*/  @!P0 LDG.E.U8 R10, desc[UR32][R12.64] ;  /* 0x000000200c0a8981 */ /* 0x0000a8000c1e1100 */
[----:B---3--:R-:W-:Y:S04]  /*2e850*/  STL [R1+0x3bb0], R8 ;  /* 0x003bb00801007387 */ /* 0x008fe80000100800 */
[----:B------:R-:W3:Y:S04]  /*2e860*/  LDL R4, [R1+0x10e4] ;  /* 0x0010e40001047983 */ /* 0x000ee80000100800 */
[----:B----4-:R-:W-:Y:S04]  /*2e870*/  STL [R1+0x3bb4], R9 ;  /* 0x003bb40901007387 */ /* 0x010fe80000100800 */
[----:B------:R-:W4:Y:S01]  /*2e880*/  LDL R5, [R1+0x10e0] ;  /* 0x0010e00001057983 */ /* 0x000f220000100800 */
[----:B------:R-:W-:Y:S01]  /*2e890*/  PRMT R11, RZ, 0x7610, R11 ;  /* 0x00007610ff0b7816 */ /* 0x000fe2000000000b */
[----:B------:R-:W-:-:S02]  /*2e8a0*/  @!P1 IMAD.MOV.U32 R14, RZ, RZ, R2 ;  /* 0x000000ffff0e9224 */ /* 0x000fc400078e0002 */
[----:B------:R-:W-:Y:S01]  /*2e8b0*/  @!P1 IMAD.MOV.U32 R15, RZ, RZ, R3 ;  /* 0x000000ffff0f9224 */ /* 0x000fe200078e0003 */
[----:B0-----:R-:W-:-:S04]  /*2e8c0*/  PRMT R12, RZ, 0x7610, R12 ;  /* 0x00007610ff0c7816 */ /* 0x001fc8000000000c */
[----:B------:R0:W4:Y:S02]  /*2e8d0*/  @!P1 LDG.E.U8 R11, desc[UR32][R14.64] ;  /* 0x000000200e0b9981 */ /* 0x000124000c1e1100 */
[----:B0-----:R-:W-:Y:S02]  /*2e8e0*/  @!P0 IMAD.MOV.U32 R14, RZ, RZ, R6 ;  /* 0x000000ffff0e8224 */ /* 0x001fe400078e0006 */
[----:B-----5:R-:W-:-:S05]  /*2e8f0*/  @!P0 IMAD.MOV.U32 R15, RZ, RZ, R7 ;  /* 0x000000ffff0f8224 */ /* 0x020fca00078e0007 */
[----:B------:R3:W5:Y:S01]  /*2e900*/  @!P0 LDG.E.U8 R12, desc[UR32][R14.64] ;  /* 0x000000200e0c8981 */ /* 0x000762000c1e1100 */
[----:B------:R-:W-:-:S03]  /*2e910*/  PRMT R13, RZ, 0x7610, R13 ;  /* 0x00007610ff0d7816 */ /* 0x000fc6000000000d */
[----:B--2---:R0:W-:Y:S04]  /*2e920*/  STL [R1+0x3b90], R10 ;  /* 0x003b900a01007387 */ /* 0x0041e80000100800 */
[----:B------:R-:W2:Y:S04]  /*2e930*/  LDL R3, [R1+0x10d8] ;  /* 0x0010d80001037983 */ /* 0x000ea80000100800 */
[----:B------:R-:W2:Y:S01]  /*2e940*/  LDL R2, [R1+0x10dc] ;  /* 0x0010dc0001027983 */ /* 0x000ea20000100800 */
[----:B---3--:R-:W-:Y:S02]  /*2e950*/  @!P1 IMAD.MOV.U32 R14, RZ, RZ, R4 ;  /* 0x000000ffff0e9224 */ /* 0x008fe400078e0004 */
[----:B----4-:R-:W-:-:S05]  /*2e960*/  @!P1 IMAD.MOV.U32 R15, RZ, RZ, R5 ;  /* 0x000000ffff0f9224 */ /* 0x010fca00078e0005 */
[----:B------:R2:W3:Y:S04]  /*2e970*/  @!P1 LDG.E.U8 R13, desc[UR32][R14.64] ;  /* 0x000000200e0d9981 */ /* 0x0004e8000c1e1100 */
[----:B------:R1:W-:Y:S04]  /*2e980*/  STL [R1+0x3b94], R11 ;  /* 0x003b940b01007387 */ /* 0x0003e80000100800 */
[----:B0-----:R-:W4:Y:S04]  /*2e990*/  LDL R10, [R1+0x10d4] ;  /* 0x0010d400010a7983 */ /* 0x001f280000100800 */
[----:B------:R-:W4:Y:S04]  /*2e9a0*/  LDL R8, [R1+0x10cc] ;  /* 0x0010cc0001087983 */ /* 0x000f280000100800 */
[----:B-1----:R-:W4:Y:S04]  /*2e9b0*/  LDL R11, [R1+0x10d0] ;  /* 0x0010d000010b7983 */ /* 0x002f280000100800 */
[----:B-----5:R-:W-:Y:S04]  /*2e9c0*/  STL [R1+0x3b68], R12 ;  /* 0x003b680c01007387 */ /* 0x020fe80000100800 */
[----:B------:R-:W5:Y:S04]  /*2e9d0*/  LDL R9, [R1+0x10c8] ;  /* 0x0010c80001097983 */ /* 0x000f680000100800 */
[----:B------:R-:W5:Y:S04]  /*2e9e0*/  LDL R7, [R1+0x10c0] ;  /* 0x0010c00001077983 */ /* 0x000f680000100800 */
[----:B------:R-:W5:Y:S04]  /*2e9f0*/  LDL R6, [R1+0x10c4] ;  /* 0x0010c40001067983 */ /* 0x000f680000100800 */
[----:B------:R-:W5:Y:S04]  /*2ea00*/  LDL R5, [R1+0x10b8] ;  /* 0x0010b80001057983 */ /* 0x000f680000100800 */
[----:B------:R-:W5:Y:S01]  /*2ea10*/  LDL R4, [R1+0x10bc] ;  /* 0x0010bc0001047983 */ /* 0x000f620000100800 */
[----:B--2---:R-:W-:-:S02]  /*2ea20*/  @!P0 IMAD.MOV.U32 R15, RZ, RZ, R3 ;  /* 0x000000ffff0f8224 */ /* 0x004fc400078e0003 */
[----:B------:R-:W-:-:S05]  /*2ea30*/  @!P0 IMAD.MOV.U32 R14, RZ, RZ, R2 ;  /* 0x000000ffff0e8224 */ /* 0x000fca00078e0002 */
[----:B------:R4:W2:Y:S04]  /*2ea40*/  @!P0 LDG.E.U8 R17, desc[UR32][R14.64] ;  /* 0x000000200e118981 */ /* 0x0008a8000c1e1100 */
[----:B---3--:R-:W-:Y:S04]  /*2ea50*/  STL [R1+0x3b6c], R13 ;  /* 0x003b6c0d01007387 */ /* 0x008fe80000100800 */
[----:B------:R-:W3:Y:S04]  /*2ea60*/  LDL R3, [R1+0x10b0] ;  /* 0x0010b00001037983 */ /* 0x000ee80000100800 */
[----:B------:R-:W3:Y:S01]  /*2ea70*/  LDL R2, [R1+0x10b4] ;  /* 0x0010b40001027983 */ /* 0x000ee20000100800 */
[----:B----4-:R-:W-:-:S02]  /*2ea80*/  @!P1 IMAD.MOV.U32 R14, RZ, RZ, R10 ;  /* 0x000000ffff0e9224 */ /* 0x010fc400078e000a */
[----:B------:R-:W-:-:S05]  /*2ea90*/  @!P1 IMAD.MOV.U32 R15, RZ, RZ, R11 ;  /* 0x000000ffff0f9224 */ /* 0x000fca00078e000b */
[----:B------:R0:W4:Y:S02]  /*2eaa0*/  @!P1 LDG.E.U8 R19, desc[UR32][R14.64] ;  /* 0x000000200e139981 */ /* 0x000124000c1e1100 */
[----:B0-----:R-:W-:Y:S02]  /*2eab0*/  @!P0 IMAD.MOV.U32 R14, RZ, RZ, R8 ;  /* 0x000000ffff0e8224 */ /* 0x001fe400078e0008 */
[----:B-----5:R-:W-:-:S05]  /*2eac0*/  @!P0 IMAD.MOV.U32 R15, RZ, RZ, R9 ;  /* 0x000000ffff0f8224 */ /* 0x020fca00078e0009 */
[----:B------:R0:W5:Y:S02]  /*2ead0*/  @!P0 LDG.E.U8 R21, desc[UR32][R14.64] ;  /* 0x000000200e158981 */ /* 0x000164000c1e1100 */
[----:B0-----:R-:W-:Y:S02]  /*2eae0*/  @!P1 IMAD.MOV.U32 R14, RZ, RZ, R6 ;  /* 0x000000ffff0e9224 */ /* 0x001fe400078e0006 */
[----:B------:R-:W-:-:S05]  /*2eaf0*/  @!P1 IMAD.MOV.U32 R15, RZ, RZ, R7 ;  /* 0x000000ffff0f9224 */ /* 0x000fca00078e0007 */
[----:B------:R0:W5:Y:S02]  /*2eb00*/  @!P1 LDG.E.U8 R22, desc[UR32][R14.64] ;  /* 0x000000200e169981 */ /* 0x000164000c1e1100 */
[----:B0-----:R-:W-:Y:S02]  /*2eb10*/  @!P0 IMAD.MOV.U32 R14, RZ, RZ, R4 ;  /* 0x000000ffff0e8224 */ /* 0x001fe400078e0004 */
[----:B------:R-:W-:Y:S01]  /*2eb20*/  @!P0 IMAD.MOV.U32 R15, RZ, RZ, R5 ;  /* 0x000000ffff0f8224 */ /* 0x000fe200078e0005 */
[----:B--2---:R-:W-:Y:S04]  /*2eb30*/  STL [R1+0x3bdc], R17 ;  /* 0x003bdc1101007387 */ /* 0x004fe80000100800 */
[----:B------:R-:W-:Y:S04]  /*2eb40*/  LDS.U8 R4, [R0+UR5+0x800] ;  /* 0x0008000500047984 */ /* 0x000fe80008000000 */
[----:B------:R3:W2:Y:S02]  /*2eb50*/  @!P0 LDG.E.U8 R23, desc[UR32][R14.64] ;  /* 0x000000200e178981 */ /* 0x0006a4000c1e1100 */
[----:B---3--:R-:W-:-:S02]  /*2eb60*/  @!P1 IMAD.MOV.U32 R15, RZ, RZ, R3 ;  /* 0x000000ffff0f9224 */ /* 0x008fc400078e0003 */
[----:B------:R-:W-:Y:S01]  /*2eb70*/  @!P1 IMAD.MOV.U32 R14, RZ, RZ, R2 ;  /* 0x000000ffff0e9224 */ /* 0x000fe200078e0002 */
[----:B------:R-:W0:Y:S04]  /*2eb80*/  LDS.U8 R3, [R0+UR5+0x110] ;  /* 0x0001100500037984 */ /* 0x000e280008000000 */
[----:B------:R-:W1:Y:S04]  /*2eb90*/  LDS.U8 R2, [R0+UR5+0x198] ;  /* 0x0001980500027984 */ /* 0x000e680008000000 */
[----:B------:R-:W3:Y:S04]  /*2eba0*/  @!P1 LDG.E.U8 R24, desc[UR32][R14.64] ;  /* 0x000000200e189981 */ /* 0x000ee8000c1e1100 */
[----:B----4-:R-:W-:Y:S04]  /*2ebb0*/  STL [R1+0x3be0], R19 ;  /* 0x003be01301007387 */ /* 0x010fe80000100800 */
[----:B-----5:R-:W-:Y:S04]  /*2ebc0*/  STL [R1+0x3bb8], R21 ;  /* 0x003bb81501007387 */ /* 0x020fe80000100800 */
[----:B------:R-:W-:Y:S04]  /*2ebd0*/  STL [R1+0x3bbc], R22 ;  /* 0x003bbc1601007387 */ /* 0x000fe80000100800 */
[----:B--2---:R-:W-:Y:S04]  /*2ebe0*/  STL [R1+0x3b98], R23 ;  /* 0x003b981701007387 */ /* 0x004fe80000100800 */
[----:B---3--:R-:W-:Y:S04]  /*2ebf0*/  STL [R1+0x3b9c], R24 ;  /* 0x003b9c1801007387 */ /* 0x008fe80000100800 */
[----:B------:R-:W-:Y:S04]  /*2ec00*/  STL [R1+0x3b70], R26 ;  /* 0x003b701a01007387 */ /* 0x000fe80000100800 */
[----:B------:R-:W-:Y:S04]  /*2ec10*/  STL [R1+0x3b74], R27 ;  /* 0x003b741b01007387 */ /* 0x000fe80000100800 */
[----:B0-----:R-:W-:Y:S04]  /*2ec20*/  STL [R1+0x8c4], R3 ;  /* 0x0008c40301007387 */ /* 0x001fe80000100800 */
[----:B------:R-:W-:Y:S04]  /*2ec30*/  STL [R1+0x3b78], R28 ;  /* 0x003b781c01007387 */ /* 0x000fe80000100800 */
[----:B------:R-:W0:Y:S04]  /*2ec40*/  LDS.U8 R3, [R0+UR5+0x118] ;  /* 0x0001180500037984 */ /* 0x000e280008000000 */
[----:B-1----:R-:W-:Y:S04]  /*2ec50*/  STL [R1+0x8c0], R2 ;  /* 0x0008c00201007387 */ /* 0x002fe80000100800 */
[----:B------:R-:W1:Y:S04]  /*2ec60*/  LDS.U8 R2, [R0+UR5+0x190] ;  /* 0x0001900500027984 */ /* 0x000e680008000000 */
[----:B------:R-:W-:Y:S04]  /*2ec70*/  STL [R1+0x3b7c], R29 ;  /* 0x003b7c1d01007387 */ /* 0x000fe80000100800 */
[----:B0-----:R-:W-:Y:S04]  /*2ec80*/  STL [R1+0x8cc], R3 ;  /* 0x0008cc0301007387 */ /* 0x001fe80000100800 */
[----:B------:R-:W0:Y:S04]  /*2ec90*/  LDS.U8 R3, [R0+UR5+0x888] ;  /* 0x0008880500037984 */ /* 0x000e280008000000 */
[----:B-1----:R-:W-:Y:S04]  /*2eca0*/  STL [R1+0x8c8], R2 ;  /* 0x0008c80201007387 */ /* 0x002fe80000100800 */
[----:B------:R-:W1:Y:S04]  /*2ecb0*/  LDS.U8 R2, [R0+UR5+0x910] ;  /* 0x0009100500027984 */ /* 0x000e680008000000 */
[----:B------:R-:W-:Y:S04]  /*2ecc0*/  STL [R1+0x80], R4 ;  /* 0x0000800401007387 */ /* 0x000fe80000100800 */
[----:B------:R-:W2:Y:S04]  /*2ecd0*/  LDS.U8 R4, [R0+UR5+0x998] ;  /* 0x0009980500047984 */ /* 0x000ea80008000000 */
[----:B0-----:R-:W-:Y:S04]  /*2ece0*/  STL [R1+0x7c], R3 ;  /* 0x00007c0301007387 */ /* 0x001fe80000100800 */
[----:B------:R-:W0:Y:S04]  /*2ecf0*/  LDS.U8 R3, [R0+UR5+0x808] ;  /* 0x0008080500037984 */ /* 0x000e280008000000 */
[----:B-1----:R-:W-:Y:S04]  /*2ed00*/  STL [R1+0x8d4], R2 ;  /* 0x0008d40201007387 */ /* 0x002fe80000100800 */
[----:B------:R-:W1:Y:S04]  /*2ed10*/  LDS.U8 R2, [R0+UR5+0x880] ;  /* 0x0008800500027984 */ /* 0x000e680008000000 */
[----:B--2---:R-:W-:Y:S04]  /*2ed20*/  STL [R1+0x8d0], R4 ;  /* 0x0008d00401007387 */ /* 0x004fe80000100800 */
        /* <DEDUP_REMOVED lines=221> */
[----:B--2---:R-:W-:Y:S01]  /*2fb00*/  STL [R1+0x1ef0], R4 ;  /* 0x001ef00401007387 */ /* 0x004fe20000100800 */
[----:B------:R-:W-:-:S03]  /*2fb10*/  LOP3.LUT R15, R0, 0x20, RZ, 0x3c, !PT ;  /* 0x00000020000f7812 */ /* 0x000fc600078e3cff */
[----:B------:R-:W2:Y:S01]  /*2fb20*/  LDS.U8 R4, [R0+UR5+0x3890] ;  /* 0x0038900500047984 */ /* 0x000ea20008000000 */
[C---:B------:R-:W-:Y:S02]  /*2fb30*/  LOP3.LUT R14, R0.reuse, 0x60, RZ, 0x3c, !PT ;  /* 0x00000060000e7812 */ /* 0x040fe400078e3cff */
[----:B------:R-:W-:Y:S01]  /*2fb40*/  LOP3.LUT R25, R0, 0x40, RZ, 0x3c, !PT ;  /* 0x0000004000197812 */ /* 0x000fe200078e3cff */
[----:B0-----:R-:W-:Y:S04]  /*2fb50*/  STL [R1+0x1eec], R3 ;  /* 0x001eec0301007387 */ /* 0x001fe80000100800 */
[----:B------:R-:W0:Y:S04]  /*2fb60*/  LDS.U8 R3, [R0+UR5+0x3908] ;  /* 0x0039080500037984 */ /* 0x000e280008000000 */
[----:B-1----:R-:W-:Y:S04]  /*2fb70*/  STL [R1+0x1df8], R2 ;  /* 0x001df80201007387 */ /* 0x002fe80000100800 */
[----:B------:R-:W1:Y:S04]  /*2fb80*/  LDS.U8 R2, [R0+UR5+0x3980] ;  /* 0x0039800500027984 */ /* 0x000e680008000000 */
[----:B------:R-:W3:Y:S04]  /*2fb90*/  LDS.U8 R0, [R15+UR5] ;  /* 0x000000050f007984 */ /* 0x000ee80008000000 */
[----:B--2---:R-:W-:Y:S04]  /*2fba0*/  STL [R1+0x1df4], R4 ;  /* 0x001df40401007387 */ /* 0x004fe80000100800 */
[----:B------:R-:W-:Y:S04]  /*2fbb0*/  LDS.U8 R4, [R14+UR5+0x3908] ;  /* 0x003908050e047984 */ /* 0x000fe80008000000 */
[----:B0-----:R-:W-:Y:S04]  /*2fbc0*/  STL [R1+0x1ef8], R3 ;  /* 0x001ef80301007387 */ /* 0x001fe80000100800 */
[----:B------:R-:W0:Y:S04]  /*2fbd0*/  LDS.U8 R3, [R15+UR5+0x88] ;  /* 0x000088050f037984 */ /* 0x000e280008000000 */
[----:B-1----:R-:W-:Y:S04]  /*2fbe0*/  STL [R1+0x1ef4], R2 ;  /* 0x001ef40201007387 */ /* 0x002fe80000100800 */
[----:B------:R-:W1:Y:S04]  /*2fbf0*/  LDS.U8 R2, [R15+UR5+0x110] ;  /* 0x000110050f027984 */ /* 0x000e680008000000 */
[----:B---3--:R-:W-:Y:S04]  /*2fc00*/  STL [R1+0x72c], R0 ;  /* 0x00072c0001007387 */ /* 0x008fe80000100800 */
        /* <DEDUP_REMOVED lines=250> */
[----:B------:R-:W1:Y:S04]  /*30bb0*/  LDS.U8 R2, [R25+UR5] ;  /* 0x0000000519027984 */ /* 0x000e680008000000 */
        /* <DEDUP_REMOVED lines=255> */
[----:B------:R-:W0:Y:S04]  /*31bb0*/  LDS.U8 R3, [R14+UR5] ;  /* 0x000000050e037984 */ /* 0x000e280008000000 */
        /* <DEDUP_REMOVED lines=250> */
[----:B------:R-:W3:Y:S01]  /*32b60*/  LDS.U8 R14, [R14+UR5+0x3980] ;  /* 0x003980050e0e7984 */ /* 0x000ee20008000000 */
[----:B------:R-:W-:Y:S06]  /*32b70*/  BAR.SYNC.DEFER_BLOCKING 0x0 ;  /* 0x0000000000007b1d */ /* 0x000fec0000010000 */
[----:B0-----:R-:W-:Y:S04]  /*32b80*/  STL [R1+0x1fb0], R3 ;  /* 0x001fb00301007387 */ /* 0x001fe80000100800 */
[----:B------:R-:W4:Y:S04]  /*32b90*/  LDL.LU R25, [R1+0x810] ;  /* 0x0008100001197983 */ /* 0x000f280000300800 */
[----:B-1----:R-:W-:Y:S04]  /*32ba0*/  STL [R1+0x1eb8], R2 ;  /* 0x001eb80201007387 */ /* 0x002fe80000100800 */
[----:B------:R-:W5:Y:S04]  /*32bb0*/  LDL.LU R15, [R1+0x7e4] ;  /* 0x0007e400010f7983 */ /* 0x000f680000300800 */
[----:B--2---:R0:W-:Y:S04]  /*32bc0*/  STL [R1+0x1eb4], R0 ;  /* 0x001eb40001007387 */ /* 0x0041e80000100800 */
        /* <DEDUP_REMOVED lines=9> */
[----:B------:R-:W4:Y:S04]  /*32c60*/  LDL.LU R19, [R1+0x728] ;  /* 0x0007280001137983 */ /* 0x000f280000300800 */
[----:B------:R-:W5:Y:S04]  /*32c70*/  LDL.LU R17, [R1+0x720] ;  /* 0x0007200001117983 */ /* 0x000f680000300800 */
        /* <DEDUP_REMOVED lines=14> */
[----:B------:R0:W-:Y:S02]  /*32d60*/  STL [R1+0x1fb8], R4 ;  /* 0x001fb80401007387 */ /* 0x0001e40000100800 */
[----:B0-----:R-:W0:Y:S02]  /*32d70*/  S2R R4, SR_TID.X ;  /* 0x0000000000047919 */ /* 0x001e240000002100 */
[----:B---3--:R1:W-:Y:S04]  /*32d80*/  STL [R1+0x1fac], R14 ;  /* 0x001fac0e01007387 */ /* 0x0083e80000100800 */
[----:B-1----:R-:W3:Y:S01]  /*32d90*/  LDL.LU R14, [R1+0x814] ;  /* 0x00081400010e7983 */ /* 0x002ee20000300800 */
[----:B0-----:R-:W-:-:S05]  /*32da0*/  LOP3.LUT R4, R4, 0x3f, RZ, 0xc0, !PT ;  /* 0x0000003f04047812 */ /* 0x001fca00078ec0ff */
[----:B----4-:R0:W-:Y:S04]  /*32db0*/  STS.U8 [R4+UR5+0xc00], R19 ;  /* 0x000c001304007988 */ /* 0x0101e80008000005 */
[----:B0-----:R-:W4:Y:S04]  /*32dc0*/  LDL.LU R19, [R1+0x17c] ;  /* 0x00017c0001137983 */ /* 0x001f280000300800 */
[----:B----4-:R0:W-:Y:S04]  /*32dd0*/  STL [R1+0x3be4], R19 ;  /* 0x003be41301007387 */ /* 0x0101e80000100800 */
[----:B0-----:R-:W4:Y:S04]  /*32de0*/  LDL.LU R19, [R1+0x180] ;  /* 0x0001800001137983 */ /* 0x001f280000300800 */
[----:B----4-:R0:W-:Y:S04]  /*32df0*/  STL [R1+0x3be8], R19 ;  /* 0x003be81301007387 */ /* 0x0101e80000100800 */
[----:B0-----:R-:W4:Y:S04]  /*32e00*/  LDL.LU R19, [R1+0x19c] ;  /* 0x00019c0001137983 */ /* 0x001f280000300800 */
[----:B-----5:R-:W-:Y:S04]  /*32e10*/  STS.U8 [R4+UR5+0xc40], R17 ;  /* 0x000c401104007988 */ /* 0x020fe80008000005 */
[----:B--2---:R-:W-:Y:S04]  /*32e20*/  STS.U8 [R4+UR5+0x1400], R7 ;  /* 0x0014000704007988 */ /* 0x004fe80008000005 */
[----:B------:R-:W-:Y:S04]  /*32e30*/  STS.U8 [R4+UR5+0x1440], R6 ;  /* 0x0014400604007988 */ /* 0x000fe80008000005 */
[----:B------:R-:W-:Y:S04]  /*32e40*/  STS.U8 [R4+UR5+0x1a00], R3 ;  /* 0x001a000304007988 */ /* 0x000fe80008000005 */
[----:B---3--:R-:W-:Y:S04]  /*32e50*/  STS.U8 [R4+UR5], R14 ;  /* 0x0000000e04007988 */ /* 0x008fe80008000005 */
        /* <DEDUP_REMOVED lines=8> */
[----:B----4-:R0:W-:Y:S04]  /*32ee0*/  STL [R1+0x3bec], R19 ;  /* 0x003bec1301007387 */ /* 0x0101e80000100800 */
        /* <DEDUP_REMOVED lines=42> */
[----:B--2---:R0:W-:Y:S04]  /*33190*/  STS.U8 [R4+UR5+0x1c00], R19 ;  /* 0x001c001304007988 */ /* 0x0041e80008000005 */
[----:B0-----:R-:W2:Y:S04]  /*331a0*/  LDL.LU R19, [R1+0x3bec] ;  /* 0x003bec0001137983 */ /* 0x001ea80000300800 */
[----:B--2---:R0:W-:Y:S04]  /*331b0*/  STS.U8 [R4+UR5+0x1c40], R19 ;  /* 0x001c401304007988 */ /* 0x0041e80008000005 */
[----:B0-----:R-:W2:Y:S04]  /*331c0*/  LDL.LU R19, [R1+0x3be8] ;  /* 0x003be80001137983 */ /* 0x001ea80000300800 */
[----:B--2---:R0:W-:Y:S04]  /*331d0*/  STS.U8 [R4+UR5+0x1e40], R19 ;  /* 0x001e401304007988 */ /* 0x0041e80008000005 */
[----:B0-----:R-:W2:Y:S04]  /*331e0*/  LDL.LU R19, [R1+0x3be4] ;  /* 0x003be40001137983 */ /* 0x001ea80000300800 */
[----:B---3--:R-:W-:Y:S04]  /*331f0*/  STS.U8 [R4+UR5+0x2000], R17 ;  /* 0x0020001104007988 */ /* 0x008fe80008000005 */
[----:B----4-:R-:W-:Y:S04]  /*33200*/  STS.U8 [R4+UR5+0x2040], R7 ;  /* 0x0020400704007988 */ /* 0x010fe80008000005 */
[----:B--2---:R0:W-:Y:S04]  /*33210*/  STS.U8 [R4+UR5+0x1e00], R19 ;  /* 0x001e001304007988 */ /* 0x0041e80008000005 */
[----:B0-----:R-:W2:Y:S04]  /*33220*/  LDL.LU R19, [R1+0x3be0] ;  /* 0x003be00001137983 */ /* 0x001ea80000300800 */
[----:B------:R-:W3:Y:S04]  /*33230*/  LDL.LU R17, [R1+0x3bdc] ;  /* 0x003bdc0001117983 */ /* 0x000ee80000300800 */
[----:B------:R-:W4:Y:S04]  /*33240*/  LDL.LU R7, [R1+0x3bd8] ;  /* 0x003bd80001077983 */ /* 0x000f280000300800 */
[----:B-----5:R0:W-:Y:S04]  /*33250*/  STS.U8 [R4+UR5+0x2240], R6 ;  /* 0x0022400604007988 */ /* 0x0201e80008000005 */
[----:B------:R1:W-:Y:S04]  /*33260*/  STS.U8 [R4+UR5+0x2200], R3 ;  /* 0x0022000304007988 */ /* 0x0003e80008000005 */
[----:B0-----:R-:W5:Y:S04]  /*33270*/  LDL.LU R6, [R1+0x3bd4] ;  /* 0x003bd40001067983 */ /* 0x001f680000300800 */
[----:B-1----:R-:W5:Y:S04]  /*33280*/  LDL.LU R3, [R1+0x3bd0] ;  /* 0x003bd00001037983 */ /* 0x002f680000300800 */
[----:B--2---:R0:W-:Y:S04]  /*33290*/  STS.U8 [R4+UR5+0x3e00], R19 ;  /* 0x003e001304007988 */ /* 0x0041e80008000005 */
[----:B0-----:R-:W2:Y:S04]  /*332a0*/  LDL.LU R19, [R1+0x7bc] ;  /* 0x0007bc0001137983 */ /* 0x001ea80000300800 */
[----:B---3--:R-:W-:Y:S04]  /*332b0*/  STS.U8 [R4+UR5+0x3e40], R17 ;  /* 0x003e401104007988 */ /* 0x008fe80008000005 */
[----:B----4-:R-:W-:Y:S04]  /*332c0*/  STS.U8 [R4+UR5+0x3c40], R7 ;  /* 0x003c400704007988 */ /* 0x010fe80008000005 */
        /* <DEDUP_REMOVED lines=9> */
[----:B------:R0:W-:Y:S02]  /*33360*/  STS.U8 [R4+UR5+0x3a40], R5 ;  /* 0x003a400504007988 */ /* 0x0001e40008000005 */
[----:B0-----:R-:W0:Y:S02]  /*33370*/  S2R R5, SR_TID.X ;  /* 0x0000000000057919 */ /* 0x001e240000002100 */
[----:B--2---:R1:W-:Y:S04]  /*33380*/  STL [R1+0x3bcc], R19 ;  /* 0x003bcc1301007387 */ /* 0x0043e80000100800 */
[----:B-1----:R-:W2:Y:S04]  /*33390*/  LDL.LU R19, [R1+0x80c] ;  /* 0x00080c0001137983 */ /* 0x002ea80000300800 */
[----:B------:R-:W3:Y:S04]  /*333a0*/  LDL.LU R17, [R1+0x7b8] ;  /* 0x0007b80001117983 */ /* 0x000ee80000300800 */
        /* <DEDUP_REMOVED lines=9> */
[----:B------:R-:W3:Y:S04]  /*33440*/  LDL.LU R22, [R1+0x6f4] ;  /* 0x0006f40001167983 */ /* 0x000ee80000300800 */
[----:B------:R0:W-:Y:S04]  /*33450*/  STS.U8 [R4+UR5+0x2600], R0 ;  /* 0x0026000004007988 */ /* 0x0001e80008000005 */
[----:B------:R1:W-:Y:S04]  /*33460*/  STS.U8 [R4+UR5+0x2e00], R21 ;  /* 0x002e001504007988 */ /* 0x0003e80008000005 */
[----:B------:R-:W-:Y:S04]  /*33470*/  STS.U8 [R4+UR5+0x3000], R13 ;  /* 0x0030000d04007988 */ /* 0x000fe80008000005 */
[----:B-----5:R5:W-:Y:S04]  /*33480*/  STS.U8 [R4+UR5+0x3a00], R3 ;  /* 0x003a000304007988 */ /* 0x020be80008000005 */
[----:B------:R-:W-:Y:S04]  /*33490*/  STS.U8 [R4+UR5+0x2440], R25 ;  /* 0x0024401904007988 */ /* 0x000fe80008000005 */
[----:B------:R5:W-:Y:S04]  /*334a0*/  STS.U8 [R4+UR5+0x3040], R12 ;  /* 0x0030400c04007988 */ /* 0x000be80008000005 */
[----:B------:R5:W-:Y:S01]  /*334b0*/  STS.U8 [R4+UR5+0x3240], R11 ;  /* 0x0032400b04007988 */ /* 0x000be20008000005 */
[----:B0-----:R-:W-:-:S03]  /*334c0*/  LOP3.LUT R0, R5, 0x7, RZ, 0xc0, !PT ;  /* 0x0000000705007812 */ /* 0x001fc600078ec0ff */
[----:B-1----:R-:W4:Y:S04]  /*334d0*/  LDL.LU R21, [R1+0x5dc] ;  /* 0x0005dc0001157983 */ /* 0x002f280000300800 */
[----:B------:R0:W-:Y:S04]  /*334e0*/  STS.U8 [R4+UR5+0x3200], R10 ;  /* 0x0032000a04007988 */ /* 0x0001e80008000005 */
[----:B------:R1:W-:Y:S04]  /*334f0*/  STS.U8 [R4+UR5+0x3400], R9 ;  /* 0x0034000904007988 */ /* 0x0003e80008000005 */
[----:B------:R1:W-:Y:S04]  /*33500*/  STS.U8 [R4+UR5+0x3440], R8 ;  /* 0x0034400804007988 */ /* 0x0003e80008000005 */
[----:B------:R-:W-:Y:S04]  /*33510*/  STS.U8 [R4+UR5+0x3640], R16 ;  /* 0x0036401004007988 */ /* 0x000fe80008000005 */
[----:B------:R-:W-:Y:S04]  /*33520*/  STS.U8 [R4+UR5+0x3600], R18 ;  /* 0x0036001204007988 */ /* 0x000fe80008000005 */
[----:B------:R-:W-:Y:S04]  /*33530*/  STS.U8 [R4+UR5+0x3800], R20 ;  /* 0x0038001404007988 */ /* 0x000fe80008000005 */
[----:B------:R-:W-:Y:S01]  /*33540*/  STS.U8 [R4+UR5+0x3840], R2 ;  /* 0x0038400204007988 */ /* 0x000fe20008000005 */
[----:B-----5:R-:W-:-:S03]  /*33550*/  LOP3.LUT R3, R4, 0x10, RZ, 0x3c, !PT ;  /* 0x0000001004037812 */ /* 0x020fc600078e3cff */
[----:B------:R5:W-:Y:S04]  /*33560*/  STS.U8 [R4+UR5+0x3c00], R6 ;  /* 0x003c000604007988 */ /* 0x000be80008000005 */
[----:B------:R-:W4:Y:S01]  /*33570*/  LDL.LU R13, [R1+0x5cc] ;  /* 0x0005cc00010d7983 */ /* 0x000f220000300800 */
[----:B------:R-:W-:-:S03]  /*33580*/  IMAD R0, R0, 0x90, RZ ;  /* 0x0000009000007824 */ /* 0x000fc600078e02ff */
[----:B------:R-:W4:Y:S04]  /*33590*/  LDL.LU R12, [R1+0x5b0] ;  /* 0x0005b000010c7983 */ /* 0x000f280000300800 */
[----:B------:R-:W4:Y:S04]  /*335a0*/  LDL.LU R11, [R1+0x5ac] ;  /* 0x0005ac00010b7983 */ /* 0x000f280000300800 */
[----:B0-----:R-:W4:Y:S04]  /*335b0*/  LDL.LU R10, [R1+0x590] ;  /* 0x00059000010a7983 */ /* 0x001f280000300800 */
[----:B-1----:R-:W4:Y:S04]  /*335c0*/  LDL.LU R9, [R1+0x58c] ;  /* 0x00058c0001097983 */ /* 0x002f280000300800 */
[----:B------:R-:W4:Y:S01]  /*335d0*/  LDL.LU R8, [R1+0x570] ;  /* 0x0005700001087983 */ /* 0x000f220000300800 */
[----:B-----5:R-:W-:-:S03]  /*335e0*/  IMAD.SHL.U32 R6, R5, 0x2, RZ ;  /* 0x0000000205067824 */ /* 0x020fc600078e00ff */
[----:B------:R-:W5:Y:S01]  /*335f0*/  LDL.LU R16, [R1+0x56c] ;  /* 0x00056c0001107983 */ /* 0x000f620000300800 */
[----:B------:R-:W-:-:S03]  /*33600*/  IMAD.SHL.U32 R4, R5, 0x20, RZ ;  /* 0x0000002005047824 */ /* 0x000fc600078e00ff */
[----:B------:R-:W5:Y:S04]  /*33610*/  LDL.LU R18, [R1+0x550] ;  /* 0x0005500001127983 */ /* 0x000f680000300800 */
[----:B------:R-:W5:Y:S01]  /*33620*/  LDL.LU R20, [R1+0x26c] ;  /* 0x00026c0001147983 */ /* 0x000f620000300800 */
[----:B------:R-:W-:-:S03]  /*33630*/  LOP3.LUT R0, R0, 0x30, R6, 0x78, !PT ;  /* 0x0000003000007812 */ /* 0x000fc600078e7806 */
[----:B------:R-:W5:Y:S01]  /*33640*/  LDL.LU R2, [R1+0x238] ;  /* 0x0002380001027983 */ /* 0x000f620000300800 */
[----:B------:R-:W-:-:S03]  /*33650*/  LOP3.LUT R4, R4, 0x400, RZ, 0xc0, !PT ;  /* 0x0000040004047812 */ /* 0x000fc600078ec0ff */
[----:B------:R-:W5:Y:S04]  /*33660*/  LDL.LU R5, [R1+0x234] ;  /* 0x0002340001057983 */ /* 0x000f680000300800 */
[----:B------:R-:W5:Y:S01]  /*33670*/  LDL.LU R6, [R1+0x7d8] ;  /* 0x0007d80001067983 */ /* 0x000f620000300800 */
[----:B------:R-:W-:-:S03]  /*33680*/  LOP3.LUT R25, R0, R4, RZ, 0xfc, !PT ;  /* 0x0000000400197212 */ /* 0x000fc600078efcff */
[----:B------:R-:W5:Y:S04]  /*33690*/  LDL.LU R0, [R1+0x808] ;  /* 0x0008080001007983 */ /* 0x000f680000300800 */
[----:B------:R-:W5:Y:S04]  /*336a0*/  LDL.LU R4, [R1+0x7dc] ;  /* 0x0007dc0001047983 */ /* 0x000f680000300800 */
[----:B--2---:R0:W-:Y:S04]  /*336b0*/  STS.U8 [R3+UR5+0x80], R19 ;  /* 0x0000801303007988 */ /* 0x0041e80008000005 */
[----:B0-----:R-:W2:Y:S04]  /*336c0*/  LDL.LU R19, [R1+0x3bcc] ;  /* 0x003bcc0001137983 */ /* 0x001ea80000300800 */
[----:B------:R-:W-:Y:S04]  /*336d0*/  STL [R1+0x5d0], R25 ;  /* 0x0005d01901007387 */ /* 0x000fe80000100800 */
[----:B------:R-:W-:Y:S04]  /*336e0*/  STL [R1+0x3b80], R25 ;  /* 0x003b801901007387 */ /* 0x000fe80000100800 */
[----:B---3--:R0:W-:Y:S04]  /*336f0*/  STS.U8 [R3+UR5+0xe80], R22 ;  /* 0x000e801603007988 */ /* 0x0081e80008000005 */
[----:B0-----:R-:W3:Y:S04]  /*33700*/  LDL.LU R22, [R1+0x1e0] ;  /* 0x0001e00001167983 */ /* 0x001ee80000300800 */
[----:B---3--:R0:W-:Y:S04]  /*33710*/  STL [R1+0x3bc0], R22 ;  /* 0x003bc01601007387 */ /* 0x0081e80000100800 */
[----:B0-----:R-:W3:Y:S04]  /*33720*/  LDL.LU R22, [R1+0x1e4] ;  /* 0x0001e40001167983 */ /* 0x001ee80000300800 */
[----:B---3--:R0:W-:Y:S04]  /*33730*/  STL [R1+0x3bc4], R22 ;  /* 0x003bc41601007387 */ /* 0x0081e80000100800 */
[----:B0-----:R-:W3:Y:S04]  /*33740*/  LDL.LU R22, [R1+0x1f8] ;  /* 0x0001f80001167983 */ /* 0x001ee80000300800 */
[----:B----4-:R-:W-:Y:S04]  /*33750*/  STS.U8 [R3+UR5+0x1080], R21 ;  /* 0x0010801503007988 */ /* 0x010fe80008000005 */
[----:B------:R-:W-:Y:S04]  /*33760*/  STS.U8 [R3+UR5+0x14c0], R9 ;  /* 0x0014c00903007988 */ /* 0x000fe80008000005 */
[----:B------:R-:W-:Y:S04]  /*33770*/  STS.U8 [R3+UR5+0x16c0], R8 ;  /* 0x0016c00803007988 */ /* 0x000fe80008000005 */
[----:B-----5:R-:W-:Y:S04]  /*33780*/  STS.U8 [R3+UR5+0x1a80], R5 ;  /* 0x001a800503007988 */ /* 0x020fe80008000005 */
[----:B------:R-:W-:Y:S04]  /*33790*/  STS.U8 [R3+UR5+0xc0], R0 ;  /* 0x0000c00003007988 */ /* 0x000fe80008000005 */
[----:B------:R-:W-:Y:S04]  /*337a0*/  STS.U8 [R3+UR5+0x2c0], R4 ;  /* 0x0002c00403007988 */ /* 0x000fe80008000005 */
[----:B------:R-:W-:Y:S04]  /*337b0*/  STS.U8 [R3+UR5+0x280], R6 ;  /* 0x0002800603007988 */ /* 0x000fe80008000005 */
[----:B--2---:R-:W-:Y:S04]  /*337c0*/  STS.U8 [R3+UR5+0x480], R19 ;  /* 0x0004801303007988 */ /* 0x004fe80008000005 */
[----:B------:R-:W-:Y:S04]  /*337d0*/  STS.U8 [R3+UR5+0x4c0], R17 ;  /* 0x0004c01103007988 */ /* 0x000fe80008000005 */
[----:B------:R-:W-:Y:S04]  /*337e0*/  STS.U8 [R3+UR5+0x6c0], R7 ;  /* 0x0006c00703007988 */ /* 0x000fe80008000005 */
[----:B------:R-:W-:Y:S04]  /*337f0*/  STS.U8 [R3+UR5+0x680], R14 ;  /* 0x0006800e03007988 */ /* 0x000fe80008000005 */
[----:B------:R-:W-:Y:S04]  /*33800*/  STS.U8 [R3+UR5+0x880], R15 ;  /* 0x0008800f03007988 */ /* 0x000fe80008000005 */
[----:B------:R-:W-:Y:S04]  /*33810*/  STS.U8 [R3+UR5+0x8c0], R29 ;  /* 0x0008c01d03007988 */ /* 0x000fe80008000005 */
[----:B---3--:R0:W-:Y:S04]  /*33820*/  STL [R1+0x3bc8], R22 ;  /* 0x003bc81601007387 */ /* 0x0081e80000100800 */
        /* <DEDUP_REMOVED lines=40> */
[----:B0-----:R-:W5:Y:S04]  /*33ab0*/  LDL.LU R2, [R1+0x8] ;  /* 0x0000080001027983 */ /* 0x001f680000300800 */
        /* <DEDUP_REMOVED lines=8> */
[----:B-----5:R-:W-:Y:S04]  /*33b40*/  STS.U8 [R3+UR5+0x22c0], R8 ;  /* 0x0022c00803007988 */ /* 0x020fe80008000005 */
        /* <DEDUP_REMOVED lines=15> */
[----:B--2---:R0:W-:Y:S04]  /*33c40*/  STS.U8 [R3+UR5+0x1e80], R22 ;  /* 0x001e801603007988 */ /* 0x0041e80008000005 */
[----:B0-----:R-:W2:Y:S04]  /*33c50*/  LDL.LU R22, [R1+0x3bbc] ;  /* 0x003bbc0001167983 */ /* 0x001ea80000300800 */
[----:B------:R-:W3:Y:S04]  /*33c60*/  LDL.LU R21, [R1+0x3bb8] ;  /* 0x003bb80001157983 */ /* 0x000ee80000300800 */
[----:B------:R-:W4:Y:S04]  /*33c70*/  LDL.LU R9, [R1+0x3bb4] ;  /* 0x003bb40001097983 */ /* 0x000f280000300800 */
[----:B------:R-:W5:Y:S04]  /*33c80*/  LDL.LU R8, [R1+0x3bb0] ;  /* 0x003bb00001087983 */ /* 0x000f680000300800 */
[----:B------:R-:W2:Y:S04]  /*33c90*/  LDL.LU R5, [R1+0x3bac] ;  /* 0x003bac0001057983 */ /* 0x000ea80000300800 */
        /* <DEDUP_REMOVED lines=15> */
[----:B------:R1:W-:Y:S04]  /*33d90*/  STS.U8 [R3+UR5+0x3280], R13 ;  /* 0x0032800d03007988 */ /* 0x0003e80008000005 */
[----:B------:R1:W-:Y:S04]  /*33da0*/  STS.U8 [R3+UR5+0x3480], R12 ;  /* 0x0034800c03007988 */ /* 0x0003e80008000005 */
[----:B------:R1:W-:Y:S04]  /*33db0*/  STS.U8 [R3+UR5+0x34c0], R11 ;  /* 0x0034c00b03007988 */ /* 0x0003e80008000005 */
[----:B------:R1:W-:Y:S04]  /*33dc0*/  STS.U8 [R3+UR5+0x36c0], R10 ;  /* 0x0036c00a03007988 */ /* 0x0003e80008000005 */
[----:B------:R1:W-:Y:S04]  /*33dd0*/  STS.U8 [R3+UR5+0x3680], R16 ;  /* 0x0036801003007988 */ /* 0x0003e80008000005 */
[----:B0-----:R-:W3:Y:S04]  /*33de0*/  LDL.LU R23, [R1+0x5a8] ;  /* 0x0005a80001177983 */ /* 0x001ee80000300800 */
[----:B-1----:R-:W3:Y:S04]  /*33df0*/  LDL.LU R13, [R1+0x5a4] ;  /* 0x0005a400010d7983 */ /* 0x002ee80000300800 */
[----:B------:R-:W3:Y:S04]  /*33e00*/  LDL.LU R12, [R1+0x588] ;  /* 0x00058800010c7983 */ /* 0x000ee80000300800 */
[----:B------:R-:W3:Y:S04]  /*33e10*/  LDL.LU R11, [R1+0x584] ;  /* 0x00058400010b7983 */ /* 0x000ee80000300800 */
[----:B------:R-:W3:Y:S04]  /*33e20*/  LDL.LU R10, [R1+0x568] ;  /* 0x00056800010a7983 */ /* 0x000ee80000300800 */
[----:B------:R0:W-:Y:S04]  /*33e30*/  STS.U8 [R3+UR5+0x3880], R18 ;  /* 0x0038801203007988 */ /* 0x0001e80008000005 */
[----:B------:R-:W3:Y:S04]  /*33e40*/  LDL.LU R16, [R1+0x564] ;  /* 0x0005640001107983 */ /* 0x000ee80000300800 */
[----:B------:R1:W-:Y:S04]  /*33e50*/  STS.U8 [R3+UR5+0x38c0], R20 ;  /* 0x0038c01403007988 */ /* 0x0003e80008000005 */
[----:B------:R1:W-:Y:S04]  /*33e60*/  STS.U8 [R3+UR5+0x3ac0], R2 ;  /* 0x003ac00203007988 */ /* 0x0003e80008000005 */
[----:B0-----:R-:W3:Y:S04]  /*33e70*/  LDL.LU R18, [R1+0x264] ;  /* 0x0002640001127983 */ /* 0x001ee80000300800 */
[----:B-1----:R-:W3:Y:S04]  /*33e80*/  LDL.LU R20, [R1+0x25c] ;  /* 0x00025c0001147983 */ /* 0x002ee80000300800 */
[----:B------:R-:W3:Y:S04]  /*33e90*/  LDL.LU R2, [R1+0x230] ;  /* 0x0002300001027983 */ /* 0x000ee80000300800 */
[----:B--2---:R0:W-:Y:S02]  /*33ea0*/  STS.U8 [R3+UR5+0x3a80], R5 ;  /* 0x003a800503007988 */ /* 0x0041e40008000005 */
[----:B0-----:R-:W0:Y:S02]  /*33eb0*/  S2R R5, SR_TID.X ;  /* 0x0000000000057919 */ /* 0x001e240000002100 */
[----:B-----5:R1:W-:Y:S04]  /*33ec0*/  STS.U8 [R3+UR5+0x3c80], R8 ;  /* 0x003c800803007988 */ /* 0x0203e80008000005 */
[----:B----4-:R2:W-:Y:S04]  /*33ed0*/  STS.U8 [R3+UR5+0x3cc0], R9 ;  /* 0x003cc00903007988 */ /* 0x0105e80008000005 */
[----:B---3--:R3:W-:Y:S04]  /*33ee0*/  STS.U8 [R3+UR5+0x3ec0], R21 ;  /* 0x003ec01503007988 */ /* 0x0087e80008000005 */
[----:B------:R4:W-:Y:S04]  /*33ef0*/  STS.U8 [R3+UR5+0x3e80], R22 ;  /* 0x003e801603007988 */ /* 0x0009e80008000005 */
[----:B-1----:R-:W5:Y:S04]  /*33f00*/  LDL.LU R8, [R1+0x7d0] ;  /* 0x0007d00001087983 */ /* 0x002f680000300800 */
[----:B--2---:R-:W2:Y:S04]  /*33f10*/  LDL.LU R9, [R1+0x7d4] ;  /* 0x0007d40001097983 */ /* 0x004ea80000300800 */
[----:B---3--:R-:W3:Y:S04]  /*33f20*/  LDL.LU R21, [R1+0x7fc] ;  /* 0x0007fc0001157983 */ /* 0x008ee80000300800 */
[----:B----4-:R-:W4:Y:S01]  /*33f30*/  LDL.LU R3, [R1+0x804] ;  /* 0x0008040001037983 */ /* 0x010f220000300800 */
[----:B0-----:R-:W-:-:S04]  /*33f40*/  LOP3.LUT R5, R5, 0x3f, RZ, 0xc0, !PT ;  /* 0x0000003f05057812 */ /* 0x001fc800078ec0ff */
[----:B------:R-:W-:-:S05]  /*33f50*/  LOP3.LUT R5, R5, 0x20, RZ, 0x3c, !PT ;  /* 0x0000002005057812 */ /* 0x000fca00078e3cff */
[----:B------:R0:W-:Y:S04]  /*33f60*/  STS.U8 [R5+UR5+0x1140], R24 ;  /* 0x0011401805007988 */ /* 0x0001e80008000005 */
[----:B0-----:R-:W5:Y:S04]  /*33f70*/  LDL.LU R24, [R1+0x1dc] ;  /* 0x0001dc0001187983 */ /* 0x001f680000300800 */
[----:B-----5:R0:W-:Y:S04]  /*33f80*/  STL [R1+0x3ba0], R24 ;  /* 0x003ba01801007387 */ /* 0x0201e80000100800 */
[----:B0-----:R-:W5:Y:S04]  /*33f90*/  LDL.LU R24, [R1+0x1f0] ;  /* 0x0001f00001187983 */ /* 0x001f680000300800 */
[----:B-----5:R0:W-:Y:S04]  /*33fa0*/  STL [R1+0x3ba4], R24 ;  /* 0x003ba41801007387 */ /* 0x0201e80000100800 */
[----:B0-----:R-:W5:Y:S04]  /*33fb0*/  LDL.LU R24, [R1+0x1f4] ;  /* 0x0001f40001187983 */ /* 0x001f680000300800 */
[----:B------:R-:W-:Y:S04]  /*33fc0*/  STS.U8 [R5+UR5+0x1340], R23 ;  /* 0x0013401705007988 */ /* 0x000fe80008000005 */
[----:B------:R-:W-:Y:S04]  /*33fd0*/  STS.U8 [R5+UR5+0x1540], R11 ;  /* 0x0015400b05007988 */ /* 0x000fe80008000005 */
[----:B------:R-:W-:Y:S04]  /*33fe0*/  STS.U8 [R5+UR5+0x1740], R10 ;  /* 0x0017400a05007988 */ /* 0x000fe80008000005 */
[----:B------:R-:W-:Y:S04]  /*33ff0*/  STS.U8 [R5+UR5+0x1940], R20 ;  /* 0x0019401405007988 */ /* 0x000fe80008000005 */
[----:B------:R-:W-:Y:S04]  /*34000*/  STS.U8 [R5+UR5+0x1b40], R2 ;  /* 0x001b400205007988 */ /* 0x000fe80008000005 */
[----:B----4-:R-:W-:Y:S04]  /*34010*/  STS.U8 [R5+UR5+0x100], R3 ;  /* 0x0001000305007988 */ /* 0x010fe80008000005 */
[----:B---3--:R-:W-:Y:S04]  /*34020*/  STS.U8 [R5+UR5+0x140], R21 ;  /* 0x0001401505007988 */ /* 0x008fe80008000005 */
[----:B--2---:R-:W-:Y:S04]  /*34030*/  STS.U8 [R5+UR5+0x340], R9 ;  /* 0x0003400905007988 */ /* 0x004fe80008000005 */
[----:B------:R-:W-:Y:S04]  /*34040*/  STS.U8 [R5+UR5+0x300], R8 ;  /* 0x0003000805007988 */ /* 0x000fe80008000005 */
[----:B------:R-:W-:Y:S04]  /*34050*/  STS.U8 [R5+UR5+0x500], R25 ;  /* 0x0005001905007988 */ /* 0x000fe80008000005 */
[----:B------:R-:W-:Y:S04]  /*34060*/  STS.U8 [R5+UR5+0x540], R0 ;  /* 0x0005400005007988 */ /* 0x000fe80008000005 */
[----:B------:R-:W-:Y:S04]  /*34070*/  STS.U8 [R5+UR5+0x740], R4 ;  /* 0x0007400405007988 */ /* 0x000fe80008000005 */
[----:B------:R-:W-:Y:S04]  /*34080*/  STS.U8 [R5+UR5+0x700], R6 ;  /* 0x0007000605007988 */ /* 0x000fe80008000005 */
[----:B-----5:R0:W-:Y:S04]  /*34090*/  STL [R1+0x3ba8], R24 ;  /* 0x003ba81801007387 */ /* 0x0201e80000100800 */
        /* <DEDUP_REMOVED lines=63> */
[----:B------:R-:W3:Y:S04]  /*34490*/  LDL.LU R20, [R1+0x3b8c] ;  /* 0x003b8c0001147983 */ /* 0x000ee80000300800 */
[----:B------:R-:W4:Y:S04]  /*344a0*/  LDL.LU R2, [R1+0x3b88] ;  /* 0x003b880001027983 */ /* 0x000f280000300800 */
[----:B------:R-:W4:Y:S04]  /*344b0*/  LDL.LU R16, [R1+0x7e8] ;  /* 0x0007e80001107983 */ /* 0x000f280000300800 */
[----:B------:R-:W4:Y:S04]  /*344c0*/  LDL.LU R18, [R1+0x7cc] ;  /* 0x0007cc0001127983 */ /* 0x000f280000300800 */
[----:B------:R-:W4:Y:S04]  /*344d0*/  LDL.LU R22, [R1+0x788] ;  /* 0x0007880001167983 */ /* 0x000f280000300800 */
[----:B------:R-:W4:Y:S04]  /*344e0*/  LDL.LU R3, [R1+0x76c] ;  /* 0x00076c0001037983 */ /* 0x000f280000300800 */
[----:B------:R-:W4:Y:S04]  /*344f0*/  LDL.LU R21, [R1+0x768] ;  /* 0x0007680001157983 */ /* 0x000f280000300800 */
[----:B------:R0:W-:Y:S04]  /*34500*/  STS.U8 [R5+UR5+0x2900], R8 ;  /* 0x0029000805007988 */ /* 0x0001e80008000005 */
[----:B------:R-:W4:Y:S04]  /*34510*/  LDL.LU R9, [R1+0x73c] ;  /* 0x00073c0001097983 */ /* 0x000f280000300800 */
[----:B------:R1:W-:Y:S04]  /*34520*/  STS.U8 [R5+UR5+0x2940], R25 ;  /* 0x0029401905007988 */ /* 0x0003e80008000005 */
[----:B------:R1:W-:Y:S04]  /*34530*/  STS.U8 [R5+UR5+0x2b40], R0 ;  /* 0x002b400005007988 */ /* 0x0003e80008000005 */
[----:B------:R1:W-:Y:S04]  /*34540*/  STS.U8 [R5+UR5+0x2b00], R4 ;  /* 0x002b000405007988 */ /* 0x0003e80008000005 */
[----:B------:R1:W-:Y:S04]  /*34550*/  STS.U8 [R5+UR5+0x2d00], R6 ;  /* 0x002d000605007988 */ /* 0x0003e80008000005 */
[----:B------:R1:W-:Y:S04]  /*34560*/  STS.U8 [R5+UR5+0x2d40], R19 ;  /* 0x002d401305007988 */ /* 0x0003e80008000005 */
[----:B0-----:R-:W4:Y:S04]  /*34570*/  LDL.LU R8, [R1+0x738] ;  /* 0x0007380001087983 */ /* 0x001f280000300800 */
[----:B-1----:R-:W4:Y:S04]  /*34580*/  LDL.LU R25, [R1+0x70c] ;  /* 0x00070c0001197983 */ /* 0x002f280000300800 */
        /* <DEDUP_REMOVED lines=20> */
[----:B0-----:R-:W4:Y:S04]  /*346d0*/  LDL.LU R27, [R1+0x55c] ;  /* 0x00055c00011b7983 */ /* 0x001f280000300800 */
[----:B-1----:R-:W4:Y:S04]  /*346e0*/  LDL.LU R26, [R1+0x250] ;  /* 0x00025000011a7983 */ /* 0x002f280000300800 */
[----:B------:R-:W4:Y:S04]  /*346f0*/  LDL.LU R13, [R1+0x24c] ;  /* 0x00024c00010d7983 */ /* 0x000f280000300800 */
[----:B------:R-:W4:Y:S04]  /*34700*/  LDL.LU R12, [R1+0x228] ;  /* 0x00022800010c7983 */ /* 0x000f280000300800 */
[----:B--2---:R-:W-:Y:S04]  /*34710*/  STS.U8 [R5+UR5+0x3f00], R24 ;  /* 0x003f001805007988 */ /* 0x004fe80008000005 */
[----:B-----5:R-:W-:Y:S04]  /*34720*/  STS.U8 [R5+UR5+0x3d00], R10 ;  /* 0x003d000a05007988 */ /* 0x020fe80008000005 */
[----:B---3--:R0:W-:Y:S04]  /*34730*/  STS.U8 [R5+UR5+0x3b00], R20 ;  /* 0x003b001405007988 */ /* 0x0081e80008000005 */
[----:B----4-:R1:W-:Y:S04]  /*34740*/  STS.U8 [R5+UR5+0x3d40], R11 ;  /* 0x003d400b05007988 */ /* 0x0103e80008000005 */
[----:B------:R2:W-:Y:S04]  /*34750*/  STS.U8 [R5+UR5+0x3f40], R23 ;  /* 0x003f401705007988 */ /* 0x0005e80008000005 */
[----:B------:R3:W-:Y:S04]  /*34760*/  STS.U8 [R5+UR5+0x3b40], R2 ;  /* 0x003b400205007988 */ /* 0x0007e80008000005 */
[----:B0-----:R-:W4:Y:S04]  /*34770*/  LDL.LU R20, [R1+0x78c] ;  /* 0x00078c0001147983 */ /* 0x001f280000300800 */
[----:B------:R-:W5:Y:S04]  /*34780*/  LDL.LU R10, [R1+0x7a8] ;  /* 0x0007a800010a7983 */ /* 0x000f680000300800 */
[----:B-1----:R-:W5:Y:S04]  /*34790*/  LDL.LU R11, [R1+0x7ac] ;  /* 0x0007ac00010b7983 */ /* 0x002f680000300800 */
[----:B--2---:R-:W2:Y:S04]  /*347a0*/  LDL.LU R23, [R1+0x7c8] ;  /* 0x0007c80001177983 */ /* 0x004ea80000300800 */
[----:B---3--:R-:W3:Y:S01]  /*347b0*/  LDL.LU R5, [R1+0x7f4] ;  /* 0x0007f40001057983 */ /* 0x008ee20000300800 */
[----:B------:R-:W0:Y:S02]  /*347c0*/  S2R R2, SR_TID.X ;  /* 0x0000000000027919 */ /* 0x000e240000002100 */
[----:B0-----:R-:W-:-:S04]  /*347d0*/  LOP3.LUT R2, R2, 0x3f, RZ, 0xc0, !PT ;  /* 0x0000003f02027812 */ /* 0x001fc800078ec0ff */
[----:B------:R-:W-:-:S05]  /*347e0*/  LOP3.LUT R2, R2, 0x30, RZ, 0x3c, !PT ;  /* 0x0000003002027812 */ /* 0x000fca00078e3cff */
[----:B------:R0:W-:Y:S04]  /*347f0*/  STS.U8 [R2+UR5+0x1c0], R16 ;  /* 0x0001c01002007988 */ /* 0x0001e80008000005 */
[----:B------:R1:W-:Y:S04]  /*34800*/  STS.U8 [R2+UR5+0x3c0], R18 ;  /* 0x0003c01202007988 */ /* 0x0003e80008000005 */
[----:B0-----:R-:W5:Y:S04]  /*34810*/  LDL.LU R16, [R1+0x224] ;  /* 0x0002240001107983 */ /* 0x001f680000300800 */
[----:B-1----:R-:W5:Y:S04]  /*34820*/  LDL.LU R18, [R1+0x1ec] ;  /* 0x0001ec0001127983 */ /* 0x002f680000300800 */
[----:B----4-:R-:W-:Y:S04]  /*34830*/  STS.U8 [R2+UR5+0x7c0], R20 ;  /* 0x0007c01402007988 */ /* 0x010fe80008000005 */
[----:B--2---:R-:W-:Y:S04]  /*34840*/  STS.U8 [R2+UR5+0x380], R23 ;  /* 0x0003801702007988 */ /* 0x004fe80008000005 */
[----:B---3--:R-:W-:Y:S04]  /*34850*/  STS.U8 [R2+UR5+0x180], R5 ;  /* 0x0001800502007988 */ /* 0x008fe80008000005 */
[----:B-----5:R-:W-:Y:S04]  /*34860*/  STS.U8 [R2+UR5+0x580], R11 ;  /* 0x0005800b02007988 */ /* 0x020fe80008000005 */
[----:B------:R-:W-:Y:S04]  /*34870*/  STS.U8 [R2+UR5+0x5c0], R10 ;  /* 0x0005c00a02007988 */ /* 0x000fe80008000005 */
[----:B------:R-:W-:Y:S04]  /*34880*/  STS.U8 [R2+UR5+0x780], R22 ;  /* 0x0007801602007988 */ /* 0x000fe80008000005 */
[----:B------:R0:W-:Y:S04]  /*34890*/  STS.U8 [R2+UR5+0xd80], R25 ;  /* 0x000d801902007988 */ /* 0x0001e80008000005 */
[----:B0-----:R-:W2:Y:S04]  /*348a0*/  LDL.LU R25, [R1+0x1d4] ;  /* 0x0001d40001197983 */ /* 0x001ea80000300800 */
        /* <DEDUP_REMOVED lines=46> */
[----:B0-----:R-:W5:Y:S04]  /*34b90*/  LDL.LU R19, [R1+0x54] ;  /* 0x0000540001137983 */ /* 0x001f680000300800 */
[----:B-1----:R-:W5:Y:S04]  /*34ba0*/  LDL.LU R17, [R1+0x18] ;  /* 0x0000180001117983 */ /* 0x002f680000300800 */
[----:B------:R-:W5:Y:S04]  /*34bb0*/  LDL.LU R7, [R1+0x14] ;  /* 0x0000140001077983 */ /* 0x000f680000300800 */
        /* <DEDUP_REMOVED lines=17> */
[----:B------:R-:W5:Y:S04]  /*34cd0*/  LDL.LU R28, [R1+0x3b78] ;  /* 0x003b7800011c7983 */ /* 0x000f680000300800 */
[----:B------:R-:W5:Y:S04]  /*34ce0*/  LDL.LU R27, [R1+0x3b74] ;  /* 0x003b7400011b7983 */ /* 0x000f680000300800 */
[----:B------:R-:W5:Y:S04]  /*34cf0*/  LDL.LU R26, [R1+0x3b70] ;  /* 0x003b7000011a7983 */ /* 0x000f680000300800 */
[----:B------:R-:W2:Y:S04]  /*34d00*/  LDL.LU R13, [R1+0x3b6c] ;  /* 0x003b6c00010d7983 */ /* 0x000ea80000300800 */
[----:B------:R-:W5:Y:S04]  /*34d10*/  LDL.LU R12, [R1+0x3b68] ;  /* 0x003b6800010c7983 */ /* 0x000f680000300800 */
[----:B------:R-:W5:Y:S04]  /*34d20*/  LDL.LU R16, [R1+0x3b64] ;  /* 0x003b640001107983 */ /* 0x000f680000300800 */
[----:B------:R-:W5:Y:S04]  /*34d30*/  LDL.LU R18, [R1+0x3b60] ;  /* 0x003b600001127983 */ /* 0x000f680000300800 */
        /* <DEDUP_REMOVED lines=13> */
[----:B------:R-:W-:Y:S04]  /*34e10*/  STS.U8 [R2+UR5+0x37c0], R6 ;  /* 0x0037c00602007988 */ /* 0x000fe80008000005 */
[----:B------:R1:W-:Y:S04]  /*34e20*/  STS.U8 [R2+UR5+0x3780], R19 ;  /* 0x0037801302007988 */ /* 0x0003e80008000005 */
[----:B------:R1:W-:Y:S04]  /*34e30*/  STS.U8 [R2+UR5+0x3980], R17 ;  /* 0x0039801102007988 */ /* 0x0003e80008000005 */
[----:B------:R1:W-:Y:S04]  /*34e40*/  STS.U8 [R2+UR5+0x39c0], R7 ;  /* 0x0039c00702007988 */ /* 0x0003e80008000005 */
[----:B0-----:R-:W5:Y:S04]  /*34e50*/  LDL.LU R0, [R1+0x80] ;  /* 0x0000800001007983 */ /* 0x001f680000300800 */
[----:B-1----:R-:W5:Y:S04]  /*34e60*/  LDL.LU R19, [R1+0x7c] ;  /* 0x00007c0001137983 */ /* 0x002f680000300800 */
[----:B------:R-:W5:Y:S04]  /*34e70*/  LDL.LU R17, [R1+0x90] ;  /* 0x0000900001117983 */ /* 0x000f680000300800 */
[----:B------:R-:W5:Y:S04]  /*34e80*/  LDL.LU R7, [R1+0x88] ;  /* 0x0000880001077983 */ /* 0x000f680000300800 */
[----:B---3--:R-:W-:Y:S04]  /*34e90*/  STS.U8 [R2+UR5+0x3fc0], R14 ;  /* 0x003fc00e02007988 */ /* 0x008fe80008000005 */
[----:B----4-:R-:W-:Y:S04]  /*34ea0*/  STS.U8 [R2+UR5+0x3f80], R15 ;  /* 0x003f800f02007988 */ /* 0x010fe80008000005 */
[----:B--2---:R-:W-:Y:S04]  /*34eb0*/  STS.U8 [R2+UR5+0x3dc0], R13 ;  /* 0x003dc00d02007988 */ /* 0x004fe80008000005 */
[----:B-----5:R-:W-:Y:S04]  /*34ec0*/  STS.U8 [R2+UR5+0x3bc0], R18 ;  /* 0x003bc01202007988 */ /* 0x020fe80008000005 */
[----:B------:R-:W-:Y:S04]  /*34ed0*/  STS.U8 [R2+UR5+0x3b80], R16 ;  /* 0x003b801002007988 */ /* 0x000fe80008000005 */
[----:B------:R-:W-:Y:S01]  /*34ee0*/  STS.U8 [R2+UR5+0x3d80], R12 ;  /* 0x003d800c02007988 */ /* 0x000fe20008000005 */
[----:B------:R-:W-:Y:S06]  /*34ef0*/  BAR.SYNC.DEFER_BLOCKING 0x0 ;  /* 0x0000000000007b1d */ /* 0x000fec0000010000 */
[----:B------:R-:W0:Y:S04]  /*34f00*/  LDSM.16.M88.4 R12, [R25+UR5] ;  /* 0x00000005190c783b */ /* 0x000e280008000200 */
[----:B------:R-:W1:Y:S04]  /*34f10*/  LDSM.16.M88.4 R8, [R25+UR5+0x800] ;  /* 0x000800051908783b */ /* 0x000e680008000200 */
[----:B0-----:R-:W-:Y:S04]  /*34f20*/  STL.64 [R1+0x550], R12 ;  /* 0x0005500c01007387 */ /* 0x001fe80000100a00 */
[----:B------:R-:W-:Y:S04]  /*34f30*/  STL.64 [R1+0x558], R14 ;  /* 0x0005580e01007387 */ /* 0x000fe80000100a00 */
[----:B-1----:R-:W-:Y:S01]  /*34f40*/  STL.64 [R1+0x560], R8 ;  /* 0x0005600801007387 */ /* 0x002fe20000100a00 */
[----:B------:R-:W-:-:S03]  /*34f50*/  IMAD.MOV.U32 R20, RZ, RZ, R8 ;  /* 0x000000ffff147224 */ /* 0x000fc600078e0008 */
[----:B------:R-:W-:Y:S01]  /*34f60*/  STL.64 [R1+0x568], R10 ;  /* 0x0005680a01007387 */ /* 0x000fe20000100a00 */
[----:B------:R-:W-:-:S03]  /*34f70*/  IMAD.MOV.U32 R21, RZ, RZ, R9 ;  /* 0x000000ffff157224 */ /* 0x000fc600078e0009 */
[----:B------:R-:W0:Y:S04]  /*34f80*/  LDSM.16.M88.4 R8, [R25+UR5+0x1000] ;  /* 0x001000051908783b */ /* 0x000e280008000200 */
[----:B0-----:R-:W-:Y:S01]  /*34f90*/  STL.64 [R1+0x570], R8 ;  /* 0x0005700801007387 */ /* 0x001fe20000100a00 */
[----:B------:R-:W-:-:S03]  /*34fa0*/  IMAD.MOV.U32 R14, RZ, RZ, R8 ;  /* 0x000000ffff0e7224 */ /* 0x000fc600078e0008 */
[----:B------:R-:W-:Y:S01]  /*34fb0*/  STL.64 [R1+0x578], R10 ;  /* 0x0005780a01007387 */ /* 0x000fe20000100a00 */
[----:B------:R-:W-:-:S03]  /*34fc0*/  IMAD.MOV.U32 R15, RZ, RZ, R9 ;  /* 0x000000ffff0f7224 */ /* 0x000fc600078e0009 */
[----:B------:R-:W0:Y:S02]  /*34fd0*/  LDSM.16.M88.4 R8, [R25+UR5+0x1800] ;  /* 0x001800051908783b */ /* 0x000e240008000200 */
[----:B0-----:R-:W-:Y:S02]  /*34fe0*/  IMAD.MOV.U32 R12, RZ, RZ, R8 ;  /* 0x000000ffff0c7224 */ /* 0x001fe400078e0008 */
[----:B------:R-:W-:Y:S01]  /*34ff0*/  IMAD.MOV.U32 R13, RZ, RZ, R9 ;  /* 0x000000ffff0d7224 */ /* 0x000fe200078e0009 */
[----:B------:R-:W-:Y:S04]  /*35000*/  STL.64 [R1+0x580], R8 ;  /* 0x0005800801007387 */ /* 0x000fe80000100a00 */
[----:B------:R-:W-:Y:S04]  /*35010*/  STL.64 [R1+0x588], R10 ;  /* 0x0005880a01007387 */ /* 0x000fe80000100a00 */
[----:B------:R-:W-:Y:S04]  /*35020*/  STL.64 [R1+0x3b58], R14 ;  /* 0x003b580e01007387 */ /* 0x000fe80000100a00 */
[----:B------:R-:W-:Y:S04]  /*35030*/  STL.64 [R1+0x3b50], R12 ;  /* 0x003b500c01007387 */ /* 0x000fe80000100a00 */
[----:B------:R-:W0:Y:S04]  /*35040*/  LDSM.16.M88.4 R12, [R25+UR5+0x2000] ;  /* 0x00200005190c783b */ /* 0x000e280008000200 */
[----:B0-----:R-:W-:Y:S01]  /*35050*/  STL.64 [R1+0x590], R12 ;  /* 0x0005900c01007387 */ /* 0x001fe20000100a00 */
[----:B------:R-:W-:-:S03]  /*35060*/  IMAD.MOV.U32 R10, RZ, RZ, R12 ;  /* 0x000000ffff0a7224 */ /* 0x000fc600078e000c */
[----:B------:R-:W-:Y:S01]  /*35070*/  STL.64 [R1+0x598], R14 ;  /* 0x0005980e01007387 */ /* 0x000fe20000100a00 */
[----:B------:R-:W-:-:S03]  /*35080*/  IMAD.MOV.U32 R5, RZ, RZ, R13 ;  /* 0x000000ffff057224 */ /* 0x000fc600078e000d */
[----:B------:R-:W0:Y:S01]  /*35090*/  LDSM.16.M88.4 R12, [R25+UR5+0x2800] ;  /* 0x00280005190c783b */ /* 0x000e220008000200 */
[----:B------:R-:W-:-:S03]  /*350a0*/  IMAD R2, R27, 0x100, R26 ;  /* 0x000001001b027824 */ /* 0x000fc600078e021a */
[----:B0-----:R-:W-:Y:S01]  /*350b0*/  STL.64 [R1+0x5c0], R12 ;  /* 0x0005c00c01007387 */ /* 0x001fe20000100a00 */
[----:B------:R-:W-:-:S03]  /*350c0*/  IMAD.MOV.U32 R8, RZ, RZ, R12 ;  /* 0x000000ffff087224 */ /* 0x000fc600078e000c */
[----:B------:R-:W-:Y:S01]  /*350d0*/  STL.64 [R1+0x5c8], R14 ;  /* 0x0005c80e01007387 */ /* 0x000fe20000100a00 */
[----:B------:R-:W-:-:S03]  /*350e0*/  IMAD.MOV.U32 R6, RZ, RZ, R13 ;  /* 0x000000ffff067224 */ /* 0x000fc600078e000d */
[----:B------:R-:W2:Y:S04]  /*350f0*/  LDL.LU R26, [R1+0x550] ;  /* 0x00055000011a7983 */ /* 0x000ea80000300800 */
[----:B------:R-:W0:Y:S04]  /*35100*/  LDSM.16.M88.4 R12, [R25+UR5+0x3000] ;  /* 0x00300005190c783b */ /* 0x000e280008000200 */
[----:B------:R-:W3:Y:S04]  /*35110*/  LDL.LU R27, [R1+0x554] ;  /* 0x00055400011b7983 */ /* 0x000ee80000300800 */
[----:B------:R-:W4:Y:S04]  /*35120*/  LDL.LU R11, [R1+0x260] ;  /* 0x00026000010b7983 */ /* 0x000f280000300800 */
[----:B0-----:R-:W-:Y:S04]  /*35130*/  STL.64 [R1+0x5b0], R12 ;  /* 0x0005b00c01007387 */ /* 0x001fe80000100a00 */
[----:B------:R-:W-:Y:S04]  /*35140*/  STL.64 [R1+0x5b8], R14 ;  /* 0x0005b80e01007387 */ /* 0x000fe80000100a00 */
[----:B------:R-:W0:Y:S04]  /*35150*/  LDSM.16.M88.4 R12, [R25+UR5+0x3800] ;  /* 0x00380005190c783b */ /* 0x000e280008000200 */
[----:B0-----:R0:W-:Y:S01]  /*35160*/  STL.64 [R1+0x5a0], R12 ;  /* 0x0005a00c01007387 */ /* 0x0011e20000100a00 */
[----:B------:R-:W-:-:S03]  /*35170*/  IMAD.MOV.U32 R24, RZ, RZ, R12 ;  /* 0x000000ffff187224 */ /* 0x000fc600078e000c */
[----:B------:R1:W-:Y:S01]  /*35180*/  STL.64 [R1+0x5a8], R14 ;  /* 0x0005a80e01007387 */ /* 0x0003e20000100a00 */
[----:B------:R-:W-:-:S03]  /*35190*/  IMAD.MOV.U32 R25, RZ, RZ, R13 ;  /* 0x000000ffff197224 */ /* 0x000fc600078e000d */
[----:B0-----:R-:W5:Y:S04]  /*351a0*/  LDL.LU.64 R12, [R1+0x4f0] ;  /* 0x0004f000010c7983 */ /* 0x001f680000300a00 */
[----:B-1----:R-:W5:Y:S04]  /*351b0*/  LDL.LU.64 R14, [R1+0x4f8] ;  /* 0x0004f800010e7983 */ /* 0x002f680000300a00 */
[----:B------:R-:W2:Y:S04]  /*351c0*/  LDL.LU R9, [R1+0x5d8] ;  /* 0x0005d80001097983 */ /* 0x000ea80000300800 */
[----:B----4-:R-:W-:Y:S04]  /*351d0*/  STL.64 [R1+0x3b38], R10 ;  /* 0x003b380a01007387 */ /* 0x010fe80000100a00 */
[----:B--2---:R0:W-:Y:S04]  /*351e0*/  STL.64 [R1+0x3b30], R8 ;  /* 0x003b300801007387 */ /* 0x0041e80000100a00 */
[----:B0-----:R-:W2:Y:S04]  /*351f0*/  LDL.LU.64 R8, [R1+0x4d0] ;  /* 0x0004d00001087983 */ /* 0x001ea80000300a00 */
[----:B------:R-:W4:Y:S01]  /*35200*/  LDL.LU.64 R10, [R1+0x4d8] ;  /* 0x0004d800010a7983 */ /* 0x000f220000300a00 */
[----:B------:R-:W-:-:S02]  /*35210*/  IMAD R3, R19, 0x100, R0 ;  /* 0x0000010013037824 */ /* 0x000fc400078e0200 */
[----:B------:R-:W-:Y:S02]  /*35220*/  IMAD R4, R29, 0x100, R28 ;  /* 0x000001001d047824 */ /* 0x000fe400078e021c */
[----:B------:R-:W-:Y:S01]  /*35230*/  IMAD R0, R7, 0x100, R17 ;  /* 0x0000010007007824 */ /* 0x000fe200078e0211 */
[----:B------:R-:W-:Y:S02]  /*35240*/  F2FP.F16.E5M2.UNPACK_B R16, R2 ;  /* 0x00000002ff10723e */ /* 0x000fe400020004ff */
[----:B------:R-:W-:Y:S02]  /*35250*/  F2FP.F16.E5M2.UNPACK_B R22, R26 ;  /* 0x0000001aff16723e */ /* 0x000fe400020004ff */
[----:B------:R-:W-:Y:S02]  /*35260*/  F2FP.F16.E5M2.UNPACK_B R18, R3 ;  /* 0x00000003ff12723e */ /* 0x000fe400020004ff */
[----:B------:R-:W-:Y:S02]  /*35270*/  F2FP.F16.E5M2.UNPACK_B R17, R4 ;  /* 0x00000004ff11723e */ /* 0x000fe400020004ff */
[----:B------:R-:W-:-:S02]  /*35280*/  F2FP.F16.E5M2.UNPACK_B R19, R0 ;  /* 0x00000000ff13723e */ /* 0x000fc400020004ff */
[----:B---3--:R-:W-:Y:S01]  /*35290*/  F2FP.F16.E5M2.UNPACK_B R23, R27 ;  /* 0x0000001bff17723e */ /* 0x008fe200020004ff */
[----:B----4-:R-:W-:Y:S04]  /*352a0*/  STL.64 [R1+0x3b48], R10 ;  /* 0x003b480a01007387 */ /* 0x010fe80000100a00 */
[----:B--2---:R0:W-:Y:S04]  /*352b0*/  STL.64 [R1+0x3b40], R8 ;  /* 0x003b400801007387 */ /* 0x0041e80000100a00 */
[----:B0-----:R-:W2:Y:S04]  /*352c0*/  LDL.LU.64 R8, [R1+0x4e0] ;  /* 0x0004e00001087983 */ /* 0x001ea80000300a00 */
[----:B------:R-:W2:Y:S01]  /*352d0*/  LDL.LU.64 R10, [R1+0x4e8] ;  /* 0x0004e800010a7983 */ /* 0x000ea20000300a00 */
[----:B------:R-:W-:-:S02]  /*352e0*/  F2FP.F16.E5M2.UNPACK_B R20, R20 ;  /* 0x00000014ff14723e */ /* 0x000fc400020004ff */
[----:B------:R-:W-:Y:S01]  /*352f0*/  F2FP.F16.E5M2.UNPACK_B R21, R21 ;  /* 0x00000015ff15723e */ /* 0x000fe200020004ff */
[C---:B-----5:R-:W-:Y:S01]  /*35300*/  HMMA.16816.F32 R12, R16.reuse, R22, R12 ;  /* 0x00000016100c723c */ /* 0x060fe2000000180c */
[----:B------:R-:W3:Y:S04]  /*35310*/  LDL.LU R7, [R1+0x5d4] ;  /* 0x0005d40001077983 */ /* 0x000ee80000300800 */
[----:B------:R-:W4:Y:S04]  /*35320*/  LDL.LU R2, [R1+0x254] ;  /* 0x0002540001027983 */ /* 0x000f280000300800 */
[----:B------:R-:W5:Y:S04]  /*35330*/  LDL.LU R4, [R1+0x268] ;  /* 0x0002680001047983 */ /* 0x000f680000300800 */
[----:B------:R-:W4:Y:S04]  /*35340*/  LDL.LU R3, [R1+0x258] ;  /* 0x0002580001037983 */ /* 0x000f280000300800 */
[----:B------:R-:W3:Y:S04]  /*35350*/  LDL.LU R0, [R1+0x244] ;  /* 0x0002440001007983 */ /* 0x000ee80000300800 */
[----:B------:R0:W-:Y:S04]  /*35360*/  STL [R1+0x38b0], R26 ;  /* 0x0038b01a01007387 */ /* 0x0001e80000100800 */
[----:B0-----:R-:W3:Y:S04]  /*35370*/  LDL.LU R26, [R1+0x248] ;  /* 0x00024800011a7983 */ /* 0x001ee80000300800 */
[----:B------:R-:W-:Y:S04]  /*35380*/  STL [R1+0x38b4], R27 ;  /* 0x0038b41b01007387 */ /* 0x000fe80000100800 */
[----:B------:R-:W-:Y:S04]  /*35390*/  STL.64 [R1], R12 ;  /* 0x0000000c01007387 */ /* 0x000fe80000100a00 */
[----:B------:R0:W-:Y:S04]  /*353a0*/  STL.64 [R1+0x8], R14 ;  /* 0x0000080e01007387 */ /* 0x0001e80000100a00 */
[----:B0-----:R-:W5:Y:S04]  /*353b0*/  LDL.LU.64 R14, [R1+0x3b58] ;  /* 0x003b5800010e7983 */ /* 0x001f680000300a00 */
[----:B------:R-:W4:Y:S04]  /*353c0*/  LDL.LU.64 R12, [R1+0x3b50] ;  /* 0x003b5000010c7983 */ /* 0x000f280000300a00 */
[----:B------:R-:W3:Y:S04]  /*353d0*/  LDL R29, [R1+0x5b0] ;  /* 0x0005b000011d7983 */ /* 0x000ee80000100800 */
[----:B------:R-:W3:Y:S01]  /*353e0*/  LDL R28, [R1+0x5b4] ;  /* 0x0005b400011c7983 */ /* 0x000ee20000100800 */
[----:B--2---:R-:W-:-:S15]  /*353f0*/  HMMA.16816.F32 R8, R16, R20, R8 ;  /* 0x000000141008723c */ /* 0x004fde0000001808 */
[----:B------:R-:W-:-:S08]  /*35400*/  NOP ;  /* 0x0000000000007918 */ /* 0x000fd00000000000 */
[----:B------:R-:W-:Y:S04]  /*35410*/  STL.64 [R1+0x10], R8 ;  /* 0x0000100801007387 */ /* 0x000fe80000100a00 */
[----:B------:R0:W-:Y:S04]  /*35420*/  STL.64 [R1+0x18], R10 ;  /* 0x0000180a01007387 */ /* 0x0001e80000100a00 */
[----:B0-----:R-:W2:Y:S04]  /*35430*/  LDL.LU.64 R10, [R1+0x3b48] ;  /* 0x003b4800010a7983 */ /* 0x001ea80000300a00 */
[----:B------:R-:W2:Y:S04]  /*35440*/  LDL.LU.64 R8, [R1+0x3b40] ;  /* 0x003b400001087983 */ /* 0x000ea80000300a00 */
[----:B------:R-:W-:Y:S04]  /*35450*/  STL.64 [R1+0x3b18], R22 ;  /* 0x003b181601007387 */ /* 0x000fe80000100a00 */
[----:B------:R0:W-:Y:S04]  /*35460*/  STL.64 [R1+0x3b10], R20 ;  /* 0x003b101401007387 */ /* 0x0001e80000100a00 */
[----:B0-----:R-:W3:Y:S04]  /*35470*/  LDL.LU.64 R20, [R1+0x6c0] ;  /* 0x0006c00001147983 */ /* 0x001ee80000300a00 */
[----:B------:R-:W3:Y:S01]  /*35480*/  LDL.LU.64 R22, [R1+0x6c8] ;  /* 0x0006c80001167983 */ /* 0x000ee20000300a00 */
[----:B-----5:R-:W-:-:S02]  /*35490*/  F2FP.F16.E5M2.UNPACK_B R14, R14 ;  /* 0x0000000eff0e723e */ /* 0x020fc400020004ff */
[----:B------:R-:W-:Y:S02]  /*354a0*/  F2FP.F16.E5M2.UNPACK_B R15, R15 ;  /* 0x0000000fff0f723e */ /* 0x000fe400020004ff */
[----:B----4-:R-:W-:Y:S02]  /*354b0*/  F2FP.F16.E5M2.UNPACK_B R12, R12 ;  /* 0x0000000cff0c723e */ /* 0x010fe400020004ff */
[----:B------:R-:W-:-:S03]  /*354c0*/  F2FP.F16.E5M2.UNPACK_B R13, R13 ;  /* 0x0000000dff0d723e */ /* 0x000fc600020004ff */
[C---:B--2---:R-:W-:Y:S06]  /*354d0*/  HMMA.16816.F32 R8, R16.reuse, R14, R8 ;  /* 0x0000000e1008723c */ /* 0x044fec0000001808 */
[----:B---3--:R-:W-:-:S15]  /*354e0*/  HMMA.16816.F32 R20, R16, R12, R20 ;  /* 0x0000000c1014723c */ /* 0x008fde0000001814 */
[----:B------:R-:W-:-:S02]  /*354f0*/  NOP ;  /* 0x0000000000007918 */ /* 0x000fc40000000000 */
[----:B------:R-:W-:Y:S04]  /*35500*/  STL.64 [R1+0x20], R8 ;  /* 0x0000200801007387 */ /* 0x000fe80000100a00 */
[----:B------:R0:W-:Y:S04]  /*35510*/  STL.64 [R1+0x28], R10 ;  /* 0x0000280a01007387 */ /* 0x0001e80000100a00 */
[----:B0-----:R-:W2:Y:S04]  /*35520*/  LDL.LU.64 R10, [R1+0x3b38] ;  /* 0x003b3800010a7983 */ /* 0x001ea80000300a00 */
[----:B------:R-:W3:Y:S04]  /*35530*/  LDL.LU.64 R8, [R1+0x3b30] ;  /* 0x003b300001087983 */ /* 0x000ee80000300a00 */
[----:B------:R0:W-:Y:S04]  /*35540*/  STL.64 [R1+0x30], R20 ;  /* 0x0000301401007387 */ /* 0x0001e80000100a00 */
[----:B------:R1:W-:Y:S04]  /*35550*/  STL.64 [R1+0x38], R22 ;  /* 0x0000381601007387 */ /* 0x0003e80000100a00 */
[----:B0-----:R-:W4:Y:S04]  /*35560*/  LDL.LU.64 R20, [R1+0x6b0] ;  /* 0x0006b00001147983 */ /* 0x001f280000300a00 */
[----:B-1----:R-:W5:Y:S01]  /*35570*/  LDL.LU.64 R22, [R1+0x6b8] ;  /* 0x0006b80001167983 */ /* 0x002f620000300a00 */
[----:B------:R-:W-:-:S03]  /*35580*/  IMAD R2, R2, 0x100, R3 ;  /* 0x0000010002027824 */ /* 0x000fc600078e0203 */
[----:B-----5:R-:W-:Y:S04]  /*35590*/  STL.64 [R1+0x3b28], R22 ;  /* 0x003b281601007387 */ /* 0x020fe80000100a00 */
[----:B----4-:R0:W-:Y:S04]  /*355a0*/  STL.64 [R1+0x3b20], R20 ;  /* 0x003b201401007387 */ /* 0x0101e80000100a00 */
[----:B0-----:R-:W4:Y:S04]  /*355b0*/  LDL.LU.64 R20, [R1+0x6d0] ;  /* 0x0006d00001147983 */ /* 0x001f280000300a00 */
[----:B------:R-:W4:Y:S01]  /*355c0*/  LDL.LU.64 R22, [R1+0x6d8] ;  /* 0x0006d80001167983 */ /* 0x000f220000300a00 */
[----:B--2---:R-:W-:Y:S01]  /*355d0*/  IMAD R3, R11, 0x100, R4 ;  /* 0x000001000b037824 */ /* 0x004fe200078e0204 */
[----:B------:R-:W-:-:S02]  /*355e0*/  F2FP.F16.E5M2.UNPACK_B R10, R10 ;  /* 0x0000000aff0a723e */ /* 0x000fc400020004ff */
[----:B------:R-:W-:Y:S01]  /*355f0*/  F2FP.F16.E5M2.UNPACK_B R11, R5 ;  /* 0x00000005ff0b723e */ /* 0x000fe200020004ff */
[----:B------:R-:W-:Y:S01]  /*35600*/  IMAD R0, R0, 0x100, R26 ;  /* 0x0000010000007824 */ /* 0x000fe200078e021a */
[----:B------:R-:W-:Y:S04]  /*35610*/  STL.64 [R1+0x3af8], R14 ;  /* 0x003af80e01007387 */ /* 0x000fe80000100a00 */
[----:B------:R0:W-:Y:S01]  /*35620*/  STL.64 [R1+0x3af0], R12 ;  /* 0x003af00c01007387 */ /* 0x0001e20000100a00 */
[----:B------:R-:W-:-:S03]  /*35630*/  F2FP.F16.E5M2.UNPACK_B R4, R0 ;  /* 0x00000000ff04723e */ /* 0x000fc600020004ff */
[----:B0-----:R-:W2:Y:S04]  /*35640*/  LDL.LU.64 R12, [R1+0x4c0] ;  /* 0x0004c000010c7983 */ /* 0x001ea80000300a00 */
[----:B------:R-:W2:Y:S04]  /*35650*/  LDL.LU.64 R14, [R1+0x4c8] ;  /* 0x0004c800010e7983 */ /* 0x000ea80000300a00 */
[----:B------:R-:W5:Y:S04]  /*35660*/  LDL.LU R27, [R1+0x764] ;  /* 0x00076400011b7983 */ /* 0x000f680000300800 */
[----:B------:R-:W5:Y:S04]  /*35670*/  LDL.LU R26, [R1+0x760] ;  /* 0x00076000011a7983 */ /* 0x000f680000300800 */
[----:B------:R-:W5:Y:S01]  /*35680*/  LDL.LU R0, [R1+0x724] ;  /* 0x0007240001007983 */ /* 0x000f620000300800 */
[----:B----4-:R-:W-:-:S15]  /*35690*/  HMMA.16816.F32 R20, R16, R10, R20 ;  /* 0x0000000a1014723c */ /* 0x010fde0000001814 */
[----:B------:R-:W-:-:S08]  /*356a0*/  NOP ;  /* 0x0000000000007918 */ /* 0x000fd00000000000 */
[----:B------:R-:W-:Y:S04]  /*356b0*/  STL.64 [R1+0x40], R20 ;  /* 0x0000401401007387 */ /* 0x000fe80000100a00 */
[----:B------:R0:W-:Y:S04]  /*356c0*/  STL.64 [R1+0x48], R22 ;  /* 0x0000481601007387 */ /* 0x0001e80000100a00 */
[----:B0-----:R-:W4:Y:S04]  /*356d0*/  LDL.LU.64 R22, [R1+0x3b28] ;  /* 0x003b280001167983 */ /* 0x001f280000300a00 */
[----:B------:R-:W4:Y:S01]  /*356e0*/  LDL.LU.64 R20, [R1+0x3b20] ;  /* 0x003b200001147983 */ /* 0x000f220000300a00 */
[----:B---3--:R-:W-:Y:S01]  /*356f0*/  IMAD R7, R7, 0x100, R9 ;  /* 0x0000010007077824 */ /* 0x008fe200078e0209 */
[----:B------:R-:W-:-:S02]  /*35700*/  F2FP.F16.E5M2.UNPACK_B R8, R8 ;  /* 0x00000008ff08723e */ /* 0x000fc400020004ff */
[----:B------:R-:W-:-:S07]  /*35710*/  F2FP.F16.E5M2.UNPACK_B R9, R6 ;  /* 0x00000006ff09723e */ /* 0x000fce00020004ff */
[----:B----4-:R-:W-:-:S15]  /*35720*/  HMMA.16816.F32 R20, R16, R8, R20 ;  /* 0x000000081014723c */ /* 0x010fde0000001814 */
[----:B------:R-:W-:-:S08]  /*35730*/  NOP ;  /* 0x0000000000007918 */ /* 0x000fd00000000000 */
[----:B------:R-:W-:Y:S04]  /*35740*/  STL.64 [R1+0x140], R20 ;  /* 0x0001401401007387 */ /* 0x000fe80000100a00 */
[----:B------:R0:W-:Y:S04]  /*35750*/  STL.64 [R1+0x148], R22 ;  /* 0x0001481601007387 */ /* 0x0001e80000100a00 */
[----:B0-----:R-:W3:Y:S04]  /*35760*/  LDL.LU.64 R22, [R1+0x3b18] ;  /* 0x003b180001167983 */ /* 0x001ee80000300a00 */
[----:B------:R-:W4:Y:S04]  /*35770*/  LDL.LU.64 R20, [R1+0x3b10] ;  /* 0x003b100001147983 */ /* 0x000f280000300a00 */
[----:B------:R-:W-:Y:S04]  /*35780*/  STL.64 [R1+0x3ad8], R10 ;  /* 0x003ad80a01007387 */ /* 0x000fe80000100a00 */
[----:B------:R0:W-:Y:S04]  /*35790*/  STL.64 [R1+0x3ad0], R8 ;  /* 0x003ad00801007387 */ /* 0x0001e80000100a00 */
[----:B0-----:R-:W2:Y:S04]  /*357a0*/  LDL.LU.64 R8, [R1+0x5f0] ;  /* 0x0005f00001087983 */ /* 0x001ea80000300a00 */
[----:B------:R-:W2:Y:S01]  /*357b0*/  LDL.LU.64 R10, [R1+0x5f8] ;  /* 0x0005f800010a7983 */ /* 0x000ea20000300a00 */
[----:B------:R-:W-:-:S02]  /*357c0*/  F2FP.F16.E5M2.UNPACK_B R5, R2 ;  /* 0x00000002ff05723e */ /* 0x000fc400020004ff */
[----:B------:R-:W-:Y:S02]  /*357d0*/  F2FP.F16.E5M2.UNPACK_B R6, R3 ;  /* 0x00000003ff06723e */ /* 0x000fe400020004ff */
[----:B------:R-:W-:Y:S02]  /*357e0*/  F2FP.F16.E5M2.UNPACK_B R2, R29 ;  /* 0x0000001dff02723e */ /* 0x000fe400020004ff */
[----:B------:R-:W-:Y:S02]  /*357f0*/  F2FP.F16.E5M2.UNPACK_B R3, R28 ;  /* 0x0000001cff03723e */ /* 0x000fe400020004ff */
[----:B------:R-:W-:Y:S02]  /*35800*/  F2FP.F16.E5M2.UNPACK_B R24, R24 ;  /* 0x00000018ff18723e */ /* 0x000fe400020004ff */
[----:B------:R-:W-:-:S03]  /*35810*/  F2FP.F16.E5M2.UNPACK_B R25, R25 ;  /* 0x00000019ff19723e */ /* 0x000fc600020004ff */
[----:B--2---:R-:W-:-:S15]  /*35820*/  HMMA.16816.F32 R8, R16, R2, R8 ;  /* 0x000000021008723c */ /* 0x004fde0000001808 */
[----:B------:R-:W-:-:S08]  /*35830*/  NOP ;  /* 0x0000000000007918 */ /* 0x000fd00000000000 */
[----:B------:R-:W-:Y:S04]  /*35840*/  STL.64 [R1+0x130], R8 ;  /* 0x0001300801007387 */ /* 0x000fe80000100a00 */
[----:B------:R0:W-:Y:S02]  /*35850*/  STL.64 [R1+0x138], R10 ;  /* 0x0001380a01007387 */ /* 0x0001e40000100a00 */
[----:B0-----:R-:W-:Y:S02]  /*35860*/  HMMA.16816.F32 R8, R16, R24, R12 ;  /* 0x000000181008723c */ /* 0x001fe4000000180c */
[----:B------:R-:W2:Y:S04]  /*35870*/  LDL.LU.64 R12, [R1+0x4a0] ;  /* 0x0004a000010c7983 */ /* 0x000ea80000300a00 */
[----:B------:R-:W5:-:S15]  /*35880*/  LDL.LU.64 R14, [R1+0x4a8] ;  /* 0x0004a800010e7983 */ /* 0x000f5e0000300a00 */
[----:B------:R-:W-:-:S02]  /*35890*/  NOP ;  /* 0x0000000000007918 */ /* 0x000fc40000000000 */
[----:B------:R-:W-:Y:S04]  /*358a0*/  STL.64 [R1+0x100], R8 ;  /* 0x0001000801007387 */ /* 0x000fe80000100a00 */
[----:B------:R-:W-:Y:S04]  /*358b0*/  STL.64 [R1+0x108], R10 ;  /* 0x0001080a01007387 */ /* 0x000fe80000100a00 */
[----:B-----5:R-:W-:Y:S04]  /*358c0*/  STL.64 [R1+0x3b08], R14 ;  /* 0x003b080e01007387 */ /* 0x020fe80000100a00 */
[----:B--2---:R0:W-:Y:S04]  /*358d0*/  STL.64 [R1+0x3b00], R12 ;  /* 0x003b000c01007387 */ /* 0x0041e80000100a00 */
[----:B0-----:R-:W3:Y:S04]  /*358e0*/  LDL.LU.64 R12, [R1+0x4b0] ;  /* 0x0004b000010c7983 */ /* 0x001ee80000300a00 */
[----:B------:R-:W3:Y:S04]  /*358f0*/  LDL.LU.64 R14, [R1+0x4b8] ;  /* 0x0004b800010e7983 */ /* 0x000ee80000300a00 */
[----:B------:R-:W2:Y:S04]  /*35900*/  LDL.LU.64 R8, [R1+0x480] ;  /* 0x0004800001087983 */ /* 0x000ea80000300a00 */
[----:B------:R-:W5:Y:S01]  /*35910*/  LDL.LU.64 R10, [R1+0x488] ;  /* 0x00048800010a7983 */ /* 0x000f620000300a00 */
[----:B------:R-:W-:-:S07]  /*35920*/  F2FP.F16.E5M2.UNPACK_B R7, R7 ;  /* 0x00000007ff07723e */ /* 0x000fce00020004ff */
[C---:B---3--:R-:W-:Y:S01]  /*35930*/  HMMA.16816.F32 R12, R4.reuse, R22, R12 ;  /* 0x00000016040c723c */ /* 0x048fe2000000180c */
[----:B-----5:R-:W-:Y:S04]  /*35940*/  STL.64 [R1+0x3ae8], R10 ;  /* 0x003ae80a01007387 */ /* 0x020fe80000100a00 */
[----:B--2---:R0:W-:Y:S04]  /*35950*/  STL.64 [R1+0x3ae0], R8 ;  /* 0x003ae00801007387 */ /* 0x0041e80000100a00 */
[----:B0-----:R-:W2:Y:S04]  /*35960*/  LDL.LU.64 R8, [R1+0x490] ;  /* 0x0004900001087983 */ /* 0x001ea80000300a00 */
[----:B------:R-:W2:Y:S04]  /*35970*/  LDL.LU.64 R10, [R1+0x498] ;  /* 0x00049800010a7983 */ /* 0x000ea80000300a00 */
[----:B------:R-:W3:Y:S04]  /*35980*/  LDL.LU R16, [R1+0x734] ;  /* 0x0007340001107983 */ /* 0x000ee80000300800 */
[----:B------:R-:W3:Y:S04]  /*35990*/  LDL.LU R17, [R1+0x730] ;  /* 0x0007300001117983 */ /* 0x000ee80000300800 */
[----:B------:R-:W5:Y:S04]  /*359a0*/  LDL.LU R18, [R1+0x758] ;  /* 0x0007580001127983 */ /* 0x000f680000300800 */
[----:B------:R-:W5:Y:S04]  /*359b0*/  LDL.LU R19, [R1+0x754] ;  /* 0x0007540001137983 */ /* 0x000f680000300800 */
[----:B------:R0:W-:Y:S04]  /*359c0*/  STL.64 [R1+0x3ac8], R24 ;  /* 0x003ac81801007387 */ /* 0x0001e80000100a00 */
[----:B0-----:R-:W3:Y:S04]  /*359d0*/  LDL.LU R25, [R1+0x72c] ;  /* 0x00072c0001197983 */ /* 0x001ee80000300800 */
[----:B------:R-:W-:Y:S04]  /*359e0*/  STL.64 [R1+0xf0], R12 ;  /* 0x0000f00c01007387 */ /* 0x000fe80000100a00 */
[----:B------:R0:W-:Y:S04]  /*359f0*/  STL.64 [R1+0xf8], R14 ;  /* 0x0000f80e01007387 */ /* 0x0001e80000100a00 */
[----:B0-----:R-:W4:Y:S04]  /*35a00*/  LDL.LU.64 R14, [R1+0x3b08] ;  /* 0x003b0800010e7983 */ /* 0x001f280000300a00 */
[----:B------:R-:W4:Y:S04]  /*35a10*/  LDL.LU.64 R12, [R1+0x3b00] ;  /* 0x003b0000010c7983 */ /* 0x000f280000300a00 */
[----:B------:R-:W2:Y:S01]  /*35a20*/  LDL.LU R29, [R1+0x82c] ;  /* 0x00082c00011d7983 */ /* 0x000ea20000300800 */
[----:B----4-:R-:W-:Y:S03]  /*35a30*/  HMMA.16816.F32 R12, R4, R20, R12 ;  /* 0x00000014040c723c */ /* 0x010fe6000000180c */
[----:B--2---:R-:W-:Y:S04]  /*35a40*/  STL [R1+0x3a80], R29 ;  /* 0x003a801d01007387 */ /* 0x004fe80000100800 */
[----:B------:R-:W2:-:S15]  /*35a50*/  LDL.LU R28, [R1+0x828] ;  /* 0x00082800011c7983 */ /* 0x000e9e0000300800 */
[----:B------:R-:W-:-:S01]  /*35a60*/  NOP ;  /* 0x0000000000007918 */ /* 0x000fc20000000000 */
[----:B------:R-:W-:Y:S04]  /*35a70*/  STL.64 [R1+0xe0], R12 ;  /* 0x0000e00c01007387 */ /* 0x000fe80000100a00 */
[----:B------:R0:W-:Y:S04]  /*35a80*/  STL.64 [R1+0xe8], R14 ;  /* 0x0000e80e01007387 */ /* 0x0001e80000100a00 */
[----:B0-----:R-:W4:Y:S04]  /*35a90*/  LDL.LU.64 R14, [R1+0x3af8] ;  /* 0x003af800010e7983 */ /* 0x001f280000300a00 */
[----:B------:R-:W5:Y:S04]  /*35aa0*/  LDL.LU.64 R12, [R1+0x3af0] ;  /* 0x003af000010c7983 */ /* 0x000f680000300a00 */
[----:B------:R-:W-:Y:S04]  /*35ab0*/  STL.64 [R1+0x3ac0], R22 ;  /* 0x003ac01601007387 */ /* 0x000fe80000100a00 */
[----:B------:R0:W-:Y:S04]  /*35ac0*/  STL.64 [R1+0x3ab8], R20 ;  /* 0x003ab81401007387 */ /* 0x0001e80000100a00 */
[----:B0-----:R-:W2:Y:S04]  /*35ad0*/  LDL.LU.64 R20, [R1+0x6a0] ;  /* 0x0006a00001147983 */ /* 0x001ea80000300a00 */
[----:B------:R-:W2:Y:S01]  /*35ae0*/  LDL.LU.64 R22, [R1+0x6a8] ;  /* 0x0006a80001167983 */ /* 0x000ea20000300a00 */
[----:B----4-:R-:W-:-:S15]  /*35af0*/  HMMA.16816.F32 R8, R4, R14, R8 ;  /* 0x0000000e0408723c */ /* 0x010fde0000001808 */
[----:B------:R-:W-:-:S08]  /*35b00*/  NOP ;  /* 0x0000000000007918 */ /* 0x000fd00000000000 */
[----:B------:R-:W-:Y:S04]  /*35b10*/  STL.64 [R1+0xd0], R8 ;  /* 0x0000d00801007387 */ /* 0x000fe80000100a00 */
[----:B------:R0:W-:Y:S04]  /*35b20*/  STL.64 [R1+0xd8], R10 ;  /* 0x0000d80a01007387 */ /* 0x0001e80000100a00 */
[----:B0-----:R-:W5:Y:S04]  /*35b30*/  LDL.LU.64 R10, [R1+0x3ae8] ;  /* 0x003ae800010a7983 */ /* 0x001f680000300a00 */
[----:B------:R-:W5:Y:S02]  /*35b40*/  LDL.LU.64 R8, [R1+0x3ae0] ;  /* 0x003ae00001087983 */ /* 0x000f640000300a00 */
[----:B-----5:R-:W-:-:S15]  /*35b50*/  HMMA.16816.F32 R8, R4, R12, R8 ;  /* 0x0000000c0408723c */ /* 0x020fde0000001808 */
[----:B------:R-:W-:-:S08]  /*35b60*/  NOP ;  /* 0x0000000000007918 */ /* 0x000fd00000000000 */
[----:B------:R-:W-:Y:S04]  /*35b70*/  STL.64 [R1+0xc0], R8 ;  /* 0x0000c00801007387 */ /* 0x000fe80000100a00 */
[----:B------:R0:W-:Y:S04]  /*35b80*/  STL.64 [R1+0xc8], R10 ;  /* 0x0000c80a01007387 */ /* 0x0001e80000100a00 */
[----:B0-----:R-:W2:Y:S04]  /*35b90*/  LDL.LU.64 R10, [R1+0x3ad8] ;  /* 0x003ad800010a7983 */ /* 0x001ea80000300a00 */
[----:B------:R-:W4:Y:S04]  /*35ba0*/  LDL.LU.64 R8, [R1+0x3ad0] ;  /* 0x003ad00001087983 */ /* 0x000f280000300a00 */
[----:B------:R-:W-:Y:S04]  /*35bb0*/  STL.64 [R1+0x3ab0], R14 ;  /* 0x003ab00e01007387 */ /* 0x000fe80000100a00 */
[----:B------:R0:W-:Y:S04]  /*35bc0*/  STL.64 [R1+0x3aa8], R12 ;  /* 0x003aa80c01007387 */ /* 0x0001e80000100a00 */
[----:B0-----:R-:W4:Y:S04]  /*35bd0*/  LDL.LU.64 R12, [R1+0x690] ;  /* 0x00069000010c7983 */ /* 0x001f280000300a00 */
[----:B------:R-:W4:Y:S04]  /*35be0*/  LDL.LU.64 R14, [R1+0x698] ;  /* 0x00069800010e7983 */ /* 0x000f280000300a00 */
[----:B------:R-:W5:Y:S01]  /*35bf0*/  LDL.LU R29, [R1+0x7f0] ;  /* 0x0007f000011d7983 */ /* 0x000f620000300800 */
[----:B---3--:R-:W-:-:S02]  /*35c00*/  IMAD R0, R0, 0x100, R25 ;  /* 0x0000010000007824 */ /* 0x008fc400078e0219 */
[----:B------:R-:W-:Y:S02]  /*35c10*/  IMAD R18, R19, 0x100, R18 ;  /* 0x0000010013127824 */ /* 0x000fe400078e0212 */
[----:B------:R-:W-:Y:S02]  /*35c20*/  IMAD R19, R26, 0x100, R27 ;  /* 0x000001001a137824 */ /* 0x000fe400078e021b */
[----:B------:R-:W-:Y:S01]  /*35c30*/  IMAD R17, R17, 0x100, R16 ;  /* 0x0000010011117824 */ /* 0x000fe200078e0210 */
[----:B------:R-:W-:Y:S01]  /*35c40*/  F2FP.F16.E5M2.UNPACK_B R16, R0 ;  /* 0x00000000ff10723e */ /* 0x000fe200020004ff */
[C---:B--2---:R-:W-:Y:S06]  /*35c50*/  HMMA.16816.F32 R20, R4.reuse, R10, R20 ;  /* 0x0000000a0414723c */ /* 0x044fec0000001814 */
[----:B----4-:R-:W-:-:S15]  /*35c60*/  HMMA.16816.F32 R12, R4, R8, R12 ;  /* 0x00000008040c723c */ /* 0x010fde000000180c */
[----:B------:R-:W-:-:S02]  /*35c70*/  NOP ;  /* 0x0000000000007918 */ /* 0x000fc40000000000 */
[----:B------:R0:W-:Y:S04]  /*35c80*/  STL.64 [R1+0xb0], R20 ;  /* 0x0000b01401007387 */ /* 0x0001e80000100a00 */
[----:B------:R1:W-:Y:S04]  /*35c90*/  STL.64 [R1+0xb8], R22 ;  /* 0x0000b81601007387 */ /* 0x0003e80000100a00 */
[----:B------:R-:W2:Y:S04]  /*35ca0*/  LDL.LU.64 R24, [R1+0x5e0] ;  /* 0x0005e00001187983 */ /* 0x000ea80000300a00 */
[----:B------:R-:W2:Y:S04]  /*35cb0*/  LDL.LU.64 R26, [R1+0x5e8] ;  /* 0x0005e800011a7983 */ /* 0x000ea80000300a00 */
[----:B0-----:R-:W3:Y:S04]  /*35cc0*/  LDL.LU.64 R20, [R1+0x470] ;  /* 0x0004700001147983 */ /* 0x001ee80000300a00 */
[----:B-1----:R-:W3:Y:S04]  /*35cd0*/  LDL.LU.64 R22, [R1+0x478] ;  /* 0x0004780001167983 */ /* 0x002ee80000300a00 */
[----:B------:R-:W5:Y:S04]  /*35ce0*/  LDL.LU R0, [R1+0x7ec] ;  /* 0x0007ec0001007983 */ /* 0x000f680000300800 */
[----:B------:R0:W-:Y:S04]  /*35cf0*/  STL.64 [R1+0x120], R12 ;  /* 0x0001200c01007387 */ /* 0x0001e80000100a00 */
[----:B------:R1:W-:Y:S04]  /*35d00*/  STL.64 [R1+0x128], R14 ;  /* 0x0001280e01007387 */ /* 0x0003e80000100a00 */
[----:B0-----:R-:W4:Y:S04]  /*35d10*/  LDL.LU.64 R12, [R1+0x450] ;  /* 0x00045000010c7983 */ /* 0x001f280000300a00 */
[----:B-1----:R-:W4:Y:S04]  /*35d20*/  LDL.LU.64 R14, [R1+0x458] ;  /* 0x00045800010e7983 */ /* 0x002f280000300a00 */
[----:B------:R-:W-:Y:S04]  /*35d30*/  STL.64 [R1+0x3a90], R10 ;  /* 0x003a900a01007387 */ /* 0x000fe80000100a00 */
[----:B------:R0:W-:Y:S04]  /*35d40*/  STL.64 [R1+0x3a88], R8 ;  /* 0x003a880801007387 */ /* 0x0001e80000100a00 */
[----:B0-----:R-:W3:Y:S04]  /*35d50*/  LDL.LU.64 R8, [R1+0x430] ;  /* 0x0004300001087983 */ /* 0x001ee80000300a00 */
[----:B------:R-:W5:Y:S01]  /*35d60*/  LDL.LU.64 R10, [R1+0x438] ;  /* 0x00043800010a7983 */ /* 0x000f620000300a00 */
[C---:B--2---:R-:W-:Y:S03]  /*35d70*/  HMMA.16816.F32 R24, R4.reuse, R2, R24 ;  /* 0x000000020418723c */ /* 0x044fe60000001818 */
[----:B-----5:R-:W-:Y:S04]  /*35d80*/  STL.64 [R1+0x3aa0], R10 ;  /* 0x003aa00a01007387 */ /* 0x020fe80000100a00 */
[----:B---3--:R0:W-:Y:S04]  /*35d90*/  STL.64 [R1+0x3a98], R8 ;  /* 0x003a980801007387 */ /* 0x0081e80000100a00 */
[----:B0-----:R-:W2:Y:S04]  /*35da0*/  LDL.LU.64 R8, [R1+0x440] ;  /* 0x0004400001087983 */ /* 0x001ea80000300a00 */
[----:B------:R-:W2:Y:S08]  /*35db0*/  LDL.LU.64 R10, [R1+0x448] ;  /* 0x00044800010a7983 */ /* 0x000eb00000300a00 */
[----:B------:R0:W-:Y:S04]  /*35dc0*/  STL.64 [R1+0x110], R24 ;  /* 0x0001101801007387 */ /* 0x0001e80000100a00 */
[----:B------:R-:W-:Y:S04]  /*35dd0*/  STL.64 [R1+0x118], R26 ;  /* 0x0001181a01007387 */ /* 0x000fe80000100a00 */
[----:B0-----:R-:W3:Y:S02]  /*35de0*/  LDL.LU.64 R24, [R1+0x3ac8] ;  /* 0x003ac80001187983 */ /* 0x001ee40000300a00 */
[----:B---3--:R-:W-:Y:S02]  /*35df0*/  HMMA.16816.F32 R4, R4, R24, R20 ;  /* 0x000000180404723c */ /* 0x008fe40000001814 */
[----:B------:R-:W3:Y:S04]  /*35e00*/  LDL.LU.64 R22, [R1+0x3ac0] ;  /* 0x003ac00001167983 */ /* 0x000ee80000300a00 */
[----:B------:R-:W4:-:S15]  /*35e10*/  LDL.LU.64 R20, [R1+0x3ab8] ;  /* 0x003ab80001147983 */ /* 0x000f1e0000300a00 */
[----:B------:R-:W-:-:S02]  /*35e20*/  NOP ;  /* 0x0000000000007918 */ /* 0x000fc40000000000 */
[----:B------:R0:W-:Y:S04]  /*35e30*/  STL.64 [R1+0xa0], R4 ;  /* 0x0000a00401007387 */ /* 0x0001e80000100a00 */
[----:B------:R1:W-:Y:S04]  /*35e40*/  STL.64 [R1+0xa8], R6 ;  /* 0x0000a80601007387 */ /* 0x0003e80000100a00 */
[----:B0-----:R-:W5:Y:S04]  /*35e50*/  LDL.LU R4, [R1+0x800] ;  /* 0x0008000001047983 */ /* 0x001f680000300800 */
[----:B------:R-:W5:Y:S04]  /*35e60*/  LDL.LU R5, [R1+0x7f8] ;  /* 0x0007f80001057983 */ /* 0x000f680000300800 */
[----:B-1----:R-:W5:Y:S04]  /*35e70*/  LDL.LU R6, [R1+0x81c] ;  /* 0x00081c0001067983 */ /* 0x002f680000300800 */
[----:B------:R-:W5:Y:S04]  /*35e80*/  LDL.LU R7, [R1+0x818] ;  /* 0x0008180001077983 */ /* 0x000f680000300800 */
[----:B------:R0:W-:Y:S04]  /*35e90*/  STL.64 [R1+0x3a68], R24 ;  /* 0x003a681801007387 */ /* 0x0001e80000100a00 */
[----:B0-----:R-:W3:Y:S04]  /*35ea0*/  LDL.LU.64 R24, [R1+0x460] ;  /* 0x0004600001187983 */ /* 0x001ee80000300a00 */
[----:B------:R-:W3:Y:S01]  /*35eb0*/  LDL.LU.64 R26, [R1+0x468] ;  /* 0x00046800011a7983 */ /* 0x000ee20000300a00 */
[----:B------:R-:W-:-:S02]  /*35ec0*/  F2FP.F16.E5M2.UNPACK_B R17, R17 ;  /* 0x00000011ff11723e */ /* 0x000fc400020004ff */
[----:B------:R-:W-:Y:S02]  /*35ed0*/  F2FP.F16.E5M2.UNPACK_B R18, R18 ;  /* 0x00000012ff12723e */ /* 0x000fe400020004ff */
[----:B------:R-:W-:-:S07]  /*35ee0*/  F2FP.F16.E5M2.UNPACK_B R19, R19 ;  /* 0x00000013ff13723e */ /* 0x000fce00020004ff */
[----:B---3--:R-:W-:-:S15]  /*35ef0*/  HMMA.16816.F32 R24, R16, R22, R24 ;  /* 0x000000161018723c */ /* 0x008fde0000001818 */
[----:B------:R-:W-:-:S08]  /*35f00*/  NOP ;  /* 0x0000000000007918 */ /* 0x000fd00000000000 */
[----:B------:R0:W-:Y:S04]  /*35f10*/  STL.64 [R1+0x90], R24 ;  /* 0x0000901801007387 */ /* 0x0001e80000100a00 */
[----:B------:R1:W-:Y:S04]  /*35f20*/  STL.64 [R1+0x98], R26 ;  /* 0x0000981a01007387 */ /* 0x0003e80000100a00 */
[----:B0-----:R-:W3:Y:S04]  /*35f30*/  LDL.LU.64 R24, [R1+0x670] ;  /* 0x0006700001187983 */ /* 0x001ee80000300a00 */
[----:B-1----:R-:W2:Y:S01]  /*35f40*/  LDL.LU.64 R26, [R1+0x678] ;  /* 0x00067800011a7983 */ /* 0x002ea20000300a00 */
[C---:B----4-:R-:W-:Y:S03]  /*35f50*/  HMMA.16816.F32 R12, R16.reuse, R20, R12 ;  /* 0x00000014100c723c */ /* 0x050fe6000000180c */
[----:B--2---:R-:W-:Y:S04]  /*35f60*/  STL.64 [R1+0x3a78], R26 ;  /* 0x003a781a01007387 */ /* 0x004fe80000100a00 */
[----:B---3--:R0:W-:Y:S04]  /*35f70*/  STL.64 [R1+0x3a70], R24 ;  /* 0x003a701801007387 */ /* 0x0081e80000100a00 */
[----:B0-----:R-:W2:Y:S04]  /*35f80*/  LDL.LU.64 R24, [R1+0x680] ;  /* 0x0006800001187983 */ /* 0x001ea80000300a00 */
[----:B------:R-:W2:Y:S08]  /*35f90*/  LDL.LU.64 R26, [R1+0x688] ;  /* 0x00068800011a7983 */ /* 0x000eb00000300a00 */
[----:B------:R-:W-:Y:S04]  /*35fa0*/  STL.64 [R1+0x80], R12 ;  /* 0x0000800c01007387 */ /* 0x000fe80000100a00 */
[----:B------:R0:W-:Y:S04]  /*35fb0*/  STL.64 [R1+0x88], R14 ;  /* 0x0000880e01007387 */ /* 0x0001e80000100a00 */
[----:B0-----:R-:W3:Y:S04]  /*35fc0*/  LDL.LU.64 R14, [R1+0x3ab0] ;  /* 0x003ab000010e7983 */ /* 0x001ee80000300a00 */
[----:B------:R-:W4:Y:S01]  /*35fd0*/  LDL.LU.64 R12, [R1+0x3aa8] ;  /* 0x003aa800010c7983 */ /* 0x000f220000300a00 */
[----:B---3--:R-:W-:-:S15]  /*35fe0*/  HMMA.16816.F32 R8, R16, R14, R8 ;  /* 0x0000000e1008723c */ /* 0x008fde0000001808 */
[----:B------:R-:W-:-:S08]  /*35ff0*/  NOP ;  /* 0x0000000000007918 */ /* 0x000fd00000000000 */
[----:B------:R-:W-:Y:S04]  /*36000*/  STL.64 [R1+0x70], R8 ;  /* 0x0000700801007387 */ /* 0x000fe80000100a00 */
[----:B------:R0:W-:Y:S04]  /*36010*/  STL.64 [R1+0x78], R10 ;  /* 0x0000780a01007387 */ /* 0x0001e80000100a00 */
[----:B0-----:R-:W4:Y:S04]  /*36020*/  LDL.LU.64 R10, [R1+0x3aa0] ;  /* 0x003aa000010a7983 */ /* 0x001f280000300a00 */
[----:B------:R-:W4:Y:S02]  /*36030*/  LDL.LU.64 R8, [R1+0x3a98] ;  /* 0x003a980001087983 */ /* 0x000f240000300a00 */
[----:B----4-:R-:W-:-:S15]  /*36040*/  HMMA.16816.F32 R8, R16, R12, R8 ;  /* 0x0000000c1008723c */ /* 0x010fde0000001808 */
[----:B------:R-:W-:-:S08]  /*36050*/  NOP ;  /* 0x0000000000007918 */ /* 0x000fd00000000000 */
[----:B------:R-:W-:Y:S04]  /*36060*/  STL.64 [R1+0x60], R8 ;  /* 0x0000600801007387 */ /* 0x000fe80000100a00 */
[----:B------:R0:W-:Y:S04]  /*36070*/  STL.64 [R1+0x68], R10 ;  /* 0x0000680a01007387 */ /* 0x0001e80000100a00 */
[----:B0-----:R-:W2:Y:S04]  /*36080*/  LDL.LU.64 R10, [R1+0x3a90] ;  /* 0x003a9000010a7983 */ /* 0x001ea80000300a00 */
[----:B------:R-:W3:Y:S04]  /*36090*/  LDL.LU.64 R8, [R1+0x3a88] ;  /* 0x003a880001087983 */ /* 0x000ee80000300a00 */
[----:B------:R-:W-:Y:S04]  /*360a0*/  STL.64 [R1+0x3a60], R14 ;  /* 0x003a600e01007387 */ /* 0x000fe80000100a00 */
[----:B------:R0:W-:Y:S01]  /*360b0*/  STL.64 [R1+0x3a58], R12 ;  /* 0x003a580c01007387 */ /* 0x0001e20000100a00 */
[----:B------:R-:W-:-:S03]  /*360c0*/  IMAD R0, R0, 0x100, R29 ;  /* 0x0000010000007824 */ /* 0x000fc600078e021d */
[----:B0-----:R-:W4:Y:S04]  /*360d0*/  LDL.LU.64 R12, [R1+0x420] ;  /* 0x00042000010c7983 */ /* 0x001f280000300a00 */
[----:B------:R-:W4:Y:S04]  /*360e0*/  LDL.LU.64 R14, [R1+0x428] ;  /* 0x00042800010e7983 */ /* 0x000f280000300a00 */
[----:B------:R-:W4:Y:S01]  /*360f0*/  LDL.LU R29, [R1+0x3a80] ;  /* 0x003a8000011d7983 */ /* 0x000f220000300800 */
[----:B--2---:R-:W-:-:S15]  /*36100*/  HMMA.16816.F32 R24, R16, R10, R24 ;  /* 0x0000000a1018723c */ /* 0x004fde0000001818 */
[----:B------:R-:W-:-:S08]  /*36110*/  NOP ;  /* 0x0000000000007918 */ /* 0x000fd00000000000 */
[----:B------:R-:W-:Y:S04]  /*36120*/  STL.64 [R1+0x50], R24 ;  /* 0x0000501801007387 */ /* 0x000fe80000100a00 */
[----:B------:R0:W-:Y:S04]  /*36130*/  STL.64 [R1+0x58], R26 ;  /* 0x0000581a01007387 */ /* 0x0001e80000100a00 */
[----:B0-----:R-:W3:Y:S04]  /*36140*/  LDL.LU.64 R26, [R1+0x3a78] ;  /* 0x003a7800011a7983 */ /* 0x001ee80000300a00 */
[----:B------:R-:W3:Y:S01]  /*36150*/  LDL.LU.64 R24, [R1+0x3a70] ;  /* 0x003a700001187983 */ /* 0x000ee20000300a00 */
[----:B-----5:R-:W-:Y:S01]  /*36160*/  IMAD R5, R5, 0x100, R4 ;  /* 0x0000010005057824 */ /* 0x020fe200078e0204 */
[----:B------:R-:W-:-:S02]  /*36170*/  F2FP.F16.E5M2.UNPACK_B R4, R0 ;  /* 0x00000000ff04723e */ /* 0x000fc400020004ff */
[----:B------:R-:W2:Y:S01]  /*36180*/  LDL.LU R0, [R1+0x830] ;  /* 0x0008300001007983 */ /* 0x000ea20000300800 */
[----:B---3--:R-:W-:-:S15]  /*36190*/  HMMA.16816.F32 R24, R16, R8, R24 ;  /* 0x000000081018723c */ /* 0x008fde0000001818 */
[----:B------:R-:W-:-:S08]  /*361a0*/  NOP ;  /* 0x0000000000007918 */ /* 0x000fd00000000000 */
[----:B------:R0:W-:Y:S04]  /*361b0*/  STL.64 [R1+0x150], R24 ;  /* 0x0001501801007387 */ /* 0x0001e80000100a00 */
[----:B------:R-:W-:Y:S04]  /*361c0*/  STL.64 [R1+0x158], R26 ;  /* 0x0001581a01007387 */ /* 0x000fe80000100a00 */
[----:B0-----:R-:W4:Y:S04]  /*361d0*/  LDL.LU.64 R24, [R1+0x3a68] ;  /* 0x003a680001187983 */ /* 0x001f280000300a00 */
[----:B------:R-:W-:Y:S04]  /*361e0*/  STL.64 [R1+0x3a40], R10 ;  /* 0x003a400a01007387 */ /* 0x000fe80000100a00 */
[----:B------:R0:W-:Y:S04]  /*361f0*/  STL.64 [R1+0x3a38], R8 ;  /* 0x003a380801007387 */ /* 0x0001e80000100a00 */
[----:B0-----:R-:W3:Y:S04]  /*36200*/  LDL.LU.64 R8, [R1+0x540] ;  /* 0x0005400001087983 */ /* 0x001ee80000300a00 */
[----:B------:R-:W3:Y:S02]  /*36210*/  LDL.LU.64 R10, [R1+0x548] ;  /* 0x00054800010a7983 */ /* 0x000ee40000300a00 */
[----:B---3--:R-:W-:-:S15]  /*36220*/  HMMA.16816.F32 R8, R16, R2, R8 ;  /* 0x000000021008723c */ /* 0x008fde0000001808 */
[----:B------:R-:W-:-:S08]  /*36230*/  NOP ;  /* 0x0000000000007918 */ /* 0x000fd00000000000 */
[----:B------:R-:W-:Y:S04]  /*36240*/  STL.64 [R1+0x180], R8 ;  /* 0x0001800801007387 */ /* 0x000fe80000100a00 */
[----:B------:R4:W-:Y:S02]  /*36250*/  STL.64 [R1+0x188], R10 ;  /* 0x0001880a01007387 */ /* 0x0009e40000100a00 */
[----:B----4-:R-:W-:Y:S02]  /*36260*/  HMMA.16816.F32 R8, R16, R24, R12 ;  /* 0x000000181008723c */ /* 0x010fe4000000180c */
[----:B------:R-:W3:Y:S04]  /*36270*/  LDL.LU.64 R12, [R1+0x3d0] ;  /* 0x0003d000010c7983 */ /* 0x000ee80000300a00 */
[----:B------:R-:W3:-:S15]  /*36280*/  LDL.LU.64 R14, [R1+0x3d8] ;  /* 0x0003d800010e7983 */ /* 0x000ede0000300a00 */
[----:B------:R-:W-:-:S02]  /*36290*/  NOP ;  /* 0x0000000000007918 */ /* 0x000fc40000000000 */
[----:B------:R0:W-:Y:S04]  /*362a0*/  STL.64 [R1+0x170], R8 ;  /* 0x0001700801007387 */ /* 0x0001e80000100a00 */
[----:B------:R1:W-:Y:S04]  /*362b0*/  STL.64 [R1+0x178], R10 ;  /* 0x0001780a01007387 */ /* 0x0003e80000100a00 */
[----:B0-----:R-:W4:Y:S04]  /*362c0*/  LDL.LU.64 R8, [R1+0x210] ;  /* 0x0002100001087983 */ /* 0x001f280000300a00 */
[----:B-1----:R-:W5:Y:S01]  /*362d0*/  LDL.LU.64 R10, [R1+0x218] ;  /* 0x00021800010a7983 */ /* 0x002f620000300a00 */
[----:B------:R-:W-:-:S02]  /*362e0*/  IMAD R6, R7, 0x100, R6 ;  /* 0x0000010007067824 */ /* 0x000fc400078e0206 */
[----:B------:R-:W-:Y:S01]  /*362f0*/  IMAD R7, R28, 0x100, R29 ;  /* 0x000001001c077824 */ /* 0x000fe200078e021d */
[----:B-----5:R-:W-:Y:S04]  /*36300*/  STL.64 [R1+0x3a50], R10 ;  /* 0x003a500a01007387 */ /* 0x020fe80000100a00 */
[----:B----4-:R0:W-:Y:S04]  /*36310*/  STL.64 [R1+0x3a48], R8 ;  /* 0x003a480801007387 */ /* 0x0101e80000100a00 */
[----:B0-----:R-:W4:Y:S04]  /*36320*/  LDL.LU.64 R8, [R1+0x3b0] ;  /* 0x0003b00001087983 */ /* 0x001f280000300a00 */
[----:B------:R-:W4:Y:S04]  /*36330*/  LDL.LU.64 R10, [R1+0x3b8] ;  /* 0x0003b800010a7983 */ /* 0x000f280000300a00 */
[----:B------:R-:W5:Y:S04]  /*36340*/  LDL.LU R17, [R1+0x838] ;  /* 0x0008380001117983 */ /* 0x000f680000300800 */
[----:B------:R-:W5:Y:S04]  /*36350*/  LDL.LU R18, [R1+0x840] ;  /* 0x0008400001127983 */ /* 0x000f680000300800 */
[----:B------:R-:W5:Y:S04]  /*36360*/  LDL.LU R16, [R1+0x84c] ;  /* 0x00084c0001107983 */ /* 0x000f680000300800 */
[----:B------:R-:W5:Y:S04]  /*36370*/  LDL.LU R19, [R1+0x848] ;  /* 0x0008480001137983 */ /* 0x000f680000300800 */
[----:B------:R-:W5:Y:S04]  /*36380*/  LDL.LU R28, [R1+0x860] ;  /* 0x00086000011c7983 */ /* 0x000f680000300800 */
[----:B------:R-:W2:Y:S04]  /*36390*/  LDL.LU R27, [R1+0x870] ;  /* 0x00087000011b7983 */ /* 0x000ea80000300800 */
[----:B------:R-:W2:Y:S01]  /*363a0*/  LDL.LU R26, [R1+0x87c] ;  /* 0x00087c00011a7983 */ /* 0x000ea20000300800 */
[----:B------:R-:W-:-:S02]  /*363b0*/  F2FP.F16.E5M2.UNPACK_B R5, R5 ;  /* 0x00000005ff05723e */ /* 0x000fc400020004ff */
[----:B------:R-:W-:Y:S02]  /*363c0*/  F2FP.F16.E5M2.UNPACK_B R6, R6 ;  /* 0x00000006ff06723e */ /* 0x000fe400020004ff */
[----:B------:R-:W-:Y:S01]  /*363d0*/  F2FP.F16.E5M2.UNPACK_B R7, R7 ;  /* 0x00000007ff07723e */ /* 0x000fe200020004ff */
[----:B--2---:R-:W-:Y:S04]  /*363e0*/  STL.64 [R1+0x3a30], R26 ;  /* 0x003a301a01007387 */ /* 0x004fe80000100a00 */
[----:B------:R0:W-:Y:S04]  /*363f0*/  STL.64 [R1+0x3a28], R24 ;  /* 0x003a281801007387 */ /* 0x0001e80000100a00 */
[----:B0-----:R-:W2:Y:S04]  /*36400*/  LDL.LU.64 R24, [R1+0x410] ;  /* 0x0004100001187983 */ /* 0x001ea80000300a00 */
[----:B------:R-:W2:Y:S01]  /*36410*/  LDL.LU.64 R26, [R1+0x418] ;  /* 0x00041800011a7983 */ /* 0x000ea20000300a00 */
[C---:B---3--:R-:W-:Y:S03]  /*36420*/  HMMA.16816.F32 R12, R4.reuse, R20, R12 ;  /* 0x00000014040c723c */ /* 0x048fe6000000180c */
[----:B------:R-:W3:Y:S03]  /*36430*/  LDL.LU R29, [R1+0x878] ;  /* 0x00087800011d7983 */ /* 0x000ee60000300800 */
[----:B--2---:R-:W-:-:S15]  /*36440*/  HMMA.16816.F32 R24, R4, R22, R24 ;  /* 0x000000160418723c */ /* 0x004fde0000001818 */
[----:B------:R-:W-:-:S08]  /*36450*/  NOP ;  /* 0x0000000000007918 */ /* 0x000fd00000000000 */
[----:B------:R0:W-:Y:S04]  /*36460*/  STL.64 [R1+0x190], R24 ;  /* 0x0001901801007387 */ /* 0x0001e80000100a00 */
[----:B------:R1:W-:Y:S04]  /*36470*/  STL.64 [R1+0x198], R26 ;  /* 0x0001981a01007387 */ /* 0x0003e80000100a00 */
[----:B0-----:R-:W2:Y:S04]  /*36480*/  LDL.LU.64 R24, [R1+0x650] ;  /* 0x0006500001187983 */ /* 0x001ea80000300a00 */
[----:B-1----:R-:W2:Y:S04]  /*36490*/  LDL.LU.64 R26, [R1+0x658] ;  /* 0x00065800011a7983 */ /* 0x002ea80000300a00 */
[----:B------:R-:W-:Y:S04]  /*364a0*/  STL.64 [R1+0x1a0], R12 ;  /* 0x0001a00c01007387 */ /* 0x000fe80000100a00 */
[----:B------:R0:W-:Y:S04]  /*364b0*/  STL.64 [R1+0x1a8], R14 ;  /* 0x0001a80e01007387 */ /* 0x0001e80000100a00 */
[----:B0-----:R-:W4:Y:S04]  /*364c0*/  LDL.LU.64 R14, [R1+0x3a60] ;  /* 0x003a6000010e7983 */ /* 0x001f280000300a00 */
[----:B------:R-:W5:Y:S04]  /*364d0*/  LDL.LU.64 R12, [R1+0x3a58] ;  /* 0x003a5800010c7983 */ /* 0x000f680000300a00 */
[----:B------:R0:W-:Y:S04]  /*364e0*/  STL.64 [R1+0x3a20], R22 ;  /* 0x003a201601007387 */ /* 0x0001e80000100a00 */
[----:B0-----:R-:W3:Y:S04]  /*364f0*/  LDL.LU R22, [R1+0x83c] ;  /* 0x00083c0001167983 */ /* 0x001ee80000300800 */
[----:B------:R-:W2:Y:S04]  /*36500*/  LDL.LU R23, [R1+0x844] ;  /* 0x0008440001177983 */ /* 0x000ea80000300800 */
[----:B------:R0:W-:Y:S04]  /*36510*/  STL.64 [R1+0x3a18], R20 ;  /* 0x003a181401007387 */ /* 0x0001e80000100a00 */
[----:B0-----:R-:W3:Y:S01]  /*36520*/  LDL.LU R21, [R1+0x834] ;  /* 0x0008340001157983 */ /* 0x001ee20000300800 */
        /* <DEDUP_REMOVED lines=10> */
[----:B0-----:R-:W4:Y:S04]  /*365d0*/  LDL.LU.64 R10, [R1+0x3a40] ;  /* 0x003a4000010a7983 */ /* 0x001f280000300a00 */
[----:B------:R-:W5:Y:S04]  /*365e0*/  LDL.LU.64 R8, [R1+0x3a38] ;  /* 0x003a380001087983 */ /* 0x000f680000300a00 */
[----:B------:R-:W-:Y:S04]  /*365f0*/  STL.64 [R1+0x3a00], R14 ;  /* 0x003a000e01007387 */ /* 0x000fe80000100a00 */
[----:B------:R0:W-:Y:S04]  /*36600*/  STL.64 [R1+0x39f8], R12 ;  /* 0x0039f80c01007387 */ /* 0x0001e80000100a00 */
[----:B0-----:R-:W4:Y:S04]  /*36610*/  LDL.LU.64 R12, [R1+0x660] ;  /* 0x00066000010c7983 */ /* 0x001f280000300a00 */
[----:B------:R-:W4:Y:S01]  /*36620*/  LDL.LU.64 R14, [R1+0x668] ;  /* 0x00066800010e7983 */ /* 0x000f220000300a00 */
[----:B---3--:R-:W-:-:S02]  /*36630*/  IMAD R0, R0, 0x100, R21 ;  /* 0x0000010000007824 */ /* 0x008fc400078e0215 */
[----:B------:R-:W-:-:S03]  /*36640*/  IMAD R19, R19, 0x100, R16 ;  /* 0x0000010013137824 */ /* 0x000fc600078e0210 */
[----:B------:R-:W-:Y:S01]  /*36650*/  F2FP.F16.E5M2.UNPACK_B R16, R0 ;  /* 0x00000000ff10723e */ /* 0x000fe200020004ff */
[----:B------:R-:W-:Y:S02]  /*36660*/  IMAD R17, R17, 0x100, R22 ;  /* 0x0000010011117824 */ /* 0x000fe400078e0216 */
[----:B--2---:R-:W-:Y:S01]  /*36670*/  IMAD R18, R18, 0x100, R23 ;  /* 0x0000010012127824 */ /* 0x004fe200078e0217 */
[----:B----4-:R-:W-:-:S15]  /*36680*/  HMMA.16816.F32 R12, R4, R10, R12 ;  /* 0x0000000a040c723c */ /* 0x010fde000000180c */
[----:B------:R-:W-:-:S08]  /*36690*/  NOP ;  /* 0x0000000000007918 */ /* 0x000fd00000000000 */
[----:B------:R-:W-:Y:S04]  /*366a0*/  STL.64 [R1+0x1e0], R12 ;  /* 0x0001e00c01007387 */ /* 0x000fe80000100a00 */
[----:B------:R5:W-:Y:S04]  /*366b0*/  STL.64 [R1+0x1e8], R14 ;  /* 0x0001e80e01007387 */ /* 0x000be80000100a00 */
[----:B------:R-:W2:Y:S01]  /*366c0*/  LDL.LU R0, [R1+0x864] ;  /* 0x0008640001007983 */ /* 0x000ea20000300800 */
[----:B-----5:R-:W-:Y:S03]  /*366d0*/  HMMA.16816.F32 R12, R4, R8, R24 ;  /* 0x00000008040c723c */ /* 0x020fe60000001818 */
[----:B------:R-:W3:Y:S04]  /*366e0*/  LDL.LU.64 R24, [R1+0x530] ;  /* 0x0005300001187983 */ /* 0x000ee80000300a00 */
[----:B------:R-:W3:-:S15]  /*366f0*/  LDL.LU.64 R26, [R1+0x538] ;  /* 0x00053800011a7983 */ /* 0x000ede0000300a00 */
[----:B------:R-:W-:-:S01]  /*36700*/  NOP ;  /* 0x0000000000007918 */ /* 0x000fc20000000000 */
[----:B------:R0:W-:Y:S04]  /*36710*/  STL.64 [R1+0x1f0], R12 ;  /* 0x0001f00c01007387 */ /* 0x0001e80000100a00 */
[----:B------:R1:W-:Y:S04]  /*36720*/  STL.64 [R1+0x1f8], R14 ;  /* 0x0001f80e01007387 */ /* 0x0003e80000100a00 */
[----:B------:R-:W4:Y:S04]  /*36730*/  LDL.LU.64 R20, [R1+0x200] ;  /* 0x0002000001147983 */ /* 0x000f280000300a00 */
[----:B------:R-:W4:Y:S04]  /*36740*/  LDL.LU.64 R22, [R1+0x208] ;  /* 0x0002080001167983 */ /* 0x000f280000300a00 */
[----:B0-----:R-:W5:Y:S04]  /*36750*/  LDL.LU.64 R12, [R1+0x2f0] ;  /* 0x0002f000010c7983 */ /* 0x001f680000300a00 */
[----:B-1----:R-:W2:Y:S04]  /*36760*/  LDL.LU.64 R14, [R1+0x2f8] ;  /* 0x0002f800010e7983 */ /* 0x002ea80000300a00 */
[----:B--2---:R-:W-:Y:S04]  /*36770*/  STL.64 [R1+0x3a10], R14 ;  /* 0x003a100e01007387 */ /* 0x004fe80000100a00 */
[----:B-----5:R0:W-:Y:S04]  /*36780*/  STL.64 [R1+0x3a08], R12 ;  /* 0x003a080c01007387 */ /* 0x0201e80000100a00 */
[----:B0-----:R-:W2:Y:S04]  /*36790*/  LDL.LU.64 R12, [R1+0x310] ;  /* 0x00031000010c7983 */ /* 0x001ea80000300a00 */
[----:B------:R-:W2:Y:S04]  /*367a0*/  LDL.LU.64 R14, [R1+0x318] ;  /* 0x00031800010e7983 */ /* 0x000ea80000300a00 */
[----:B------:R-:W-:Y:S04]  /*367b0*/  STL.64 [R1+0x39e0], R10 ;  /* 0x0039e00a01007387 */ /* 0x000fe80000100a00 */
[----:B------:R0:W-:Y:S04]  /*367c0*/  STL.64 [R1+0x39d8], R8 ;  /* 0x0039d80801007387 */ /* 0x0001e80000100a00 */
[----:B0-----:R-:W5:Y:S04]  /*367d0*/  LDL.LU.64 R8, [R1+0x290] ;  /* 0x0002900001087983 */ /* 0x001f680000300a00 */
[----:B------:R-:W4:Y:S01]  /*367e0*/  LDL.LU.64 R10, [R1+0x298] ;  /* 0x00029800010a7983 */ /* 0x000f220000300a00 */
[----:B---3--:R-:W-:Y:S03]  /*367f0*/  HMMA.16816.F32 R24, R4, R2, R24 ;  /* 0x000000020418723c */ /* 0x008fe60000001818 */
[----:B----4-:R-:W-:Y:S04]  /*36800*/  STL.64 [R1+0x39f0], R10 ;  /* 0x0039f00a01007387 */ /* 0x010fe80000100a00 */
[----:B-----5:R0:W-:Y:S04]  /*36810*/  STL.64 [R1+0x39e8], R8 ;  /* 0x0039e80801007387 */ /* 0x0201e80000100a00 */
[----:B0-----:R-:W3:Y:S04]  /*36820*/  LDL.LU.64 R8, [R1+0x2e0] ;  /* 0x0002e00001087983 */ /* 0x001ee80000300a00 */
[----:B------:R-:W3:Y:S08]  /*36830*/  LDL.LU.64 R10, [R1+0x2e8] ;  /* 0x0002e800010a7983 */ /* 0x000ef00000300a00 */
[----:B------:R-:W-:Y:S04]  /*36840*/  STL.64 [R1+0x210], R24 ;  /* 0x0002101801007387 */ /* 0x000fe80000100a00 */
[----:B------:R0:W-:Y:S04]  /*36850*/  STL.64 [R1+0x218], R26 ;  /* 0x0002181a01007387 */ /* 0x0001e80000100a00 */
[----:B0-----:R-:W4:Y:S04]  /*36860*/  LDL.LU.64 R26, [R1+0x3a30] ;  /* 0x003a3000011a7983 */ /* 0x001f280000300a00 */
[----:B------:R-:W5:Y:S01]  /*36870*/  LDL.LU.64 R24, [R1+0x3a28] ;  /* 0x003a280001187983 */ /* 0x000f620000300a00 */
[----:B------:R-:W-:-:S02]  /*36880*/  F2FP.F16.E5M2.UNPACK_B R17, R17 ;  /* 0x00000011ff11723e */ /* 0x000fc400020004ff */
[----:B------:R-:W-:Y:S02]  /*36890*/  F2FP.F16.E5M2.UNPACK_B R18, R18 ;  /* 0x00000012ff12723e */ /* 0x000fe400020004ff */
[----:B------:R-:W-:Y:S01]  /*368a0*/  F2FP.F16.E5M2.UNPACK_B R19, R19 ;  /* 0x00000013ff13723e */ /* 0x000fe200020004ff */
[----:B-----5:R-:W-:Y:S01]  /*368b0*/  HMMA.16816.F32 R4, R4, R24, R20 ;  /* 0x000000180404723c */ /* 0x020fe20000001814 */
[----:B------:R-:W2:Y:S04]  /*368c0*/  LDL.LU.64 R22, [R1+0x3a20] ;  /* 0x003a200001167983 */ /* 0x000ea80000300a00 */
[----:B------:R-:W5:-:S15]  /*368d0*/  LDL.LU.64 R20, [R1+0x3a18] ;  /* 0x003a180001147983 */ /* 0x000f5e0000300a00 */
[----:B------:R-:W-:-:S03]  /*368e0*/  NOP ;  /* 0x0000000000007918 */ /* 0x000fc60000000000 */
[----:B------:R0:W-:Y:S04]  /*368f0*/  STL.64 [R1+0x200], R4 ;  /* 0x0002000401007387 */ /* 0x0001e80000100a00 */
[----:B------:R1:W-:Y:S04]  /*36900*/  STL.64 [R1+0x208], R6 ;  /* 0x0002080601007387 */ /* 0x0003e80000100a00 */
[----:B0-----:R-:W4:Y:S04]  /*36910*/  LDL.LU R5, [R1+0x86c] ;  /* 0x00086c0001057983 */ /* 0x001f280000300800 */
[----:B-1----:R-:W4:Y:S04]  /*36920*/  LDL.LU R6, [R1+0x868] ;  /* 0x0008680001067983 */ /* 0x002f280000300800 */
[----:B------:R-:W4:Y:S04]  /*36930*/  LDL.LU R7, [R1+0x874] ;  /* 0x0008740001077983 */ /* 0x000f280000300800 */
[----:B------:R-:W-:Y:S01]  /*36940*/  STL.64 [R1+0x39c0], R24 ;  /* 0x0039c01801007387 */ /* 0x000fe20000100a00 */
[----:B--2---:R-:W-:-:S15]  /*36950*/  HMMA.16816.F32 R12, R16, R22, R12 ;  /* 0x00000016100c723c */ /* 0x004fde000000180c */
        /* <DEDUP_REMOVED lines=9> */
[----:B0-----:R-:W3:Y:S04]  /*369f0*/  LDL.LU.64 R14, [R1+0x3a00] ;  /* 0x003a0000010e7983 */ /* 0x001ee80000300a00 */
[----:B------:R-:W2:Y:S04]  /*36a00*/  LDL.LU.64 R12, [R1+0x39f8] ;  /* 0x0039f800010c7983 */ /* 0x000ea80000300a00 */
[----:B------:R-:W-:Y:S04]  /*36a10*/  STL.64 [R1+0x39b8], R22 ;  /* 0x0039b81601007387 */ /* 0x000fe80000100a00 */
[----:B------:R0:W-:Y:S04]  /*36a20*/  STL.64 [R1+0x39b0], R20 ;  /* 0x0039b01401007387 */ /* 0x0001e80000100a00 */
[----:B0-----:R-:W5:Y:S04]  /*36a30*/  LDL.LU.64 R20, [R1+0x640] ;  /* 0x0006400001147983 */ /* 0x001f680000300a00 */
[----:B------:R-:W5:Y:S01]  /*36a40*/  LDL.LU.64 R22, [R1+0x648] ;  /* 0x0006480001167983 */ /* 0x000f620000300a00 */
[----:B---3--:R-:W-:-:S15]  /*36a50*/  HMMA.16816.F32 R8, R16, R14, R8 ;  /* 0x0000000e1008723c */ /* 0x008fde0000001808 */
[----:B------:R-:W-:-:S08]  /*36a60*/  NOP ;  /* 0x0000000000007918 */ /* 0x000fd00000000000 */
[----:B------:R-:W-:Y:S04]  /*36a70*/  STL.64 [R1+0x240], R8 ;  /* 0x0002400801007387 */ /* 0x000fe80000100a00 */
[----:B------:R0:W-:Y:S04]  /*36a80*/  STL.64 [R1+0x248], R10 ;  /* 0x0002480a01007387 */ /* 0x0001e80000100a00 */
[----:B0-----:R-:W2:Y:S04]  /*36a90*/  LDL.LU.64 R10, [R1+0x39f0] ;  /* 0x0039f000010a7983 */ /* 0x001ea80000300a00 */
[----:B------:R-:W2:Y:S02]  /*36aa0*/  LDL.LU.64 R8, [R1+0x39e8] ;  /* 0x0039e80001087983 */ /* 0x000ea40000300a00 */
[----:B--2---:R-:W-:-:S15]  /*36ab0*/  HMMA.16816.F32 R8, R16, R12, R8 ;  /* 0x0000000c1008723c */ /* 0x004fde0000001808 */
[----:B------:R-:W-:-:S08]  /*36ac0*/  NOP ;  /* 0x0000000000007918 */ /* 0x000fd00000000000 */
[----:B------:R-:W-:Y:S04]  /*36ad0*/  STL.64 [R1+0x250], R8 ;  /* 0x0002500801007387 */ /* 0x000fe80000100a00 */
[----:B------:R0:W-:Y:S04]  /*36ae0*/  STL.64 [R1+0x258], R10 ;  /* 0x0002580a01007387 */ /* 0x0001e80000100a00 */
[----:B0-----:R-:W5:Y:S04]  /*36af0*/  LDL.LU.64 R10, [R1+0x39e0] ;  /* 0x0039e000010a7983 */ /* 0x001f680000300a00 */
[----:B------:R-:W2:Y:S04]  /*36b00*/  LDL.LU.64 R8, [R1+0x39d8] ;  /* 0x0039d80001087983 */ /* 0x000ea80000300a00 */
[----:B------:R-:W-:Y:S04]  /*36b10*/  STL.64 [R1+0x3998], R14 ;  /* 0x0039980e01007387 */ /* 0x000fe80000100a00 */
[----:B------:R5:W-:Y:S01]  /*36b20*/  STL.64 [R1+0x3990], R12 ;  /* 0x0039900c01007387 */ /* 0x000be20000100a00 */
[----:B------:R-:W-:-:S02]  /*36b30*/  IMAD R0, R28, 0x100, R0 ;  /* 0x000001001c007824 */ /* 0x000fc400078e0200 */
[----:B----4-:R-:W-:Y:S01]  /*36b40*/  IMAD R5, R6, 0x100, R5 ;  /* 0x0000010006057824 */ /* 0x010fe200078e0205 */
[----:B------:R-:W3:Y:S01]  /*36b50*/  LDL.LU R28, [R1+0x898] ;  /* 0x00089800011c7983 */ /* 0x000ee20000300800 */
[----:B------:R-:W-:Y:S02]  /*36b60*/  IMAD R6, R27, 0x100, R7 ;  /* 0x000001001b067824 */ /* 0x000fe400078e0207 */
[----:B------:R-:W-:Y:S01]  /*36b70*/  IMAD R7, R29, 0x100, R26 ;  /* 0x000001001d077824 */ /* 0x000fe200078e021a */
[----:B-----5:R-:W-:-:S15]  /*36b80*/  HMMA.16816.F32 R12, R16, R10, R20 ;  /* 0x0000000a100c723c */ /* 0x020fde0000001814 */
[----:B------:R-:W-:-:S08]  /*36b90*/  NOP ;  /* 0x0000000000007918 */ /* 0x000fd00000000000 */
[----:B------:R-:W-:Y:S04]  /*36ba0*/  STL.64 [R1+0x260], R12 ;  /* 0x0002600c01007387 */ /* 0x000fe80000100a00 */
[----:B------:R-:W-:Y:S04]  /*36bb0*/  STL.64 [R1+0x268], R14 ;  /* 0x0002680e01007387 */ /* 0x000fe80000100a00 */
[----:B------:R-:W4:Y:S04]  /*36bc0*/  LDL.LU.64 R24, [R1+0x520] ;  /* 0x0005200001187983 */ /* 0x000f280000300a00 */
[----:B------:R-:W5:Y:S04]  /*36bd0*/  LDL.LU.64 R26, [R1+0x528] ;  /* 0x00052800011a7983 */ /* 0x000f680000300a00 */
[----:B-----5:R-:W-:Y:S04]  /*36be0*/  STL.64 [R1+0x39d0], R26 ;  /* 0x0039d01a01007387 */ /* 0x020fe80000100a00 */
[----:B----4-:R0:W-:Y:S04]  /*36bf0*/  STL.64 [R1+0x39c8], R24 ;  /* 0x0039c81801007387 */ /* 0x0101e80000100a00 */
[----:B0-----:R-:W2:Y:S04]  /*36c00*/  LDL.LU.64 R24, [R1+0x270] ;  /* 0x0002700001187983 */ /* 0x001ea80000300a00 */
[----:B------:R-:W2:Y:S04]  /*36c10*/  LDL.LU.64 R26, [R1+0x278] ;  /* 0x00027800011a7983 */ /* 0x000ea80000300a00 */
[----:B------:R-:W4:Y:S04]  /*36c20*/  LDL.LU.64 R20, [R1+0x280] ;  /* 0x0002800001147983 */ /* 0x000f280000300a00 */
[----:B------:R-:W4:Y:S04]  /*36c30*/  LDL.LU.64 R22, [R1+0x288] ;  /* 0x0002880001167983 */ /* 0x000f280000300a00 */
[----:B------:R-:W5:Y:S04]  /*36c40*/  LDL.LU.64 R12, [R1+0x2b0] ;  /* 0x0002b000010c7983 */ /* 0x000f680000300a00 */
[----:B------:R-:W3:Y:S01]  /*36c50*/  LDL.LU.64 R14, [R1+0x2b8] ;  /* 0x0002b800010e7983 */ /* 0x000ee20000300a00 */
[----:B------:R-:W-:Y:S01]  /*36c60*/  F2FP.F16.E5M2.UNPACK_B R4, R0 ;  /* 0x00000000ff04723e */ /* 0x000fe200020004ff */
[C---:B--2---:R-:W-:Y:S02]  /*36c70*/  HMMA.16816.F32 R24, R16.reuse, R8, R24 ;  /* 0x000000081018723c */ /* 0x044fe40000001818 */
[----:B---3--:R-:W-:Y:S04]  /*36c80*/  STL.64 [R1+0x39a8], R14 ;  /* 0x0039a80e01007387 */ /* 0x008fe80000100a00 */
[----:B-----5:R0:W-:Y:S04]  /*36c90*/  STL.64 [R1+0x39a0], R12 ;  /* 0x0039a00c01007387 */ /* 0x0201e80000100a00 */
[----:B0-----:R-:W2:Y:S04]  /*36ca0*/  LDL.LU.64 R12, [R1+0x2a0] ;  /* 0x0002a000010c7983 */ /* 0x001ea80000300a00 */
[----:B------:R-:W2:Y:S04]  /*36cb0*/  LDL.LU.64 R14, [R1+0x2a8] ;  /* 0x0002a800010e7983 */ /* 0x000ea80000300a00 */
[----:B------:R-:W3:Y:S05]  /*36cc0*/  LDL.LU R0, [R1+0x880] ;  /* 0x0008800001007983 */ /* 0x000eea0000300800 */
[----:B------:R-:W-:Y:S04]  /*36cd0*/  STL.64 [R1+0x270], R24 ;  /* 0x0002701801007387 */ /* 0x000fe80000100a00 */
[----:B------:R0:W-:Y:S04]  /*36ce0*/  STL.64 [R1+0x278], R26 ;  /* 0x0002781a01007387 */ /* 0x0001e80000100a00 */
[----:B0-----:R-:W5:Y:S04]  /*36cf0*/  LDL.LU.64 R26, [R1+0x39d0] ;  /* 0x0039d000011a7983 */ /* 0x001f680000300a00 */
[----:B------:R-:W5:Y:S04]  /*36d00*/  LDL.LU.64 R24, [R1+0x39c8] ;  /* 0x0039c80001187983 */ /* 0x000f680000300a00 */
[----:B------:R-:W-:Y:S04]  /*36d10*/  STL.64 [R1+0x3988], R10 ;  /* 0x0039880a01007387 */ /* 0x000fe80000100a00 */
[----:B------:R0:W-:Y:S04]  /*36d20*/  STL.64 [R1+0x3980], R8 ;  /* 0x0039800801007387 */ /* 0x0001e80000100a00 */
[----:B0-----:R-:W3:Y:S04]  /*36d30*/  LDL.LU.64 R8, [R1+0x2d0] ;  /* 0x0002d00001087983 */ /* 0x001ee80000300a00 */
[----:B------:R-:W3:Y:S01]  /*36d40*/  LDL.LU.64 R10, [R1+0x2d8] ;  /* 0x0002d800010a7983 */ /* 0x000ee20000300a00 */
[----:B-----5:R-:W-:-:S15]  /*36d50*/  HMMA.16816.F32 R24, R16, R2, R24 ;  /* 0x000000021018723c */ /* 0x020fde0000001818 */
[----:B------:R-:W-:-:S08]  /*36d60*/  NOP ;  /* 0x0000000000007918 */ /* 0x000fd00000000000 */
[----:B------:R0:W-:Y:S04]  /*36d70*/  STL.64 [R1+0x290], R24 ;  /* 0x0002901801007387 */ /* 0x0001e80000100a00 */
[----:B------:R-:W-:Y:S04]  /*36d80*/  STL.64 [R1+0x298], R26 ;  /* 0x0002981a01007387 */ /* 0x000fe80000100a00 */
[----:B0-----:R-:W4:Y:S01]  /*36d90*/  LDL.LU.64 R24, [R1+0x39c0] ;  /* 0x0039c00001187983 */ /* 0x001f220000300a00 */
[----:B------:R-:W-:Y:S02]  /*36da0*/  F2FP.F16.E5M2.UNPACK_B R5, R5 ;  /* 0x00000005ff05723e */ /* 0x000fe400020004ff */
[----:B------:R-:W-:-:S02]  /*36db0*/  F2FP.F16.E5M2.UNPACK_B R6, R6 ;  /* 0x00000006ff06723e */ /* 0x000fc400020004ff */
[----:B------:R-:W-:Y:S01]  /*36dc0*/  F2FP.F16.E5M2.UNPACK_B R7, R7 ;  /* 0x00000007ff07723e */ /* 0x000fe200020004ff */
[----:B----4-:R-:W-:Y:S01]  /*36dd0*/  HMMA.16816.F32 R16, R16, R24, R20 ;  /* 0x000000181010723c */ /* 0x010fe20000001814 */
[----:B------:R-:W2:Y:S04]  /*36de0*/  LDL.LU.64 R22, [R1+0x39b8] ;  /* 0x0039b80001167983 */ /* 0x000ea80000300a00 */
[----:B------:R-:W4:-:S15]  /*36df0*/  LDL.LU.64 R20, [R1+0x39b0] ;  /* 0x0039b00001147983 */ /* 0x000f1e0000300a00 */
[----:B------:R-:W-:-:S03]  /*36e00*/  NOP ;  /* 0x0000000000007918 */ /* 0x000fc60000000000 */
[----:B------:R0:W-:Y:S04]  /*36e10*/  STL.64 [R1+0x280], R16 ;  /* 0x0002801001007387 */ /* 0x0001e80000100a00 */
[----:B------:R1:W-:Y:S04]  /*36e20*/  STL.64 [R1+0x288], R18 ;  /* 0x0002881201007387 */ /* 0x0003e80000100a00 */
[----:B0-----:R-:W5:Y:S04]  /*36e30*/  LDL.LU R17, [R1+0x888] ;  /* 0x0008880001117983 */ /* 0x001f680000300800 */
[----:B------:R-:W5:Y:S04]  /*36e40*/  LDL.LU R16, [R1+0x894] ;  /* 0x0008940001107983 */ /* 0x000f680000300800 */
[----:B-1----:R-:W5:Y:S04]  /*36e50*/  LDL.LU R18, [R1+0x890] ;  /* 0x0008900001127983 */ /* 0x002f680000300800 */
[----:B------:R-:W5:Y:S01]  /*36e60*/  LDL.LU R19, [R1+0x89c] ;  /* 0x00089c0001137983 */ /* 0x000f620000300800 */
[----:B--2---:R-:W-:-:S15]  /*36e70*/  HMMA.16816.F32 R12, R4, R22, R12 ;  /* 0x00000016040c723c */ /* 0x004fde000000180c */
        /* <DEDUP_REMOVED lines=12> */
[----:B------:R0:W-:Y:S04]  /*36f40*/  STL.64 [R1+0x3960], R20 ;  /* 0x0039601401007387 */ /* 0x0001e80000100a00 */
[----:B0-----:R-:W2:Y:S04]  /*36f50*/  LDL.LU.64 R20, [R1+0x2c0] ;  /* 0x0002c00001147983 */ /* 0x001ea80000300a00 */
[----:B------:R-:W2:Y:S01]  /*36f60*/  LDL.LU.64 R22, [R1+0x2c8] ;  /* 0x0002c80001167983 */ /* 0x000ea20000300a00 */
[C---:B---3--:R-:W-:Y:S06]  /*36f70*/  HMMA.16816.F32 R8, R4.reuse, R12, R8 ;  /* 0x0000000c0408723c */ /* 0x048fec0000001808 */
[----:B--2---:R-:W-:-:S15]  /*36f80*/  HMMA.16816.F32 R20, R4, R14, R20 ;  /* 0x0000000e0414723c */ /* 0x004fde0000001814 */
[----:B------:R-:W-:-:S08]  /*36f90*/  NOP ;  /* 0x0000000000007918 */ /* 0x000fd00000000000 */
[----:B------:R0:W-:Y:S04]  /*36fa0*/  STL.64 [R1+0x2c0], R20 ;  /* 0x0002c01401007387 */ /* 0x0001e80000100a00 */
[----:B------:R1:W-:Y:S04]  /*36fb0*/  STL.64 [R1+0x2c8], R22 ;  /* 0x0002c81601007387 */ /* 0x0003e80000100a00 */
[----:B0-----:R-:W2:Y:S04]  /*36fc0*/  LDL.LU.64 R20, [R1+0x620] ;  /* 0x0006200001147983 */ /* 0x001ea80000300a00 */
[----:B-1----:R-:W2:Y:S04]  /*36fd0*/  LDL.LU.64 R22, [R1+0x628] ;  /* 0x0006280001167983 */ /* 0x002ea80000300a00 */
[----:B------:R-:W3:Y:S04]  /*36fe0*/  LDL.LU R29, [R1+0x8a8] ;  /* 0x0008a800011d7983 */ /* 0x000ee80000300800 */
[----:B------:R-:W-:Y:S04]  /*36ff0*/  STL.64 [R1+0x2d0], R8 ;  /* 0x0002d00801007387 */ /* 0x000fe80000100a00 */
[----:B------:R0:W-:Y:S04]  /*37000*/  STL.64 [R1+0x2d8], R10 ;  /* 0x0002d80a01007387 */ /* 0x0001e80000100a00 */
[----:B0-----:R-:W4:Y:S04]  /*37010*/  LDL.LU.64 R10, [R1+0x3988] ;  /* 0x00398800010a7983 */ /* 0x001f280000300a00 */
[----:B------:R-:W2:Y:S04]  /*37020*/  LDL.LU.64 R8, [R1+0x3980] ;  /* 0x0039800001087983 */ /* 0x000ea80000300a00 */
[----:B------:R-:W-:Y:S04]  /*37030*/  STL.64 [R1+0x3948], R14 ;  /* 0x0039480e01007387 */ /* 0x000fe80000100a00 */
[----:B------:R0:W-:Y:S04]  /*37040*/  STL.64 [R1+0x3940], R12 ;  /* 0x0039400c01007387 */ /* 0x0001e80000100a00 */
[----:B0-----:R-:W4:Y:S04]  /*37050*/  LDL.LU.64 R12, [R1+0x630] ;  /* 0x00063000010c7983 */ /* 0x001f280000300a00 */
[----:B------:R-:W4:Y:S04]  /*37060*/  LDL.LU.64 R14, [R1+0x638] ;  /* 0x00063800010e7983 */ /* 0x000f280000300a00 */
[----:B------:R-:W5:Y:S04]  /*37070*/  LDL.LU R27, [R1+0x8bc] ;  /* 0x0008bc00011b7983 */ /* 0x000f680000300800 */
[----:B------:R-:W5:Y:S04]  /*37080*/  LDL.LU R26, [R1+0x8b8] ;  /* 0x0008b800011a7983 */ /* 0x000f680000300800 */
[----:B-----5:R0:W-:Y:S04]  /*37090*/  STL.64 [R1+0x3978], R26 ;  /* 0x0039781a01007387 */ /* 0x0201e80000100a00 */
[----:B0-----:R-:W5:Y:S04]  /*370a0*/  LDL.LU R26, [R1+0x884] ;  /* 0x00088400011a7983 */ /* 0x001f680000300800 */
[----:B------:R-:W3:Y:S01]  /*370b0*/  LDL.LU R27, [R1+0x88c] ;  /* 0x00088c00011b7983 */ /* 0x000ee20000300800 */
[----:B----4-:R-:W-:Y:S03]  /*370c0*/  HMMA.16816.F32 R12, R4, R10, R12 ;  /* 0x0000000a040c723c */ /* 0x010fe6000000180c */
[----:B------:R-:W-:Y:S01]  /*370d0*/  STL.64 [R1+0x3970], R24 ;  /* 0x0039701801007387 */ /* 0x000fe20000100a00 */
[----:B------:R-:W-:-:S15]  /*370e0*/  IMAD R18, R18, 0x100, R16 ;  /* 0x0000010012127824 */ /* 0x000fde00078e0210 */
[----:B------:R-:W-:-:S04]  /*370f0*/  NOP ;  /* 0x0000000000007918 */ /* 0x000fc80000000000 */
[----:B------:R-:W-:Y:S04]  /*37100*/  STL.64 [R1+0x2e0], R12 ;  /* 0x0002e00c01007387 */ /* 0x000fe80000100a00 */
[----:B------:R2:W-:Y:S02]  /*37110*/  STL.64 [R1+0x2e8], R14 ;  /* 0x0002e80e01007387 */ /* 0x0005e40000100a00 */
[----:B--2---:R-:W-:Y:S01]  /*37120*/  HMMA.16816.F32 R12, R4, R8, R20 ;  /* 0x00000008040c723c */ /* 0x004fe20000001814 */
[----:B-----5:R-:W-:Y:S02]  /*37130*/  IMAD R0, R0, 0x100, R26 ;  /* 0x0000010000007824 */ /* 0x020fe400078e021a */
[----:B---3--:R-:W-:-:S03]  /*37140*/  IMAD R17, R17, 0x100, R27 ;  /* 0x0000010011117824 */ /* 0x008fc600078e021b */
[----:B------:R-:W-:Y:S02]  /*37150*/  F2FP.F16.E5M2.UNPACK_B R16, R0 ;  /* 0x00000000ff10723e */ /* 0x000fe400020004ff */
[----:B------:R-:W2:Y:S04]  /*37160*/  LDL.LU R0, [R1+0x8a0] ;  /* 0x0008a00001007983 */ /* 0x000ea80000300800 */
[----:B------:R-:W3:Y:S04]  /*37170*/  LDL.LU.64 R24, [R1+0x510] ;  /* 0x0005100001187983 */ /* 0x000ee80000300a00 */
[----:B------:R-:W3:Y:S07]  /*37180*/  LDL.LU.64 R26, [R1+0x518] ;  /* 0x00051800011a7983 */ /* 0x000eee0000300a00 */
        /* <DEDUP_REMOVED lines=14> */
[----:B---3--:R-:W-:Y:S01]  /*37270*/  HMMA.16816.F32 R24, R4, R2, R24 ;  /* 0x000000020418723c */ /* 0x008fe20000001818 */
[----:B------:R-:W-:-:S15]  /*37280*/  IMAD R19, R28, 0x100, R19 ;  /* 0x000001001c137824 */ /* 0x000fde00078e0213 */
[----:B------:R-:W-:-:S08]  /*37290*/  NOP ;  /* 0x0000000000007918 */ /* 0x000fd00000000000 */
[----:B------:R-:W-:Y:S01]  /*372a0*/  IMAD.MOV.U32 R28, RZ, RZ, R27 ;  /* 0x000000ffff1c7224 */ /* 0x000fe200078e001b */
[----:B----4-:R-:W-:Y:S04]  /*372b0*/  STL.64 [R1+0x3938], R10 ;  /* 0x0039380a01007387 */ /* 0x010fe80000100a00 */
[----:B-----5:R0:W-:Y:S04]  /*372c0*/  STL.64 [R1+0x3930], R8 ;  /* 0x0039300801007387 */ /* 0x0201e80000100a00 */
[----:B0-----:R-:W3:Y:S04]  /*372d0*/  LDL.LU.64 R8, [R1+0x340] ;  /* 0x0003400001087983 */ /* 0x001ee80000300a00 */
[----:B------:R-:W3:Y:S04]  /*372e0*/  LDL.LU.64 R10, [R1+0x348] ;  /* 0x00034800010a7983 */ /* 0x000ee80000300a00 */
[----:B------:R-:W-:Y:S04]  /*372f0*/  STL.64 [R1+0x310], R24 ;  /* 0x0003101801007387 */ /* 0x000fe80000100a00 */
[----:B------:R0:W-:Y:S04]  /*37300*/  STL [R1+0x318], R26 ;  /* 0x0003181a01007387 */ /* 0x0001e80000100800 */
[----:B0-----:R-:W4:Y:S04]  /*37310*/  LDL.LU.64 R26, [R1+0x3978] ;  /* 0x00397800011a7983 */ /* 0x001f280000300a00 */
[----:B------:R-:W5:Y:S04]  /*37320*/  LDL.LU.64 R24, [R1+0x3970] ;  /* 0x0039700001187983 */ /* 0x000f680000300a00 */
[----:B------:R0:W-:Y:S04]  /*37330*/  STL [R1+0x36d0], R28 ;  /* 0x0036d01c01007387 */ /* 0x0001e80000100800 */
[----:B0-----:R-:W4:Y:S01]  /*37340*/  LDL.LU R28, [R1+0x8b0] ;  /* 0x0008b000011c7983 */ /* 0x001f220000300800 */
[----:B-----5:R-:W-:Y:S03]  /*37350*/  HMMA.16816.F32 R4, R4, R24, R20 ;  /* 0x000000180404723c */ /* 0x020fe60000001814 */
[----:B------:R-:W2:Y:S01]  /*37360*/  LDL.LU.64 R22, [R1+0x3968] ;  /* 0x0039680001167983 */ /* 0x000ea20000300a00 */
[----:B------:R-:W-:-:S02]  /*37370*/  F2FP.F16.E5M2.UNPACK_B R17, R17 ;  /* 0x00000011ff11723e */ /* 0x000fc400020004ff */
[----:B------:R-:W-:Y:S02]  /*37380*/  F2FP.F16.E5M2.UNPACK_B R18, R18 ;  /* 0x00000012ff12723e */ /* 0x000fe400020004ff */
[----:B------:R-:W-:Y:S01]  /*37390*/  F2FP.F16.E5M2.UNPACK_B R19, R19 ;  /* 0x00000013ff13723e */ /* 0x000fe200020004ff */
[----:B------:R-:W5:-:S14]  /*373a0*/  LDL.LU.64 R20, [R1+0x3960] ;  /* 0x0039600001147983 */ /* 0x000f5c0000300a00 */
[----:B------:R0:W-:Y:S04]  /*373b0*/  STL.64 [R1+0x300], R4 ;  /* 0x0003000401007387 */ /* 0x0001e80000100a00 */
[----:B------:R1:W-:Y:S04]  /*373c0*/  STL.64 [R1+0x308], R6 ;  /* 0x0003080601007387 */ /* 0x0003e80000100a00 */
[----:B0-----:R-:W4:Y:S04]  /*373d0*/  LDL.LU R5, [R1+0x8a4] ;  /* 0x0008a40001057983 */ /* 0x001f280000300800 */
[----:B-1----:R-:W4:Y:S04]  /*373e0*/  LDL.LU R6, [R1+0x8ac] ;  /* 0x0008ac0001067983 */ /* 0x002f280000300800 */
[----:B------:R-:W4:Y:S01]  /*373f0*/  LDL.LU R7, [R1+0x8b4] ;  /* 0x0008b40001077983 */ /* 0x000f220000300800 */
        /* <DEDUP_REMOVED lines=30> */
[----:B----4-:R-:W-:-:S02]  /*375e0*/  IMAD R0, R0, 0x100, R5 ;  /* 0x0000010000007824 */ /* 0x010fc400078e0205 */
[----:B------:R-:W-:Y:S01]  /*375f0*/  IMAD R5, R29, 0x100, R6 ;  /* 0x000001001d057824 */ /* 0x000fe200078e0206 */
[----:B-----5:R-:W-:-:S15]  /*37600*/  HMMA.16816.F32 R12, R16, R10, R20 ;  /* 0x0000000a100c723c */ /* 0x020fde0000001814 */
[----:B------:R-:W-:-:S08]  /*37610*/  NOP ;  /* 0x0000000000007918 */ /* 0x000fd00000000000 */
[----:B------:R0:W-:Y:S01]  /*37620*/  STL.64 [R1+0x3b0], R12 ;  /* 0x0003b00c01007387 */ /* 0x0001e20000100a00 */
[----:B------:R-:W-:-:S03]  /*37630*/  IMAD.MOV.U32 R29, RZ, RZ, R15 ;  /* 0x000000ffff1d7224 */ /* 0x000fc600078e000f */
[----:B------:R1:W-:Y:S04]  /*37640*/  STL [R1+0x3b8], R14 ;  /* 0x0003b80e01007387 */ /* 0x0003e80000100800 */
[----:B0-----:R-:W2:Y:S04]  /*37650*/  LDL.LU.64 R12, [R1+0x600] ;  /* 0x00060000010c7983 */ /* 0x001ea80000300a00 */
[----:B-1----:R-:W2:Y:S04]  /*37660*/  LDL.LU.64 R14, [R1+0x608] ;  /* 0x00060800010e7983 */ /* 0x002ea80000300a00 */
[----:B------:R-:W-:Y:S04]  /*37670*/  STL [R1+0x3730], R29 ;  /* 0x0037301d01007387 */ /* 0x000fe80000100800 */
[----:B------:R-:W3:Y:S04]  /*37680*/  LDL.LU.64 R20, [R1+0x400] ;  /* 0x0004000001147983 */ /* 0x000ee80000300a00 */
[----:B------:R-:W4:Y:S01]  /*37690*/  LDL.LU.64 R22, [R1+0x408] ;  /* 0x0004080001167983 */ /* 0x000f220000300a00 */
[----:B------:R-:W-:-:S02]  /*376a0*/  IMAD R6, R28, 0x100, R7 ;  /* 0x000001001c067824 */ /* 0x000fc400078e0207 */
[----:B------:R-:W-:Y:S01]  /*376b0*/  IMAD R7, R26, 0x100, R27 ;  /* 0x000001001a077824 */ /* 0x000fe200078e021b */
[----:B----4-:R-:W-:Y:S04]  /*376c0*/  STL.64 [R1+0x3918], R22 ;  /* 0x0039181601007387 */ /* 0x010fe80000100a00 */
[----:B---3--:R0:W-:Y:S04]  /*376d0*/  STL.64 [R1+0x3910], R20 ;  /* 0x0039101401007387 */ /* 0x0081e80000100a00 */
[----:B0-----:R-:W3:Y:S04]  /*376e0*/  LDL.LU.64 R20, [R1+0x500] ;  /* 0x0005000001147983 */ /* 0x001ee80000300a00 */
[----:B------:R-:W3:Y:S04]  /*376f0*/  LDL.LU.64 R22, [R1+0x508] ;  /* 0x0005080001167983 */ /* 0x000ee80000300a00 */
[----:B------:R-:W4:Y:S01]  /*37700*/  LDL.LU R27, [R1+0x8cc] ;  /* 0x0008cc00011b7983 */ /* 0x000f220000300800 */
[----:B--2---:R-:W-:Y:S01]  /*37710*/  HMMA.16816.F32 R12, R16, R8, R12 ;  /* 0x00000008100c723c */ /* 0x004fe2000000180c */
[----:B------:R-:W-:-:S02]  /*37720*/  F2FP.F16.E5M2.UNPACK_B R4, R0 ;  /* 0x00000000ff04723e */ /* 0x000fc400020004ff */
[----:B----4-:R0:W-:Y:S04]  /*37730*/  STL [R1+0x38b8], R27 ;  /* 0x0038b81b01007387 */ /* 0x0101e80000100800 */
[----:B0-----:R-:W2:Y:S04]  /*37740*/  LDL.LU R27, [R1+0x8c4] ;  /* 0x0008c400011b7983 */ /* 0x001ea80000300800 */
[----:B------:R-:W2:Y:S04]  /*37750*/  LDL.LU R26, [R1+0x8d4] ;  /* 0x0008d400011a7983 */ /* 0x000ea80000300800 */
[----:B------:R-:W4:Y:S08]  /*37760*/  LDL.LU R0, [R1+0x8c0] ;  /* 0x0008c00001007983 */ /* 0x000f300000300800 */
[----:B------:R0:W-:Y:S04]  /*37770*/  STL.64 [R1+0x3d0], R12 ;  /* 0x0003d00c01007387 */ /* 0x0001e80000100a00 */
[----:B------:R1:W-:Y:S04]  /*37780*/  STL.64 [R1+0x3d8], R14 ;  /* 0x0003d80e01007387 */ /* 0x0003e80000100a00 */
[----:B0-----:R-:W5:Y:S04]  /*37790*/  LDL.LU.64 R12, [R1+0x3e0] ;  /* 0x0003e000010c7983 */ /* 0x001f680000300a00 */
[----:B-1----:R-:W5:Y:S04]  /*377a0*/  LDL.LU.64 R14, [R1+0x3e8] ;  /* 0x0003e800010e7983 */ /* 0x002f680000300a00 */
[----:B------:R-:W-:Y:S04]  /*377b0*/  STL.64 [R1+0x38d8], R10 ;  /* 0x0038d80a01007387 */ /* 0x000fe80000100a00 */
[----:B------:R0:W-:Y:S04]  /*377c0*/  STL.64 [R1+0x38d0], R8 ;  /* 0x0038d00801007387 */ /* 0x0001e80000100a00 */
[----:B0-----:R-:W2:Y:S04]  /*377d0*/  LDL.LU.64 R8, [R1+0x380] ;  /* 0x0003800001087983 */ /* 0x001ea80000300a00 */
[----:B------:R-:W4:Y:S01]  /*377e0*/  LDL.LU.64 R10, [R1+0x388] ;  /* 0x00038800010a7983 */ /* 0x000f220000300a00 */
[C---:B---3--:R-:W-:Y:S03]  /*377f0*/  HMMA.16816.F32 R20, R16.reuse, R2, R20 ;  /* 0x000000021014723c */ /* 0x048fe60000001814 */
[----:B----4-:R-:W-:Y:S04]  /*37800*/  STL.64 [R1+0x38e8], R10 ;  /* 0x0038e80a01007387 */ /* 0x010fe80000100a00 */
[----:B--2---:R0:W-:Y:S04]  /*37810*/  STL.64 [R1+0x38e0], R8 ;  /* 0x0038e00801007387 */ /* 0x0041e80000100a00 */
[----:B0-----:R-:W2:Y:S04]  /*37820*/  LDL.LU.64 R8, [R1+0x3c0] ;  /* 0x0003c00001087983 */ /* 0x001ea80000300a00 */
[----:B------:R-:W2:Y:S04]  /*37830*/  LDL.LU.64 R10, [R1+0x3c8] ;  /* 0x0003c800010a7983 */ /* 0x000ea80000300a00 */
[----:B------:R-:W3:Y:S04]  /*37840*/  LDL.LU R29, [R1+0x570] ;  /* 0x00057000011d7983 */ /* 0x000ee80000300800 */
[----:B------:R-:W4:Y:S04]  /*37850*/  LDL.LU R28, [R1+0x574] ;  /* 0x00057400011c7983 */ /* 0x000f280000300800 */
[----:B------:R-:W-:Y:S04]  /*37860*/  STL.64 [R1+0x460], R20 ;  /* 0x0004601401007387 */ /* 0x000fe80000100a00 */
[----:B------:R0:W-:Y:S04]  /*37870*/  STL.64 [R1+0x468], R22 ;  /* 0x0004681601007387 */ /* 0x0001e80000100a00 */
[----:B0-----:R-:W5:Y:S04]  /*37880*/  LDL.LU.64 R22, [R1+0x3918] ;  /* 0x0039180001167983 */ /* 0x001f680000300a00 */
[----:B------:R-:W5:Y:S02]  /*37890*/  LDL.LU.64 R20, [R1+0x3910] ;  /* 0x0039100001147983 */ /* 0x000f640000300a00 */
[----:B-----5:R-:W-:Y:S02]  /*378a0*/  HMMA.16816.F32 R16, R16, R24, R20 ;  /* 0x000000181010723c */ /* 0x020fe40000001814 */
[----:B------:R-:W5:Y:S04]  /*378b0*/  LDL.LU.64 R22, [R1+0x3908] ;  /* 0x0039080001167983 */ /* 0x000f680000300a00 */
[----:B------:R-:W2:-:S15]  /*378c0*/  LDL.LU.64 R20, [R1+0x3900] ;  /* 0x0039000001147983 */ /* 0x000e9e0000300a00 */
[----:B------:R-:W-:-:S02]  /*378d0*/  NOP ;  /* 0x0000000000007918 */ /* 0x000fc40000000000 */
[----:B------:R0:W-:Y:S04]  /*378e0*/  STL.64 [R1+0x450], R16 ;  /* 0x0004501001007387 */ /* 0x0001e80000100a00 */
[----:B------:R1:W-:Y:S04]  /*378f0*/  STL.64 [R1+0x458], R18 ;  /* 0x0004581201007387 */ /* 0x0003e80000100a00 */
[----:B0-----:R-:W5:Y:S04]  /*37900*/  LDL.LU.64 R16, [R1+0x3f0] ;  /* 0x0003f00001107983 */ /* 0x001f680000300a00 */
[----:B-1----:R-:W5:Y:S01]  /*37910*/  LDL.LU.64 R18, [R1+0x3f8] ;  /* 0x0003f80001127983 */ /* 0x002f620000300a00 */
[----:B------:R-:W-:-:S02]  /*37920*/  F2FP.F16.E5M2.UNPACK_B R5, R5 ;  /* 0x00000005ff05723e */ /* 0x000fc400020004ff */
[----:B------:R-:W-:Y:S02]  /*37930*/  F2FP.F16.E5M2.UNPACK_B R6, R6 ;  /* 0x00000006ff06723e */ /* 0x000fe400020004ff */
[----:B------:R-:W-:Y:S01]  /*37940*/  F2FP.F16.E5M2.UNPACK_B R7, R7 ;  /* 0x00000007ff07723e */ /* 0x000fe200020004ff */
[----:B------:R-:W-:Y:S04]  /*37950*/  STL.64 [R1+0x38c8], R26 ;  /* 0x0038c81a01007387 */ /* 0x000fe80000100a00 */
[----:B------:R0:W-:Y:S04]  /*37960*/  STL.64 [R1+0x38c0], R24 ;  /* 0x0038c01801007387 */ /* 0x0001e80000100a00 */
[----:B0-----:R-:W3:Y:S04]  /*37970*/  LDL.LU.64 R24, [R1+0x360] ;  /* 0x0003600001187983 */ /* 0x001ee80000300a00 */
[----:B------:R-:W3:Y:S01]  /*37980*/  LDL.LU.64 R26, [R1+0x368] ;  /* 0x00036800011a7983 */ /* 0x000ee20000300a00 */
[C---:B--2---:R-:W-:Y:S06]  /*37990*/  HMMA.16816.F32 R12, R4.reuse, R20, R12 ;  /* 0x00000014040c723c */ /* 0x044fec000000180c */
[----:B-----5:R-:W-:-:S15]  /*379a0*/  HMMA.16816.F32 R16, R4, R22, R16 ;  /* 0x000000160410723c */ /* 0x020fde0000001810 */
[----:B------:R-:W-:-:S08]  /*379b0*/  NOP ;  /* 0x0000000000007918 */ /* 0x000fd00000000000 */
[----:B------:R0:W-:Y:S04]  /*379c0*/  STL.64 [R1+0x440], R16 ;  /* 0x0004401001007387 */ /* 0x0001e80000100a00 */
[----:B------:R1:W-:Y:S04]  /*379d0*/  STL.64 [R1+0x448], R18 ;  /* 0x0004481201007387 */ /* 0x0003e80000100a00 */
[----:B0-----:R-:W2:Y:S04]  /*379e0*/  LDL.LU.64 R16, [R1+0x3a0] ;  /* 0x0003a00001107983 */ /* 0x001ea80000300a00 */
[----:B-1----:R-:W2:Y:S04]  /*379f0*/  LDL.LU.64 R18, [R1+0x3a8] ;  /* 0x0003a80001127983 */ /* 0x002ea80000300a00 */
[----:B------:R-:W5:Y:S04]  /*37a00*/  LDL.LU R22, [R1+0x560] ;  /* 0x0005600001167983 */ /* 0x000f680000300800 */
[----:B------:R-:W5:Y:S04]  /*37a10*/  LDL.LU R23, [R1+0x564] ;  /* 0x0005640001177983 */ /* 0x000f680000300800 */
[----:B------:R-:W-:Y:S04]  /*37a20*/  STL.64 [R1+0x430], R12 ;  /* 0x0004300c01007387 */ /* 0x000fe80000100a00 */
[----:B------:R0:W-:Y:S04]  /*37a30*/  STL.64 [R1+0x438], R14 ;  /* 0x0004380e01007387 */ /* 0x0001e80000100a00 */
[----:B0-----:R-:W4:Y:S04]  /*37a40*/  LDL.LU.64 R14, [R1+0x38f8] ;  /* 0x0038f800010e7983 */ /* 0x001f280000300a00 */
[----:B------:R-:W3:Y:S01]  /*37a50*/  LDL.LU.64 R12, [R1+0x38f0] ;  /* 0x0038f000010c7983 */ /* 0x000ee20000300a00 */
[----:B----4-:R-:W-:Y:S03]  /*37a60*/  HMMA.16816.F32 R8, R4, R14, R8 ;  /* 0x0000000e0408723c */ /* 0x010fe60000001808 */
[----:B-----5:R0:W-:Y:S04]  /*37a70*/  STL.64 [R1+0x38a8], R22 ;  /* 0x0038a81601007387 */ /* 0x0201e80000100a00 */
[----:B------:R-:W4:Y:S04]  /*37a80*/  LDL.LU.64 R20, [R1+0x370] ;  /* 0x0003700001147983 */ /* 0x000f280000300a00 */
[----:B0-----:R-:W4:-:S12]  /*37a90*/  LDL.LU.64 R22, [R1+0x378] ;  /* 0x0003780001167983 */ /* 0x001f180000300a00 */
[----:B------:R-:W-:Y:S04]  /*37aa0*/  STL.64 [R1+0x420], R8 ;  /* 0x0004200801007387 */ /* 0x000fe80000100a00 */
[----:B------:R0:W-:Y:S04]  /*37ab0*/  STL.64 [R1+0x428], R10 ;  /* 0x0004280a01007387 */ /* 0x0001e80000100a00 */
[----:B0-----:R-:W3:Y:S04]  /*37ac0*/  LDL.LU.64 R10, [R1+0x38e8] ;  /* 0x0038e800010a7983 */ /* 0x001ee80000300a00 */
[----:B------:R-:W3:Y:S02]  /*37ad0*/  LDL.LU.64 R8, [R1+0x38e0] ;  /* 0x0038e00001087983 */ /* 0x000ee40000300a00 */
[----:B---3--:R-:W-:Y:S02]  /*37ae0*/  HMMA.16816.F32 R12, R4, R12, R8 ;  /* 0x0000000c040c723c */ /* 0x008fe40000001808 */
[----:B------:R-:W4:Y:S04]  /*37af0*/  LDL.LU.64 R10, [R1+0x38d8] ;  /* 0x0038d800010a7983 */ /* 0x000f280000300a00 */
[----:B------:R-:W3:-:S15]  /*37b00*/  LDL.LU.64 R8, [R1+0x38d0] ;  /* 0x0038d00001087983 */ /* 0x000ede0000300a00 */
[----:B------:R-:W-:-:S02]  /*37b10*/  NOP ;  /* 0x0000000000007918 */ /* 0x000fc40000000000 */
[----:B------:R0:W-:Y:S04]  /*37b20*/  STL.64 [R1+0x410], R12 ;  /* 0x0004100c01007387 */ /* 0x0001e80000100a00 */
[----:B------:R1:W-:Y:S04]  /*37b30*/  STL.64 [R1+0x418], R14 ;  /* 0x0004180e01007387 */ /* 0x0003e80000100a00 */
[----:B0-----:R-:W5:Y:S04]  /*37b40*/  LDL.LU R12, [R1] ;  /* 0x00000000010c7983 */ /* 0x001f680000300800 */
[----:B------:R-:W5:Y:S04]  /*37b50*/  LDL.LU R13, [R1+0x4] ;  /* 0x00000400010d7983 */ /* 0x000f680000300800 */
[----:B-1----:R-:W5:Y:S04]  /*37b60*/  LDL.LU R14, [R1+0x8] ;  /* 0x00000800010e7983 */ /* 0x002f680000300800 */
[----:B------:R-:W5:Y:S01]  /*37b70*/  LDL.LU R15, [R1+0xc] ;  /* 0x00000c00010f7983 */ /* 0x000f620000300800 */
[C---:B----4-:R-:W-:Y:S06]  /*37b80*/  HMMA.16816.F32 R20, R4.reuse, R10, R20 ;  /* 0x0000000a0414723c */ /* 0x050fec0000001814 */
[----:B---3--:R-:W-:Y:S01]  /*37b90*/  HMMA.16816.F32 R24, R4, R8, R24 ;  /* 0x000000080418723c */ /* 0x008fe20000001818 */
[----:B------:R-:W3:Y:S04]  /*37ba0*/  LDL.LU R10, [R1+0x8dc] ;  /* 0x0008dc00010a7983 */ /* 0x000ee80000300800 */
[----:B------:R-:W3:-:S12]  /*37bb0*/  LDL.LU R11, [R1+0x8d8] ;  /* 0x0008d800010b7983 */ /* 0x000ed80000300800 */
[----:B------:R0:W-:Y:S04]  /*37bc0*/  STL.64 [R1+0x400], R20 ;  /* 0x0004001401007387 */ /* 0x0001e80000100a00 */
[----:B------:R1:W-:Y:S04]  /*37bd0*/  STL.64 [R1+0x408], R22 ;  /* 0x0004081601007387 */ /* 0x0003e80000100a00 */
[----:B0-----:R-:W4:Y:S04]  /*37be0*/  LDL.LU.64 R20, [R1+0x390] ;  /* 0x0003900001147983 */ /* 0x001f280000300a00 */
[----:B-1----:R-:W4:Y:S04]  /*37bf0*/  LDL.LU.64 R22, [R1+0x398] ;  /* 0x0003980001167983 */ /* 0x002f280000300a00 */
[----:B------:R-:W-:Y:S04]  /*37c00*/  STL.64 [R1+0x3f0], R24 ;  /* 0x0003f01801007387 */ /* 0x000fe80000100a00 */
[----:B------:R0:W-:Y:S04]  /*37c10*/  STL.64 [R1+0x3f8], R26 ;  /* 0x0003f81a01007387 */ /* 0x0001e80000100a00 */
[----:B0-----:R-:W2:Y:S04]  /*37c20*/  LDL.LU.64 R26, [R1+0x38c8] ;  /* 0x0038c800011a7983 */ /* 0x001ea80000300a00 */
[----:B------:R-:W4:Y:S04]  /*37c30*/  LDL.LU.64 R24, [R1+0x38c0] ;  /* 0x0038c00001187983 */ /* 0x000f280000300a00 */
[----:B------:R-:W5:Y:S04]  /*37c40*/  LDL.LU R8, [R1+0x8c8] ;  /* 0x0008c80001087983 */ /* 0x000f680000300800 */
[----:B------:R-:W3:Y:S01]  /*37c50*/  LDL.LU R9, [R1+0x8d0] ;  /* 0x0008d00001097983 */ /* 0x000ee20000300800 */
[----:B--2---:R-:W-:-:S03]  /*37c60*/  IMAD R0, R0, 0x100, R27 ;  /* 0x0000010000007824 */ /* 0x004fc600078e021b */
[----:B------:R-:W5:Y:S01]  /*37c70*/  LDL.LU R27, [R1+0x38b8] ;  /* 0x0038b800011b7983 */ /* 0x000f620000300800 */
[----:B------:R-:W-:Y:S01]  /*37c80*/  HMMA.16816.F32 R16, R4, R2, R16 ;  /* 0x000000020410723c */ /* 0x000fe20000001810 */
[----:B---3--:R-:W-:Y:S02]  /*37c90*/  IMAD R9, R9, 0x100, R26 ;  /* 0x0000010009097824 */ /* 0x008fe400078e021a */
[----:B------:R-:W-:-:S03]  /*37ca0*/  IMAD R10, R11, 0x100, R10 ;  /* 0x000001000b0a7824 */ /* 0x000fc600078e020a */
[----:B----4-:R-:W-:Y:S01]  /*37cb0*/  HMMA.16816.F32 R4, R4, R24, R20 ;  /* 0x000000180404723c */ /* 0x010fe20000001814 */
[----:B-----5:R-:W-:Y:S02]  /*37cc0*/  IMAD R8, R8, 0x100, R27 ;  /* 0x0000010008087824 */ /* 0x020fe400078e021b */
[----:B------:R-:W2:Y:S04]  /*37cd0*/  LDL.LU R27, [R1+0x38b4] ;  /* 0x0038b400011b7983 */ /* 0x000ea80000300800 */
[----:B------:R-:W3:Y:S10]  /*37ce0*/  LDL.LU R26, [R1+0x38b0] ;  /* 0x0038b000011a7983 */ /* 0x000ef40000300800 */
[----:B------:R0:W-:Y:S04]  /*37cf0*/  STL.64 [R1+0x3e0], R16 ;  /* 0x0003e01001007387 */ /* 0x0001e80000100a00 */
[----:B------:R1:W-:Y:S01]  /*37d00*/  STL.64 [R1+0x3e8], R18 ;  /* 0x0003e81201007387 */ /* 0x0003e20000100a00 */
[----:B0-----:R-:W-:-:S02]  /*37d10*/  F2FP.F16.E5M2.UNPACK_B R17, R8 ;  /* 0x00000008ff11723e */ /* 0x001fc400020004ff */
[----:B-1----:R-:W-:Y:S01]  /*37d20*/  F2FP.F16.E5M2.UNPACK_B R18, R9 ;  /* 0x00000009ff12723e */ /* 0x002fe200020004ff */
[----:B------:R-:W4:Y:S01]  /*37d30*/  LDL.LU R8, [R1+0x10] ;  /* 0x0000100001087983 */ /* 0x000f220000300800 */
[----:B------:R-:W-:-:S03]  /*37d40*/  F2FP.F16.E5M2.UNPACK_B R19, R10 ;  /* 0x0000000aff13723e */ /* 0x000fc600020004ff */
[----:B------:R-:W4:Y:S04]  /*37d50*/  LDL.LU R9, [R1+0x14] ;  /* 0x0000140001097983 */ /* 0x000f280000300800 */
[----:B------:R-:W4:Y:S04]  /*37d60*/  LDL.LU R10, [R1+0x18] ;  /* 0x00001800010a7983 */ /* 0x000f280000300800 */
[----:B------:R-:W4:Y:S04]  /*37d70*/  LDL.LU R11, [R1+0x1c] ;  /* 0x00001c00010b7983 */ /* 0x000f280000300800 */
[----:B------:R-:W5:Y:S01]  /*37d80*/  LDL.LU.64 R22, [R1+0x38a8] ;  /* 0x0038a80001167983 */ /* 0x000f620000300a00 */
[----:B------:R-:W-:-:S03]  /*37d90*/  F2FP.F16.E5M2.UNPACK_B R16, R0 ;  /* 0x00000000ff10723e */ /* 0x000fc600020004ff */
[----:B------:R-:W-:Y:S04]  /*37da0*/  STL.64 [R1+0x470], R4 ;  /* 0x0004700401007387 */ /* 0x000fe80000100a00 */
[----:B------:R0:W-:Y:S01]  /*37db0*/  STL.64 [R1+0x478], R6 ;  /* 0x0004780601007387 */ /* 0x0001e20000100a00 */
[----:B--2---:R-:W-:Y:S02]  /*37dc0*/  F2FP.F16.E5M2.UNPACK_B R27, R27.H1 ;  /* 0x0000001bff1b723e */ /* 0x004fe400030004ff */
[----:B---3--:R-:W-:-:S07]  /*37dd0*/  F2FP.F16.E5M2.UNPACK_B R26, R26.H1 ;  /* 0x0000001aff1a723e */ /* 0x008fce00030004ff */
[----:B0-----:R-:W-:Y:S06]  /*37de0*/  HMMA.16816.F32 R4, R16, R26, R12 ;  /* 0x0000001a1004723c */ /* 0x001fec000000180c */
[----:B------:R-:W-:Y:S01]  /*37df0*/  STL.64 [R1+0x3848], R26 ;  /* 0x0038481a01007387 */ /* 0x000fe20000100a00 */
[----:B-----5:R-:W-:Y:S02]  /*37e00*/  F2FP.F16.E5M2.UNPACK_B R20, R22.H1 ;  /* 0x00000016ff14723e */ /* 0x020fe400030004ff */
[----:B------:R-:W-:-:S14]  /*37e10*/  F2FP.F16.E5M2.UNPACK_B R21, R23.H1 ;  /* 0x00000017ff15723e */ /* 0x000fdc00030004ff */
[----:B------:R-:W-:Y:S04]  /*37e20*/  STL.64 [R1+0x490], R4 ;  /* 0x0004900401007387 */ /* 0x000fe80000100a00 */
[----:B------:R4:W-:Y:S04]  /*37e30*/  STL.64 [R1+0x498], R6 ;  /* 0x0004980601007387 */ /* 0x0009e80000100a00 */
[----:B------:R-:W2:Y:S01]  /*37e40*/  LDL.LU R24, [R1+0x100] ;  /* 0x0001000001187983 */ /* 0x000ea20000300800 */
[----:B----4-:R-:W-:-:S15]  /*37e50*/  HMMA.16816.F32 R4, R16, R20, R8 ;  /* 0x000000141004723c */ /* 0x010fde0000001808 */
[----:B------:R-:W-:-:S08]  /*37e60*/  NOP ;  /* 0x0000000000007918 */ /* 0x000fd00000000000 */
[----:B------:R-:W-:Y:S04]  /*37e70*/  STL.64 [R1+0x4a0], R4 ;  /* 0x0004a00401007387 */ /* 0x000fe80000100a00 */
[----:B------:R-:W-:Y:S04]  /*37e80*/  STL.64 [R1+0x4a8], R6 ;  /* 0x0004a80601007387 */ /* 0x000fe80000100a00 */
[----:B------:R-:W2:Y:S04]  /*37e90*/  LDL.LU R25, [R1+0x104] ;  /* 0x0001040001197983 */ /* 0x000ea80000300800 */
[----:B------:R-:W3:Y:S04]  /*37ea0*/  LDL.LU R26, [R1+0x108] ;  /* 0x00010800011a7983 */ /* 0x000ee80000300800 */
[----:B------:R-:W3:Y:S04]  /*37eb0*/  LDL.LU R27, [R1+0x10c] ;  /* 0x00010c00011b7983 */ /* 0x000ee80000300800 */
[----:B---3--:R-:W-:Y:S04]  /*37ec0*/  STL.64 [R1+0x3858], R26 ;  /* 0x0038581a01007387 */ /* 0x008fe80000100a00 */
[----:B--2---:R0:W-:Y:S04]  /*37ed0*/  STL.64 [R1+0x3850], R24 ;  /* 0x0038501801007387 */ /* 0x0041e80000100a00 */
[----:B0-----:R-:W2:Y:S04]  /*37ee0*/  LDL.LU R24, [R1+0x130] ;  /* 0x0001300001187983 */ /* 0x001ea80000300800 */
[----:B------:R-:W2:Y:S04]  /*37ef0*/  LDL.LU R25, [R1+0x134] ;  /* 0x0001340001197983 */ /* 0x000ea80000300800 */
[----:B------:R-:W3:Y:S04]  /*37f00*/  LDL.LU R26, [R1+0x138] ;  /* 0x00013800011a7983 */ /* 0x000ee80000300800 */
[----:B------:R-:W3:Y:S04]  /*37f10*/  LDL.LU R27, [R1+0x13c] ;  /* 0x00013c00011b7983 */ /* 0x000ee80000300800 */
[----:B------:R-:W4:Y:S04]  /*37f20*/  LDL.LU R4, [R1+0x8e0] ;  /* 0x0008e00001047983 */ /* 0x000f280000300800 */
[----:B------:R-:W5:Y:S04]  /*37f30*/  LDL.LU R5, [R1+0x8ec] ;  /* 0x0008ec0001057983 */ /* 0x000f680000300800 */
[----:B-----5:R0:W-:Y:S04]  /*37f40*/  STL [R1+0x3890], R5 ;  /* 0x0038900501007387 */ /* 0x0201e80000100800 */
[----:B0-----:R-:W4:Y:S04]  /*37f50*/  LDL.LU R5, [R1+0x8e4] ;  /* 0x0008e40001057983 */ /* 0x001f280000300800 */
[----:B------:R-:W5:Y:S04]  /*37f60*/  LDL.LU R6, [R1+0x8e8] ;  /* 0x0008e80001067983 */ /* 0x000f680000300800 */
[----:B------:R-:W5:Y:S04]  /*37f70*/  LDL.LU R7, [R1+0x8f4] ;  /* 0x0008f40001077983 */ /* 0x000f680000300800 */
[----:B-----5:R-:W-:Y:S04]  /*37f80*/  STL.64 [R1+0x38a0], R6 ;  /* 0x0038a00601007387 */ /* 0x020fe80000100a00 */
[----:B----4-:R0:W-:Y:S04]  /*37f90*/  STL.64 [R1+0x3898], R4 ;  /* 0x0038980401007387 */ /* 0x0101e80000100a00 */
[----:B0-----:R-:W4:Y:S04]  /*37fa0*/  LDL.LU R4, [R1+0x20] ;  /* 0x0000200001047983 */ /* 0x001f280000300800 */
[----:B------:R-:W4:Y:S04]  /*37fb0*/  LDL.LU R5, [R1+0x24] ;  /* 0x0000240001057983 */ /* 0x000f280000300800 */
[----:B------:R-:W4:Y:S04]  /*37fc0*/  LDL.LU R6, [R1+0x28] ;  /* 0x0000280001067983 */ /* 0x000f280000300800 */
        /* <DEDUP_REMOVED lines=10> */
[----:B------:R-:W3:Y:S04]  /*38070*/  LDL.LU R22, [R1+0x5b0] ;  /* 0x0005b00001167983 */ /* 0x000ee80000300800 */
[----:B------:R-:W3:Y:S01]  /*38080*/  LDL.LU R23, [R1+0x5b4] ;  /* 0x0005b40001177983 */ /* 0x000ee20000300800 */
[----:B------:R-:W-:-:S02]  /*38090*/  F2FP.F16.E5M2.UNPACK_B R14, R29.H1 ;  /* 0x0000001dff0e723e */ /* 0x000fc400030004ff */
[----:B------:R-:W-:Y:S01]  /*380a0*/  F2FP.F16.E5M2.UNPACK_B R15, R28.H1 ;  /* 0x0000001cff0f723e */ /* 0x000fe200030004ff */
[----:B---3--:R-:W-:Y:S04]  /*380b0*/  STL.64 [R1+0x3878], R22 ;  /* 0x0038781601007387 */ /* 0x008fe80000100a00 */
[----:B------:R0:W-:Y:S04]  /*380c0*/  STL.64 [R1+0x3870], R20 ;  /* 0x0038701401007387 */ /* 0x0001e80000100a00 */
[----:B0-----:R-:W3:Y:S04]  /*380d0*/  LDL.LU R20, [R1+0x40] ;  /* 0x0000400001147983 */ /* 0x001ee80000300800 */
[----:B------:R-:W3:Y:S04]  /*380e0*/  LDL.LU R21, [R1+0x44] ;  /* 0x0000440001157983 */ /* 0x000ee80000300800 */
[----:B------:R-:W2:Y:S04]  /*380f0*/  LDL.LU R22, [R1+0x48] ;  /* 0x0000480001167983 */ /* 0x000ea80000300800 */
[----:B------:R-:W2:Y:S01]  /*38100*/  LDL.LU R23, [R1+0x4c] ;  /* 0x00004c0001177983 */ /* 0x000ea20000300800 */
[----:B----4-:R-:W-:Y:S01]  /*38110*/  HMMA.16816.F32 R4, R16, R14, R4 ;  /* 0x0000000e1004723c */ /* 0x010fe20000001804 */
[----:B-----5:R-:W-:-:S02]  /*38120*/  F2FP.F16.E5M2.UNPACK_B R12, R12.H1 ;  /* 0x0000000cff0c723e */ /* 0x020fc400030004ff */
[----:B--2---:R-:W-:Y:S04]  /*38130*/  STL.64 [R1+0x3888], R22 ;  /* 0x0038881601007387 */ /* 0x004fe80000100a00 */
[----:B---3--:R0:W-:Y:S04]  /*38140*/  STL.64 [R1+0x3880], R20 ;  /* 0x0038801401007387 */ /* 0x0081e80000100a00 */
[----:B0-----:R-:W2:Y:S04]  /*38150*/  LDL.LU R20, [R1+0x30] ;  /* 0x0000300001147983 */ /* 0x001ea80000300800 */
[----:B------:R-:W2:Y:S04]  /*38160*/  LDL.LU R21, [R1+0x34] ;  /* 0x0000340001157983 */ /* 0x000ea80000300800 */
[----:B------:R-:W2:Y:S04]  /*38170*/  LDL.LU R22, [R1+0x38] ;  /* 0x0000380001167983 */ /* 0x000ea80000300800 */
[----:B------:R-:W2:Y:S04]  /*38180*/  LDL.LU R23, [R1+0x3c] ;  /* 0x00003c0001177983 */ /* 0x000ea80000300800 */
[----:B------:R-:W3:Y:S04]  /*38190*/  LDL.LU R29, [R1+0x5a0] ;  /* 0x0005a000011d7983 */ /* 0x000ee80000300800 */
[----:B------:R-:W4:Y:S04]  /*381a0*/  LDL.LU R28, [R1+0x5a4] ;  /* 0x0005a400011c7983 */ /* 0x000f280000300800 */
[----:B------:R-:W-:Y:S04]  /*381b0*/  STL.64 [R1+0x3868], R26 ;  /* 0x0038681a01007387 */ /* 0x000fe80000100a00 */
[----:B------:R0:W-:Y:S04]  /*381c0*/  STL.64 [R1+0x3860], R24 ;  /* 0x0038601801007387 */ /* 0x0001e80000100a00 */
[----:B0-----:R-:W5:Y:S04]  /*381d0*/  LDL.LU R24, [R1+0x140] ;  /* 0x0001400001187983 */ /* 0x001f680000300800 */
[----:B------:R-:W5:Y:S04]  /*381e0*/  LDL.LU R25, [R1+0x144] ;  /* 0x0001440001197983 */ /* 0x000f680000300800 */
[----:B------:R-:W5:Y:S04]  /*381f0*/  LDL.LU R26, [R1+0x148] ;  /* 0x00014800011a7983 */ /* 0x000f680000300800 */
[----:B------:R-:W5:Y:S04]  /*38200*/  LDL.LU R27, [R1+0x14c] ;  /* 0x00014c00011b7983 */ /* 0x000f680000300800 */
[----:B------:R-:W-:Y:S04]  /*38210*/  STL.64 [R1+0x4d0], R4 ;  /* 0x0004d00401007387 */ /* 0x000fe80000100a00 */
[----:B------:R0:W-:Y:S04]  /*38220*/  STL.64 [R1+0x4d8], R6 ;  /* 0x0004d80601007387 */ /* 0x0001e80000100a00 */
[----:B0-----:R-:W3:Y:S04]  /*38230*/  LDL.LU.64 R6, [R1+0x38a0] ;  /* 0x0038a00001067983 */ /* 0x001ee80000300a00 */
[----:B------:R-:W4:Y:S01]  /*38240*/  LDL.LU.64 R4, [R1+0x3898] ;  /* 0x0038980001047983 */ /* 0x000f220000300a00 */
[----:B------:R-:W-:-:S07]  /*38250*/  F2FP.F16.E5M2.UNPACK_B R13, R13.H1 ;  /* 0x0000000dff0d723e */ /* 0x000fce00030004ff */
[----:B--2---:R-:W-:Y:S01]  /*38260*/  HMMA.16816.F32 R20, R16, R12, R20 ;  /* 0x0000000c1014723c */ /* 0x004fe20000001814 */
[----:B----4-:R-:W-:Y:S02]  /*38270*/  IMAD R4, R4, 0x100, R5 ;  /* 0x0000010004047824 */ /* 0x010fe400078e0205 */
[----:B------:R-:W3:-:S15]  /*38280*/  LDL.LU R5, [R1+0x3890] ;  /* 0x0038900001057983 */ /* 0x000ede0000300800 */
[----:B------:R-:W-:-:S05]  /*38290*/  NOP ;  /* 0x0000000000007918 */ /* 0x000fca0000000000 */
[----:B------:R-:W-:Y:S04]  /*382a0*/  STL.64 [R1+0x4e0], R20 ;  /* 0x0004e01401007387 */ /* 0x000fe80000100a00 */
[----:B------:R0:W-:Y:S04]  /*382b0*/  STL.64 [R1+0x4e8], R22 ;  /* 0x0004e81601007387 */ /* 0x0001e80000100a00 */
[----:B0-----:R-:W2:Y:S04]  /*382c0*/  LDL.LU.64 R22, [R1+0x3888] ;  /* 0x0038880001167983 */ /* 0x001ea80000300a00 */
[----:B------:R-:W2:Y:S01]  /*382d0*/  LDL.LU.64 R20, [R1+0x3880] ;  /* 0x0038800001147983 */ /* 0x000ea20000300a00 */
[----:B------:R-:W-:-:S03]  /*382e0*/  F2FP.F16.E5M2.UNPACK_B R11, R11.H1 ;  /* 0x0000000bff0b723e */ /* 0x000fc600030004ff */
[----:B------:R-:W-:Y:S04]  /*382f0*/  STL.64 [R1+0x3840], R14 ;  /* 0x0038400e01007387 */ /* 0x000fe80000100a00 */
[----:B------:R0:W-:Y:S04]  /*38300*/  STL.64 [R1+0x3838], R12 ;  /* 0x0038380c01007387 */ /* 0x0001e80000100a00 */
[----:B0-----:R-:W4:Y:S04]  /*38310*/  LDL.LU R12, [R1+0xf0] ;  /* 0x0000f000010c7983 */ /* 0x001f280000300800 */
[----:B------:R-:W4:Y:S04]  /*38320*/  LDL.LU R13, [R1+0xf4] ;  /* 0x0000f400010d7983 */ /* 0x000f280000300800 */
[----:B------:R-:W4:Y:S04]  /*38330*/  LDL.LU R14, [R1+0xf8] ;  /* 0x0000f800010e7983 */ /* 0x000f280000300800 */
[----:B------:R-:W4:Y:S01]  /*38340*/  LDL.LU R15, [R1+0xfc] ;  /* 0x0000fc00010f7983 */ /* 0x000f220000300800 */
[----:B---3--:R-:W-:-:S02]  /*38350*/  IMAD R5, R6, 0x100, R5 ;  /* 0x0000010006057824 */ /* 0x008fc400078e0205 */
[----:B------:R-:W-:Y:S01]  /*38360*/  IMAD R6, R10, 0x100, R7 ;  /* 0x000001000a067824 */ /* 0x000fe200078e0207 */
[----:B------:R-:W-:Y:S01]  /*38370*/  F2FP.F16.E5M2.UNPACK_B R10, R9.H1 ;  /* 0x00000009ff0a723e */ /* 0x000fe200030004ff */
[----:B------:R-:W-:Y:S01]  /*38380*/  IMAD R7, R0, 0x100, R8 ;  /* 0x0000010000077824 */ /* 0x000fe200078e0208 */
[----:B------:R-:W-:Y:S02]  /*38390*/  F2FP.F16.E5M2.UNPACK_B R8, R2.H1 ;  /* 0x00000002ff08723e */ /* 0x000fe400030004ff */
[----:B------:R-:W-:-:S03]  /*383a0*/  F2FP.F16.E5M2.UNPACK_B R9, R3.H1 ;  /* 0x00000003ff09723e */ /* 0x000fc600030004ff */
[C---:B--2---:R-:W-:Y:S06]  /*383b0*/  HMMA.16816.F32 R20, R16.reuse, R10, R20 ;  /* 0x0000000a1014723c */ /* 0x044fec0000001814 */
[----:B-----5:R-:W-:-:S15]  /*383c0*/  HMMA.16816.F32 R24, R16, R8, R24 ;  /* 0x000000081018723c */ /* 0x020fde0000001818 */
[----:B------:R-:W-:-:S02]  /*383d0*/  NOP ;  /* 0x0000000000007918 */ /* 0x000fc40000000000 */
[----:B------:R-:W-:Y:S04]  /*383e0*/  STL.64 [R1+0x520], R20 ;  /* 0x0005201401007387 */ /* 0x000fe80000100a00 */
[----:B------:R0:W-:Y:S04]  /*383f0*/  STL.64 [R1+0x528], R22 ;  /* 0x0005281601007387 */ /* 0x0001e80000100a00 */
[----:B0-----:R-:W2:Y:S04]  /*38400*/  LDL.LU.64 R22, [R1+0x3878] ;  /* 0x0038780001167983 */ /* 0x001ea80000300a00 */
[----:B------:R-:W3:Y:S04]  /*38410*/  LDL.LU.64 R20, [R1+0x3870] ;  /* 0x0038700001147983 */ /* 0x000ee80000300a00 */
[----:B------:R-:W-:Y:S04]  /*38420*/  STL [R1+0x3810], R11 ;  /* 0x0038100b01007387 */ /* 0x000fe80000100800 */
[----:B------:R-:W-:Y:S04]  /*38430*/  STL.64 [R1+0x540], R24 ;  /* 0x0005401801007387 */ /* 0x000fe80000100a00 */
[----:B------:R0:W-:Y:S04]  /*38440*/  STL.64 [R1+0x548], R26 ;  /* 0x0005481a01007387 */ /* 0x0001e80000100a00 */
[----:B0-----:R-:W5:Y:S04]  /*38450*/  LDL.LU.64 R26, [R1+0x3868] ;  /* 0x00386800011a7983 */ /* 0x001f680000300a00 */
[----:B------:R-:W5:Y:S01]  /*38460*/  LDL.LU.64 R24, [R1+0x3860] ;  /* 0x0038600001187983 */ /* 0x000f620000300a00 */
[----:B--2---:R-:W-:-:S02]  /*38470*/  F2FP.F16.E5M2.UNPACK_B R2, R22.H1 ;  /* 0x00000016ff02723e */ /* 0x004fc400030004ff */
[----:B------:R-:W-:-:S07]  /*38480*/  F2FP.F16.E5M2.UNPACK_B R3, R23.H1 ;  /* 0x00000017ff03723e */ /* 0x000fce00030004ff */
[----:B-----5:R-:W-:-:S15]  /*38490*/  HMMA.16816.F32 R24, R16, R2, R24 ;  /* 0x000000021018723c */ /* 0x020fde0000001818 */
[----:B------:R-:W-:-:S08]  /*384a0*/  NOP ;  /* 0x0000000000007918 */ /* 0x000fd00000000000 */
[----:B------:R-:W-:Y:S04]  /*384b0*/  STL.64 [R1+0x530], R24 ;  /* 0x0005301801007387 */ /* 0x000fe80000100a00 */
[----:B------:R0:W-:Y:S04]  /*384c0*/  STL.64 [R1+0x538], R26 ;  /* 0x0005381a01007387 */ /* 0x0001e80000100a00 */
[----:B0-----:R-:W2:Y:S04]  /*384d0*/  LDL.LU.64 R26, [R1+0x3858] ;  /* 0x00385800011a7983 */ /* 0x001ea80000300a00 */
[----:B------:R-:W2:Y:S01]  /*384e0*/  LDL.LU.64 R24, [R1+0x3850] ;  /* 0x0038500001187983 */ /* 0x000ea20000300a00 */
[----:B------:R-:W-:-:S02]  /*384f0*/  F2FP.F16.E5M2.UNPACK_B R22, R29.H1 ;  /* 0x0000001dff16723e */ /* 0x000fc400030004ff */
[----:B------:R-:W-:Y:S02]  /*38500*/  F2FP.F16.E5M2.UNPACK_B R23, R28.H1 ;  /* 0x0000001cff17723e */ /* 0x000fe400030004ff */
[----:B------:R-:W-:Y:S02]  /*38510*/  F2FP.F16.E5M2.UNPACK_B R4, R4 ;  /* 0x00000004ff04723e */ /* 0x000fe400020004ff */
[----:B------:R-:W-:Y:S02]  /*38520*/  F2FP.F16.E5M2.UNPACK_B R5, R5 ;  /* 0x00000005ff05723e */ /* 0x000fe400020004ff */
[----:B------:R-:W-:Y:S02]  /*38530*/  F2FP.F16.E5M2.UNPACK_B R6, R6 ;  /* 0x00000006ff06723e */ /* 0x000fe400020004ff */
[----:B------:R-:W-:Y:S01]  /*38540*/  F2FP.F16.E5M2.UNPACK_B R7, R7 ;  /* 0x00000007ff07723e */ /* 0x000fe200020004ff */
[----:B--2---:R-:W-:Y:S01]  /*38550*/  HMMA.16816.F32 R16, R16, R22, R24 ;  /* 0x000000161010723c */ /* 0x004fe20000001818 */
[----:B------:R-:W4:Y:S05]  /*38560*/  LDL.LU.64 R26, [R1+0x3848] ;  /* 0x00384800011a7983 */ /* 0x000f2a0000300a00 */
[----:B----4-:R-:W-:-:S15]  /*38570*/  HMMA.16816.F32 R12, R4, R26, R12 ;  /* 0x0000001a040c723c */ /* 0x010fde000000180c */
[----:B------:R-:W-:-:S08]  /*38580*/  NOP ;  /* 0x0000000000007918 */ /* 0x000fd00000000000 */
[----:B------:R-:W-:Y:S04]  /*38590*/  STL.64 [R1+0x500], R12 ;  /* 0x0005000c01007387 */ /* 0x000fe80000100a00 */
[----:B------:R-:W-:Y:S04]  /*385a0*/  STL.64 [R1+0x4f0], R16 ;  /* 0x0004f01001007387 */ /* 0x000fe80000100a00 */
[----:B------:R-:W-:Y:S04]  /*385b0*/  STL.64 [R1+0x4f8], R18 ;  /* 0x0004f81201007387 */ /* 0x000fe80000100a00 */
[----:B------:R-:W-:Y:S04]  /*385c0*/  STL [R1+0x508], R14 ;  /* 0x0005080e01007387 */ /* 0x000fe80000100800 */
[----:B------:R-:W2:Y:S04]  /*385d0*/  LDL.LU R11, [R1+0x904] ;  /* 0x00090400010b7983 */ /* 0x000ea80000300800 */
[----:B--2---:R-:W-:Y:S04]  /*385e0*/  STL.64 [R1+0x3820], R10 ;  /* 0x0038200a01007387 */ /* 0x004fe80000100a00 */
[----:B------:R0:W-:Y:S04]  /*385f0*/  STL.64 [R1+0x3818], R8 ;  /* 0x0038180801007387 */ /* 0x0001e80000100a00 */
[----:B0-----:R-:W2:Y:S04]  /*38600*/  LDL.LU R8, [R1+0xc0] ;  /* 0x0000c00001087983 */ /* 0x001ea80000300800 */
[----:B------:R-:W2:Y:S04]  /*38610*/  LDL.LU R9, [R1+0xc4] ;  /* 0x0000c40001097983 */ /* 0x000ea80000300800 */
[----:B------:R-:W4:Y:S04]  /*38620*/  LDL.LU R10, [R1+0xc8] ;  /* 0x0000c800010a7983 */ /* 0x000f280000300800 */
[----:B------:R-:W4:Y:S01]  /*38630*/  LDL.LU R11, [R1+0xcc] ;  /* 0x0000cc00010b7983 */ /* 0x000f220000300800 */
[----:B------:R-:W-:-:S03]  /*38640*/  IMAD.MOV.U32 R0, RZ, RZ, R15 ;  /* 0x000000ffff007224 */ /* 0x000fc600078e000f */
[----:B----4-:R-:W-:Y:S04]  /*38650*/  STL.64 [R1+0x3830], R10 ;  /* 0x0038300a01007387 */ /* 0x010fe80000100a00 */
[----:B--2---:R0:W-:Y:S04]  /*38660*/  STL.64 [R1+0x3828], R8 ;  /* 0x0038280801007387 */ /* 0x0041e80000100a00 */
[----:B0-----:R-:W2:Y:S04]  /*38670*/  LDL.LU R8, [R1+0xd0] ;  /* 0x0000d00001087983 */ /* 0x001ea80000300800 */
[----:B------:R-:W2:Y:S04]  /*38680*/  LDL.LU R9, [R1+0xd4] ;  /* 0x0000d40001097983 */ /* 0x000ea80000300800 */
[----:B------:R-:W2:Y:S04]  /*38690*/  LDL.LU R10, [R1+0xd8] ;  /* 0x0000d800010a7983 */ /* 0x000ea80000300800 */
[----:B------:R-:W2:Y:S04]  /*386a0*/  LDL.LU R11, [R1+0xdc] ;  /* 0x0000dc00010b7983 */ /* 0x000ea80000300800 */
[----:B------:R-:W3:Y:S04]  /*386b0*/  LDL.LU R12, [R1+0xe0] ;  /* 0x0000e000010c7983 */ /* 0x000ee80000300800 */
[----:B------:R-:W3:Y:S04]  /*386c0*/  LDL.LU R13, [R1+0xe4] ;  /* 0x0000e400010d7983 */ /* 0x000ee80000300800 */
[----:B------:R-:W3:Y:S04]  /*386d0*/  LDL.LU R14, [R1+0xe8] ;  /* 0x0000e800010e7983 */ /* 0x000ee80000300800 */
[----:B------:R-:W3:Y:S04]  /*386e0*/  LDL.LU R15, [R1+0xec] ;  /* 0x0000ec00010f7983 */ /* 0x000ee80000300800 */
[----:B------:R-:W4:Y:S04]  /*386f0*/  LDL.LU R16, [R1+0x900] ;  /* 0x0009000001107983 */ /* 0x000f280000300800 */
[----:B------:R-:W5:Y:S04]  /*38700*/  LDL.LU R17, [R1+0x908] ;  /* 0x0009080001117983 */ /* 0x000f680000300800 */
[----:B------:R-:W5:Y:S04]  /*38710*/  LDL.LU R18, [R1+0x914] ;  /* 0x0009140001127983 */ /* 0x000f680000300800 */
[----:B------:R-:W5:Y:S04]  /*38720*/  LDL.LU R19, [R1+0x910] ;  /* 0x0009100001137983 */ /* 0x000f680000300800 */
[----:B------:R-:W5:Y:S04]  /*38730*/  LDL.LU R29, [R1+0x91c] ;  /* 0x00091c00011d7983 */ /* 0x000f680000300800 */
[----:B------:R-:W5:Y:S04]  /*38740*/  LDL.LU R28, [R1+0x918] ;  /* 0x00091800011c7983 */ /* 0x000f680000300800 */
[----:B------:R0:W-:Y:S04]  /*38750*/  STL.64 [R1+0x37d8], R26 ;  /* 0x0037d81a01007387 */ /* 0x0001e80000100a00 */
[----:B------:R-:W2:Y:S04]  /*38760*/  LDL.LU R24, [R1+0xa0] ;  /* 0x0000a00001187983 */ /* 0x000ea80000300800 */
[----:B------:R-:W2:Y:S04]  /*38770*/  LDL.LU R25, [R1+0xa4] ;  /* 0x0000a40001197983 */ /* 0x000ea80000300800 */
[----:B0-----:R-:W3:Y:S04]  /*38780*/  LDL.LU R26, [R1+0xa8] ;  /* 0x0000a800011a7983 */ /* 0x001ee80000300800 */
[----:B------:R-:W3:Y:S04]  /*38790*/  LDL.LU R27, [R1+0xac] ;  /* 0x0000ac00011b7983 */ /* 0x000ee80000300800 */
[----:B---3--:R-:W-:Y:S04]  /*387a0*/  STL.64 [R1+0x37e8], R26 ;  /* 0x0037e81a01007387 */ /* 0x008fe80000100a00 */
[----:B--2---:R0:W-:Y:S04]  /*387b0*/  STL.64 [R1+0x37e0], R24 ;  /* 0x0037e01801007387 */ /* 0x0041e80000100a00 */
[----:B0-----:R-:W2:Y:S04]  /*387c0*/  LDL.LU R24, [R1+0x110] ;  /* 0x0001100001187983 */ /* 0x001ea80000300800 */
[----:B------:R-:W2:Y:S04]  /*387d0*/  LDL.LU R25, [R1+0x114] ;  /* 0x0001140001197983 */ /* 0x000ea80000300800 */
[----:B------:R-:W3:Y:S04]  /*387e0*/  LDL.LU R26, [R1+0x118] ;  /* 0x00011800011a7983 */ /* 0x000ee80000300800 */
[----:B------:R-:W3:Y:S01]  /*387f0*/  LDL.LU R27, [R1+0x11c] ;  /* 0x00011c00011b7983 */ /* 0x000ee20000300800 */
[C---:B------:R-:W-:Y:S03]  /*38800*/  HMMA.16816.F32 R12, R4.reuse, R20, R12 ;  /* 0x00000014040c723c */ /* 0x040fe6000000180c */
[----:B---3--:R-:W-:Y:S04]  /*38810*/  STL.64 [R1+0x37f8], R26 ;  /* 0x0037f81a01007387 */ /* 0x008fe80000100a00 */
[----:B--2---:R0:W-:Y:S04]  /*38820*/  STL.64 [R1+0x37f0], R24 ;  /* 0x0037f01801007387 */ /* 0x0041e80000100a00 */
[----:B0-----:R-:W2:Y:S04]  /*38830*/  LDL.LU R24, [R1+0x120] ;  /* 0x0001200001187983 */ /* 0x001ea80000300800 */
[----:B------:R-:W2:Y:S04]  /*38840*/  LDL.LU R25, [R1+0x124] ;  /* 0x0001240001197983 */ /* 0x000ea80000300800 */
[----:B------:R-:W3:Y:S04]  /*38850*/  LDL.LU R26, [R1+0x128] ;  /* 0x00012800011a7983 */ /* 0x000ee80000300800 */
[----:B------:R-:W3:Y:S04]  /*38860*/  LDL.LU R27, [R1+0x12c] ;  /* 0x00012c00011b7983 */ /* 0x000ee80000300800 */
[----:B---3--:R-:W-:Y:S04]  /*38870*/  STL.64 [R1+0x3808], R26 ;  /* 0x0038081a01007387 */ /* 0x008fe80000100a00 */
[----:B--2---:R0:W-:Y:S04]  /*38880*/  STL.64 [R1+0x3800], R24 ;  /* 0x0038001801007387 */ /* 0x0041e80000100a00 */
[----:B0-----:R-:W2:Y:S04]  /*38890*/  LDL.LU R24, [R1+0xb0] ;  /* 0x0000b00001187983 */ /* 0x001ea80000300800 */
[----:B------:R-:W2:Y:S04]  /*388a0*/  LDL.LU R25, [R1+0xb4] ;  /* 0x0000b40001197983 */ /* 0x000ea80000300800 */
[----:B------:R-:W2:Y:S04]  /*388b0*/  LDL.LU R26, [R1+0xb8] ;  /* 0x0000b800011a7983 */ /* 0x000ea80000300800 */
[----:B------:R-:W2:Y:S04]  /*388c0*/  LDL.LU R27, [R1+0xbc] ;  /* 0x0000bc00011b7983 */ /* 0x000ea80000300800 */
[----:B------:R0:W-:Y:S04]  /*388d0*/  STL [R1+0x3560], R0 ;  /* 0x0035600001007387 */ /* 0x0001e80000100800 */
[----:B0-----:R-:W3:Y:S04]  /*388e0*/  LDL.LU R0, [R1+0x90c] ;  /* 0x00090c0001007983 */ /* 0x001ee80000300800 */
[----:B------:R-:W-:Y:S04]  /*388f0*/  STL.64 [R1+0x4c0], R12 ;  /* 0x0004c00c01007387 */ /* 0x000fe80000100a00 */
[----:B------:R0:W-:Y:S04]  /*38900*/  STL.64 [R1+0x4c8], R14 ;  /* 0x0004c80e01007387 */ /* 0x0001e80000100a00 */
[----:B0-----:R-:W4:Y:S04]  /*38910*/  LDL.LU.64 R14, [R1+0x3840] ;  /* 0x00384000010e7983 */ /* 0x001f280000300a00 */
[----:B------:R-:W5:Y:S01]  /*38920*/  LDL.LU.64 R12, [R1+0x3838] ;  /* 0x00383800010c7983 */ /* 0x000f620000300a00 */
        /* <DEDUP_REMOVED lines=14> */
[----:B0-----:R-:W3:Y:S04]  /*38a10*/  LDL.LU R12, [R1+0x90] ;  /* 0x00009000010c7983 */ /* 0x001ee80000300800 */
[----:B------:R-:W3:Y:S04]  /*38a20*/  LDL.LU R13, [R1+0x94] ;  /* 0x00009400010d7983 */ /* 0x000ee80000300800 */
[----:B------:R-:W3:Y:S04]  /*38a30*/  LDL.LU R14, [R1+0x98] ;  /* 0x00009800010e7983 */ /* 0x000ee80000300800 */
[----:B------:R-:W3:Y:S01]  /*38a40*/  LDL.LU R15, [R1+0x9c] ;  /* 0x00009c00010f7983 */ /* 0x000ee20000300800 */
[----:B----4-:R-:W-:-:S03]  /*38a50*/  IMAD R16, R16, 0x100, R11 ;  /* 0x0000010010107824 */ /* 0x010fc600078e020b */
[----:B------:R-:W2:Y:S02]  /*38a60*/  LDL.LU R11, [R1+0x3810] ;  /* 0x00381000010b7983 */ /* 0x000ea40000300800 */
[----:B--2---:R-:W-:-:S15]  /*38a70*/  HMMA.16816.F32 R24, R4, R10, R24 ;  /* 0x0000000a0418723c */ /* 0x004fde0000001818 */
[----:B------:R-:W-:-:S08]  /*38a80*/  NOP ;  /* 0x0000000000007918 */ /* 0x000fd00000000000 */
[----:B------:R-:W-:Y:S04]  /*38a90*/  STL.64 [R1+0x3c0], R24 ;  /* 0x0003c01801007387 */ /* 0x000fe80000100a00 */
[----:B------:R0:W-:Y:S04]  /*38aa0*/  STL.64 [R1+0x3c8], R26 ;  /* 0x0003c81a01007387 */ /* 0x0001e80000100a00 */
[----:B0-----:R-:W5:Y:S04]  /*38ab0*/  LDL.LU.64 R26, [R1+0x3808] ;  /* 0x00380800011a7983 */ /* 0x001f680000300a00 */
[----:B------:R-:W5:Y:S04]  /*38ac0*/  LDL.LU.64 R24, [R1+0x3800] ;  /* 0x0038000001187983 */ /* 0x000f680000300a00 */
[----:B------:R-:W-:Y:S01]  /*38ad0*/  STL [R1+0x37a0], R11 ;  /* 0x0037a00b01007387 */ /* 0x000fe20000100800 */
[----:B-----5:R-:W-:-:S15]  /*38ae0*/  HMMA.16816.F32 R24, R4, R8, R24 ;  /* 0x000000080418723c */ /* 0x020fde0000001818 */
        /* <DEDUP_REMOVED lines=9> */
[----:B0-----:R-:W2:Y:S04]  /*38b80*/  LDL.LU.64 R26, [R1+0x37e8] ;  /* 0x0037e800011a7983 */ /* 0x001ea80000300a00 */
[----:B------:R-:W2:Y:S01]  /*38b90*/  LDL.LU.64 R24, [R1+0x37e0] ;  /* 0x0037e00001187983 */ /* 0x000ea20000300a00 */
[----:B------:R-:W-:-:S02]  /*38ba0*/  IMAD R18, R19, 0x100, R18 ;  /* 0x0000010013127824 */ /* 0x000fc400078e0212 */
[----:B---3--:R-:W-:Y:S02]  /*38bb0*/  IMAD R17, R17, 0x100, R0 ;  /* 0x0000010011117824 */ /* 0x008fe400078e0200 */
[----:B------:R-:W-:Y:S01]  /*38bc0*/  IMAD R19, R28, 0x100, R29 ;  /* 0x000001001c137824 */ /* 0x000fe200078e021d */
[----:B------:R-:W-:Y:S01]  /*38bd0*/  F2FP.F16.E5M2.UNPACK_B R16, R16 ;  /* 0x00000010ff10723e */ /* 0x000fe200020004ff */
[----:B--2---:R-:W-:Y:S01]  /*38be0*/  HMMA.16816.F32 R4, R4, R22, R24 ;  /* 0x000000160404723c */ /* 0x004fe20000001818 */
[----:B------:R-:W2:-:S15]  /*38bf0*/  LDL.LU.64 R26, [R1+0x37d8] ;  /* 0x0037d800011a7983 */ /* 0x000e9e0000300a00 */
[----:B------:R-:W-:-:S07]  /*38c00*/  NOP ;  /* 0x0000000000007918 */ /* 0x000fce0000000000 */
[----:B------:R-:W-:Y:S04]  /*38c10*/  STL.64 [R1+0x390], R4 ;  /* 0x0003900401007387 */ /* 0x000fe80000100a00 */
[----:B------:R2:W-:Y:S04]  /*38c20*/  STL.64 [R1+0x398], R6 ;  /* 0x0003980601007387 */ /* 0x0005e80000100a00 */
[----:B------:R-:W3:Y:S01]  /*38c30*/  LDL.LU R11, [R1+0x924] ;  /* 0x00092400010b7983 */ /* 0x000ee20000300800 */
[----:B------:R-:W-:Y:S02]  /*38c40*/  F2FP.F16.E5M2.UNPACK_B R17, R17 ;  /* 0x00000011ff11723e */ /* 0x000fe400020004ff */
[----:B------:R-:W-:-:S02]  /*38c50*/  F2FP.F16.E5M2.UNPACK_B R18, R18 ;  /* 0x00000012ff12723e */ /* 0x000fc400020004ff */
[----:B------:R-:W-:-:S07]  /*38c60*/  F2FP.F16.E5M2.UNPACK_B R19, R19 ;  /* 0x00000013ff13723e */ /* 0x000fce00020004ff */
[----:B--2---:R-:W-:Y:S01]  /*38c70*/  HMMA.16816.F32 R4, R16, R26, R12 ;  /* 0x0000001a1004723c */ /* 0x004fe2000000180c */
[----:B---3--:R-:W-:-:S15]  /*38c80*/  STL.64 [R1+0x37b0], R10 ;  /* 0x0037b00a01007387 */ /* 0x008fde0000100a00 */
[----:B------:R-:W-:-:S07]  /*38c90*/  NOP ;  /* 0x0000000000007918 */ /* 0x000fce0000000000 */
[----:B------:R-:W-:Y:S04]  /*38ca0*/  STL.64 [R1+0x380], R4 ;  /* 0x0003800401007387 */ /* 0x000fe80000100a00 */
[----:B------:R-:W-:Y:S04]  /*38cb0*/  STL.64 [R1+0x388], R6 ;  /* 0x0003880601007387 */ /* 0x000fe80000100a00 */
[----:B------:R0:W-:Y:S04]  /*38cc0*/  STL.64 [R1+0x37a8], R8 ;  /* 0x0037a80801007387 */ /* 0x0001e80000100a00 */
        /* <DEDUP_REMOVED lines=63> */
[----:B0-----:R-:W5:Y:S04]  /*390c0*/  LDL.LU R12, [R1+0x190] ;  /* 0x00019000010c7983 */ /* 0x001f680000300800 */
[----:B------:R-:W5:Y:S04]  /*390d0*/  LDL.LU R13, [R1+0x194] ;  /* 0x00019400010d7983 */ /* 0x000f680000300800 */
[----:B------:R-:W5:Y:S04]  /*390e0*/  LDL.LU R14, [R1+0x198] ;  /* 0x00019800010e7983 */ /* 0x000f680000300800 */
[----:B------:R-:W5:Y:S01]  /*390f0*/  LDL.LU R15, [R1+0x19c] ;  /* 0x00019c00010f7983 */ /* 0x000f620000300800 */
[----:B---3--:R-:W-:-:S03]  /*39100*/  IMAD R4, R4, 0x100, R11 ;  /* 0x0000010004047824 */ /* 0x008fc600078e020b */
[----:B------:R-:W2:Y:S02]  /*39110*/  LDL.LU R11, [R1+0x37a0] ;  /* 0x0037a000010b7983 */ /* 0x000ea40000300800 */
[----:B--2---:R-:W-:-:S15]  /*39120*/  HMMA.16816.F32 R24, R16, R10, R24 ;  /* 0x0000000a1018723c */ /* 0x004fde0000001818 */
[----:B------:R-:W-:-:S08]  /*39130*/  NOP ;  /* 0x0000000000007918 */ /* 0x000fd00000000000 */
[----:B------:R-:W-:Y:S04]  /*39140*/  STL.64 [R1+0x100], R24 ;  /* 0x0001001801007387 */ /* 0x000fe80000100a00 */
[----:B------:R0:W-:Y:S04]  /*39150*/  STL.64 [R1+0x108], R26 ;  /* 0x0001081a01007387 */ /* 0x0001e80000100a00 */
[----:B0-----:R-:W4:Y:S04]  /*39160*/  LDL.LU.64 R26, [R1+0x3798] ;  /* 0x00379800011a7983 */ /* 0x001f280000300a00 */
[----:B------:R-:W4:Y:S04]  /*39170*/  LDL.LU.64 R24, [R1+0x3790] ;  /* 0x0037900001187983 */ /* 0x000f280000300a00 */
[----:B------:R-:W-:Y:S01]  /*39180*/  STL [R1+0x3734], R11 ;  /* 0x0037340b01007387 */ /* 0x000fe20000100800 */
[----:B----4-:R-:W-:-:S15]  /*39190*/  HMMA.16816.F32 R24, R16, R8, R24 ;  /* 0x000000081018723c */ /* 0x010fde0000001818 */
        /* <DEDUP_REMOVED lines=11> */
[----:B-----5:R-:W-:-:S02]  /*39250*/  IMAD R5, R6, 0x100, R5 ;  /* 0x0000010006057824 */ /* 0x020fc400078e0205 */
[----:B------:R-:W-:Y:S02]  /*39260*/  IMAD R6, R0, 0x100, R7 ;  /* 0x0000010000067824 */ /* 0x000fe400078e0207 */
[----:B------:R-:W-:Y:S01]  /*39270*/  IMAD R7, R28, 0x100, R29 ;  /* 0x000001001c077824 */ /* 0x000fe200078e021d */
[----:B------:R-:W-:Y:S02]  /*39280*/  F2FP.F16.E5M2.UNPACK_B R4, R4 ;  /* 0x00000004ff04723e */ /* 0x000fe400020004ff */
[----:B------:R-:W-:Y:S01]  /*39290*/  F2FP.F16.E5M2.UNPACK_B R5, R5 ;  /* 0x00000005ff05723e */ /* 0x000fe200020004ff */
[----:B--2---:R-:W-:Y:S01]  /*392a0*/  HMMA.16816.F32 R16, R16, R22, R24 ;  /* 0x000000161010723c */ /* 0x004fe20000001818 */
[----:B------:R-:W2:Y:S01]  /*392b0*/  LDL.LU.64 R26, [R1+0x3768] ;  /* 0x00376800011a7983 */ /* 0x000ea20000300a00 */
[----:B------:R-:W-:Y:S02]  /*392c0*/  F2FP.F16.E5M2.UNPACK_B R6, R6 ;  /* 0x00000006ff06723e */ /* 0x000fe400020004ff */
[----:B------:R-:W-:-:S07]  /*392d0*/  F2FP.F16.E5M2.UNPACK_B R7, R7 ;  /* 0x00000007ff07723e */ /* 0x000fce00020004ff */
[C---:B--2---:R-:W-:Y:S06]  /*392e0*/  HMMA.16816.F32 R12, R4.reuse, R26, R12 ;  /* 0x0000001a040c723c */ /* 0x044fec000000180c */
[----:B------:R0:W-:Y:S06]  /*392f0*/  STL.64 [R1+0x36f8], R26 ;  /* 0x0036f81a01007387 */ /* 0x0001ec0000100a00 */
[----:B------:R-:W-:Y:S04]  /*39300*/  STL.64 [R1+0xf0], R16 ;  /* 0x0000f01001007387 */ /* 0x000fe80000100a00 */
[----:B------:R-:W-:Y:S04]  /*39310*/  STL.64 [R1+0xf8], R18 ;  /* 0x0000f81201007387 */ /* 0x000fe80000100a00 */
[----:B------:R-:W2:Y:S04]  /*39320*/  LDL.LU R24, [R1+0x200] ;  /* 0x0002000001187983 */ /* 0x000ea80000300800 */
[----:B------:R-:W-:Y:S04]  /*39330*/  STL.64 [R1+0xe0], R12 ;  /* 0x0000e00c01007387 */ /* 0x000fe80000100a00 */
[----:B------:R-:W-:Y:S04]  /*39340*/  STL.64 [R1+0xe8], R14 ;  /* 0x0000e80e01007387 */ /* 0x000fe80000100a00 */
[----:B------:R-:W2:Y:S04]  /*39350*/  LDL.LU R25, [R1+0x204] ;  /* 0x0002040001197983 */ /* 0x000ea80000300800 */
[----:B0-----:R-:W3:Y:S04]  /*39360*/  LDL.LU R26, [R1+0x208] ;  /* 0x00020800011a7983 */ /* 0x001ee80000300800 */
[----:B------:R-:W3:Y:S04]  /*39370*/  LDL.LU R27, [R1+0x20c] ;  /* 0x00020c00011b7983 */ /* 0x000ee80000300800 */
[----:B------:R-:W4:Y:S04]  /*39380*/  LDL.LU R11, [R1+0x944] ;  /* 0x00094400010b7983 */ /* 0x000f280000300800 */
[----:B----4-:R-:W-:Y:S04]  /*39390*/  STL.64 [R1+0x3740], R10 ;  /* 0x0037400a01007387 */ /* 0x010fe80000100a00 */
[----:B------:R0:W-:Y:S04]  /*393a0*/  STL.64 [R1+0x3738], R8 ;  /* 0x0037380801007387 */ /* 0x0001e80000100a00 */
[----:B0-----:R-:W4:Y:S04]  /*393b0*/  LDL.LU R8, [R1+0x1d0] ;  /* 0x0001d00001087983 */ /* 0x001f280000300800 */
[----:B------:R-:W4:Y:S04]  /*393c0*/  LDL.LU R9, [R1+0x1d4] ;  /* 0x0001d40001097983 */ /* 0x000f280000300800 */
[----:B------:R-:W5:Y:S04]  /*393d0*/  LDL.LU R10, [R1+0x1d8] ;  /* 0x0001d800010a7983 */ /* 0x000f680000300800 */
[----:B------:R-:W5:Y:S04]  /*393e0*/  LDL.LU R11, [R1+0x1dc] ;  /* 0x0001dc00010b7983 */ /* 0x000f680000300800 */
[----:B------:R-:W2:Y:S04]  /*393f0*/  LDL.LU R12, [R1+0x1a0] ;  /* 0x0001a000010c7983 */ /* 0x000ea80000300800 */
[----:B------:R-:W2:Y:S04]  /*39400*/  LDL.LU R13, [R1+0x1a4] ;  /* 0x0001a400010d7983 */ /* 0x000ea80000300800 */
[----:B------:R-:W2:Y:S04]  /*39410*/  LDL.LU R14, [R1+0x1a8] ;  /* 0x0001a800010e7983 */ /* 0x000ea80000300800 */
[----:B------:R-:W2:Y:S04]  /*39420*/  LDL.LU R15, [R1+0x1ac] ;  /* 0x0001ac00010f7983 */ /* 0x000ea80000300800 */
[----:B-----5:R-:W-:Y:S04]  /*39430*/  STL.64 [R1+0x3750], R10 ;  /* 0x0037500a01007387 */ /* 0x020fe80000100a00 */
[----:B----4-:R0:W-:Y:S04]  /*39440*/  STL.64 [R1+0x3748], R8 ;  /* 0x0037480801007387 */ /* 0x0101e80000100a00 */
[----:B0-----:R-:W4:Y:S04]  /*39450*/  LDL.LU R8, [R1+0x1c0] ;  /* 0x0001c00001087983 */ /* 0x001f280000300800 */
[----:B------:R-:W4:Y:S04]  /*39460*/  LDL.LU R9, [R1+0x1c4] ;  /* 0x0001c40001097983 */ /* 0x000f280000300800 */
[----:B------:R-:W4:Y:S04]  /*39470*/  LDL.LU R10, [R1+0x1c8] ;  /* 0x0001c800010a7983 */ /* 0x000f280000300800 */
        /* <DEDUP_REMOVED lines=29> */
[----:B0-----:R-:W4:Y:S04]  /*39650*/  LDL.LU.64 R14, [R1+0x3760] ;  /* 0x00376000010e7983 */ /* 0x001f280000300a00 */
[----:B------:R-:W3:Y:S01]  /*39660*/  LDL.LU.64 R12, [R1+0x3758] ;  /* 0x00375800010c7983 */ /* 0x000ee20000300a00 */
[----:B----4-:R-:W-:-:S15]  /*39670*/  HMMA.16816.F32 R8, R4, R14, R8 ;  /* 0x0000000e0408723c */ /* 0x010fde0000001808 */
[----:B------:R-:W-:-:S08]  /*39680*/  NOP ;  /* 0x0000000000007918 */ /* 0x000fd00000000000 */
[----:B------:R-:W-:Y:S04]  /*39690*/  STL.64 [R1+0xc0], R8 ;  /* 0x0000c00801007387 */ /* 0x000fe80000100a00 */
[----:B------:R0:W-:Y:S04]  /*396a0*/  STL.64 [R1+0xc8], R10 ;  /* 0x0000c80a01007387 */ /* 0x0001e80000100a00 */
[----:B0-----:R-:W3:Y:S04]  /*396b0*/  LDL.LU.64 R10, [R1+0x3750] ;  /* 0x00375000010a7983 */ /* 0x001ee80000300a00 */
[----:B------:R-:W3:Y:S02]  /*396c0*/  LDL.LU.64 R8, [R1+0x3748] ;  /* 0x0037480001087983 */ /* 0x000ee40000300a00 */
[----:B---3--:R-:W-:-:S15]  /*396d0*/  HMMA.16816.F32 R8, R4, R12, R8 ;  /* 0x0000000c0408723c */ /* 0x008fde0000001808 */
[----:B------:R-:W-:-:S08]  /*396e0*/  NOP ;  /* 0x0000000000007918 */ /* 0x000fd00000000000 */
[----:B------:R-:W-:Y:S04]  /*396f0*/  STL.64 [R1+0xb0], R8 ;  /* 0x0000b00801007387 */ /* 0x000fe80000100a00 */
[----:B------:R0:W-:Y:S04]  /*39700*/  STL.64 [R1+0xb8], R10 ;  /* 0x0000b80a01007387 */ /* 0x0001e80000100a00 */
[----:B0-----:R-:W5:Y:S04]  /*39710*/  LDL.LU.64 R10, [R1+0x3740] ;  /* 0x00374000010a7983 */ /* 0x001f680000300a00 */
[----:B------:R-:W3:Y:S04]  /*39720*/  LDL.LU.64 R8, [R1+0x3738] ;  /* 0x0037380001087983 */ /* 0x000ee80000300a00 */
[----:B------:R-:W-:Y:S04]  /*39730*/  STL.64 [R1+0x36e0], R14 ;  /* 0x0036e00e01007387 */ /* 0x000fe80000100a00 */
[----:B------:R0:W-:Y:S04]  /*39740*/  STL.64 [R1+0x36d8], R12 ;  /* 0x0036d80c01007387 */ /* 0x0001e80000100a00 */
[----:B0-----:R-:W4:Y:S04]  /*39750*/  LDL.LU R12, [R1+0x230] ;  /* 0x00023000010c7983 */ /* 0x001f280000300800 */
[----:B------:R-:W4:Y:S04]  /*39760*/  LDL.LU R13, [R1+0x234] ;  /* 0x00023400010d7983 */ /* 0x000f280000300800 */
[----:B------:R-:W2:Y:S04]  /*39770*/  LDL.LU R14, [R1+0x238] ;  /* 0x00023800010e7983 */ /* 0x000ea80000300800 */
[----:B------:R-:W2:Y:S01]  /*39780*/  LDL.LU R15, [R1+0x23c] ;  /* 0x00023c00010f7983 */ /* 0x000ea20000300800 */
[----:B-----5:R-:W-:-:S03]  /*39790*/  IMAD R16, R16, 0x100, R11 ;  /* 0x0000010010107824 */ /* 0x020fc600078e020b */
[----:B--2---:R-:W-:Y:S04]  /*397a0*/  STL.64 [R1+0x36f0], R14 ;  /* 0x0036f00e01007387 */ /* 0x004fe80000100a00 */
[----:B----4-:R0:W-:Y:S04]  /*397b0*/  STL.64 [R1+0x36e8], R12 ;  /* 0x0036e80c01007387 */ /* 0x0101e80000100a00 */
[----:B0-----:R-:W2:Y:S04]  /*397c0*/  LDL.LU R12, [R1+0x220] ;  /* 0x00022000010c7983 */ /* 0x001ea80000300800 */
[----:B------:R-:W2:Y:S04]  /*397d0*/  LDL.LU R13, [R1+0x224] ;  /* 0x00022400010d7983 */ /* 0x000ea80000300800 */
[----:B------:R-:W2:Y:S04]  /*397e0*/  LDL.LU R14, [R1+0x228] ;  /* 0x00022800010e7983 */ /* 0x000ea80000300800 */
[----:B------:R-:W2:Y:S04]  /*397f0*/  LDL.LU R15, [R1+0x22c] ;  /* 0x00022c00010f7983 */ /* 0x000ea80000300800 */
[----:B------:R-:W4:Y:S01]  /*39800*/  LDL.LU R11, [R1+0x3734] ;  /* 0x00373400010b7983 */ /* 0x000f220000300800 */
[----:B------:R-:W-:-:S03]  /*39810*/  IMAD R17, R17, 0x100, R29 ;  /* 0x0000010011117824 */ /* 0x000fc600078e021d */
[----:B------:R-:W5:Y:S01]  /*39820*/  LDL.LU R29, [R1+0x3730] ;  /* 0x00373000011d7983 */ /* 0x000f620000300800 */
        /* <DEDUP_REMOVED lines=17> */
[----:B------:R-:W3:Y:S01]  /*39940*/  LDL.LU.64 R24, [R1+0x3700] ;  /* 0x0037000001187983 */ /* 0x000ee20000300a00 */
[----:B------:R-:W-:-:S02]  /*39950*/  IMAD R18, R19, 0x100, R18 ;  /* 0x0000010013127824 */ /* 0x000fc400078e0212 */
[----:B------:R-:W-:Y:S01]  /*39960*/  IMAD R19, R28, 0x100, R0 ;  /* 0x000001001c137824 */ /* 0x000fe200078e0200 */
[----:B------:R-:W-:Y:S02]  /*39970*/  F2FP.F16.E5M2.UNPACK_B R16, R16 ;  /* 0x00000010ff10723e */ /* 0x000fe400020004ff */
[----:B------:R-:W-:Y:S02]  /*39980*/  F2FP.F16.E5M2.UNPACK_B R17, R17 ;  /* 0x00000011ff11723e */ /* 0x000fe400020004ff */
[----:B------:R-:W-:Y:S01]  /*39990*/  F2FP.F16.E5M2.UNPACK_B R18, R18 ;  /* 0x00000012ff12723e */ /* 0x000fe200020004ff */
[----:B---3--:R-:W-:Y:S01]  /*399a0*/  HMMA.16816.F32 R4, R4, R22, R24 ;  /* 0x000000160404723c */ /* 0x008fe20000001818 */
[----:B------:R-:W2:Y:S01]  /*399b0*/  LDL.LU.64 R26, [R1+0x36f8] ;  /* 0x0036f800011a7983 */ /* 0x000ea20000300a00 */
[----:B------:R-:W-:-:S15]  /*399c0*/  F2FP.F16.E5M2.UNPACK_B R19, R19 ;  /* 0x00000013ff13723e */ /* 0x000fde00020004ff */
[----:B------:R-:W-:-:S06]  /*399d0*/  NOP ;  /* 0x0000000000007918 */ /* 0x000fcc0000000000 */
[----:B------:R0:W-:Y:S04]  /*399e0*/  STL.64 [R1+0x90], R4 ;  /* 0x0000900401007387 */ /* 0x0001e80000100a00 */
[----:B------:R1:W-:Y:S04]  /*399f0*/  STL.64 [R1+0x98], R6 ;  /* 0x0000980601007387 */ /* 0x0003e80000100a00 */
[----:B0-----:R-:W3:Y:S04]  /*39a00*/  LDL.LU R4, [R1+0x250] ;  /* 0x0002500001047983 */ /* 0x001ee80000300800 */
[----:B------:R-:W3:Y:S04]  /*39a10*/  LDL.LU R5, [R1+0x254] ;  /* 0x0002540001057983 */ /* 0x000ee80000300800 */
[----:B-1----:R-:W3:Y:S04]  /*39a20*/  LDL.LU R6, [R1+0x258] ;  /* 0x0002580001067983 */ /* 0x002ee80000300800 */
[----:B------:R-:W3:Y:S01]  /*39a30*/  LDL.LU R7, [R1+0x25c] ;  /* 0x00025c0001077983 */ /* 0x000ee20000300800 */
[----:B--2---:R-:W-:-:S15]  /*39a40*/  HMMA.16816.F32 R12, R16, R26, R12 ;  /* 0x0000001a100c723c */ /* 0x004fde000000180c */
        /* <DEDUP_REMOVED lines=10> */
[----:B------:R-:W3:Y:S04]  /*39af0*/  LDL.LU.64 R12, [R1+0x36d8] ;  /* 0x0036d800010c7983 */ /* 0x000ee80000300a00 */
[----:B------:R-:W-:Y:S04]  /*39b00*/  STL.64 [R1+0x36a8], R22 ;  /* 0x0036a81601007387 */ /* 0x000fe80000100a00 */
[----:B------:R0:W-:Y:S04]  /*39b10*/  STL.64 [R1+0x36a0], R20 ;  /* 0x0036a01401007387 */ /* 0x0001e80000100a00 */
[----:B0-----:R-:W2:Y:S04]  /*39b20*/  LDL.LU R20, [R1+0x240] ;  /* 0x0002400001147983 */ /* 0x001ea80000300800 */
[----:B------:R-:W2:Y:S04]  /*39b30*/  LDL.LU R21, [R1+0x244] ;  /* 0x0002440001157983 */ /* 0x000ea80000300800 */
[----:B------:R-:W2:Y:S04]  /*39b40*/  LDL.LU R22, [R1+0x248] ;  /* 0x0002480001167983 */ /* 0x000ea80000300800 */
[----:B------:R-:W2:Y:S02]  /*39b50*/  LDL.LU R23, [R1+0x24c] ;  /* 0x00024c0001177983 */ /* 0x000ea40000300800 */
[----:B--2---:R-:W-:-:S15]  /*39b60*/  HMMA.16816.F32 R20, R16, R14, R20 ;  /* 0x0000000e1014723c */ /* 0x004fde0000001814 */
[----:B------:R-:W-:-:S08]  /*39b70*/  NOP ;  /* 0x0000000000007918 */ /* 0x000fd00000000000 */
[----:B------:R-:W-:Y:S04]  /*39b80*/  STL.64 [R1+0x60], R20 ;  /* 0x0000601401007387 */ /* 0x000fe80000100a00 */
[----:B------:R3:W-:Y:S04]  /*39b90*/  STL.64 [R1+0x68], R22 ;  /* 0x0000681601007387 */ /* 0x0007e80000100a00 */
[----:B------:R-:W2:Y:S01]  /*39ba0*/  LDL.LU R28, [R1+0x964] ;  /* 0x00096400011c7983 */ /* 0x000ea20000300800 */
[----:B---3--:R-:W-:Y:S03]  /*39bb0*/  HMMA.16816.F32 R20, R16, R12, R4 ;  /* 0x0000000c1014723c */ /* 0x008fe60000001804 */
[----:B------:R-:W2:-:S15]  /*39bc0*/  LDL.LU R4, [R1+0x960] ;  /* 0x0009600001047983 */ /* 0x000e9e0000300800 */
[----:B------:R-:W-:-:S05]  /*39bd0*/  NOP ;  /* 0x0000000000007918 */ /* 0x000fca0000000000 */
[----:B------:R-:W-:Y:S04]  /*39be0*/  STL.64 [R1+0x50], R20 ;  /* 0x0000501401007387 */ /* 0x000fe80000100a00 */
[----:B------:R-:W-:Y:S04]  /*39bf0*/  STL.64 [R1+0x58], R22 ;  /* 0x0000581601007387 */ /* 0x000fe80000100a00 */
[----:B------:R-:W3:Y:S04]  /*39c00*/  LDL.LU R5, [R1+0x96c] ;  /* 0x00096c0001057983 */ /* 0x000ee80000300800 */
[----:B------:R-:W3:Y:S04]  /*39c10*/  LDL.LU R6, [R1+0x968] ;  /* 0x0009680001067983 */ /* 0x000ee80000300800 */
[----:B------:R-:W4:Y:S04]  /*39c20*/  LDL.LU R7, [R1+0x974] ;  /* 0x0009740001077983 */ /* 0x000f280000300800 */
[----:B------:R-:W4:Y:S04]  /*39c30*/  LDL.LU R0, [R1+0x970] ;  /* 0x0009700001007983 */ /* 0x000f280000300800 */
[----:B------:R-:W5:Y:S04]  /*39c40*/  LDL.LU R24, [R1+0x97c] ;  /* 0x00097c0001187983 */ /* 0x000f680000300800 */
[----:B------:R-:W5:Y:S04]  /*39c50*/  LDL.LU R25, [R1+0x978] ;  /* 0x0009780001197983 */ /* 0x000f680000300800 */
[----:B------:R-:W-:Y:S04]  /*39c60*/  STL.64 [R1+0x36c8], R26 ;  /* 0x0036c81a01007387 */ /* 0x000fe80000100a00 */
[----:B-----5:R0:W-:Y:S04]  /*39c70*/  STL.64 [R1+0x36c0], R24 ;  /* 0x0036c01801007387 */ /* 0x0201e80000100a00 */
[----:B0-----:R-:W5:Y:S04]  /*39c80*/  LDL.LU R24, [R1+0x260] ;  /* 0x0002600001187983 */ /* 0x001f680000300800 */
[----:B------:R-:W5:Y:S04]  /*39c90*/  LDL.LU R25, [R1+0x264] ;  /* 0x0002640001197983 */ /* 0x000f680000300800 */
[----:B------:R-:W5:Y:S04]  /*39ca0*/  LDL.LU R26, [R1+0x268] ;  /* 0x00026800011a7983 */ /* 0x000f680000300800 */
[----:B------:R-:W5:Y:S04]  /*39cb0*/  LDL.LU R27, [R1+0x26c] ;  /* 0x00026c00011b7983 */ /* 0x000f680000300800 */
[----:B------:R-:W-:Y:S04]  /*39cc0*/  STL.64 [R1+0x3678], R14 ;  /* 0x0036780e01007387 */ /* 0x000fe80000100a00 */
[----:B------:R0:W-:Y:S04]  /*39cd0*/  STL.64 [R1+0x3670], R12 ;  /* 0x0036700c01007387 */ /* 0x0001e80000100a00 */
[----:B0-----:R-:W2:Y:S04]  /*39ce0*/  LDL.LU R12, [R1+0x2b0] ;  /* 0x0002b000010c7983 */ /* 0x001ea80000300800 */
[----:B------:R-:W2:Y:S04]  /*39cf0*/  LDL.LU R13, [R1+0x2b4] ;  /* 0x0002b400010d7983 */ /* 0x000ea80000300800 */
[----:B------:R-:W3:Y:S04]  /*39d00*/  LDL.LU R14, [R1+0x2b8] ;  /* 0x0002b800010e7983 */ /* 0x000ee80000300800 */
[----:B------:R-:W3:Y:S04]  /*39d10*/  LDL.LU R15, [R1+0x2bc] ;  /* 0x0002bc00010f7983 */ /* 0x000ee80000300800 */
[----:B------:R-:W4:Y:S04]  /*39d20*/  LDL.LU R20, [R1+0x290] ;  /* 0x0002900001147983 */ /* 0x000f280000300800 */
[----:B------:R-:W4:Y:S04]  /*39d30*/  LDL.LU R21, [R1+0x294] ;  /* 0x0002940001157983 */ /* 0x000f280000300800 */
        /* <DEDUP_REMOVED lines=8> */
[----:B---3--:R-:W-:Y:S04]  /*39dc0*/  STL.64 [R1+0x3688], R14 ;  /* 0x0036880e01007387 */ /* 0x008fe80000100a00 */
[----:B--2---:R0:W-:Y:S04]  /*39dd0*/  STL.64 [R1+0x3680], R12 ;  /* 0x0036800c01007387 */ /* 0x0041e80000100a00 */
[----:B0-----:R-:W2:Y:S04]  /*39de0*/  LDL.LU R12, [R1+0x2a0] ;  /* 0x0002a000010c7983 */ /* 0x001ea80000300800 */
[----:B------:R-:W2:Y:S04]  /*39df0*/  LDL.LU R13, [R1+0x2a4] ;  /* 0x0002a400010d7983 */ /* 0x000ea80000300800 */
[----:B------:R-:W3:Y:S04]  /*39e00*/  LDL.LU R14, [R1+0x2a8] ;  /* 0x0002a800010e7983 */ /* 0x000ee80000300800 */
[----:B------:R-:W3:Y:S01]  /*39e10*/  LDL.LU R15, [R1+0x2ac] ;  /* 0x0002ac00010f7983 */ /* 0x000ee20000300800 */
[----:B------:R-:W-:Y:S01]  /*39e20*/  HMMA.16816.F32 R24, R16, R10, R24 ;  /* 0x0000000a1018723c */ /* 0x000fe20000001818 */
[----:B------:R-:W-:-:S02]  /*39e30*/  IMAD R4, R4, 0x100, R28 ;  /* 0x0000010004047824 */ /* 0x000fc400078e021c */
[----:B---3--:R-:W-:Y:S04]  /*39e40*/  STL.64 [R1+0x3698], R14 ;  /* 0x0036980e01007387 */ /* 0x008fe80000100a00 */
[----:B--2---:R0:W-:Y:S04]  /*39e50*/  STL.64 [R1+0x3690], R12 ;  /* 0x0036900c01007387 */ /* 0x0041e80000100a00 */
[----:B0-----:R-:W2:Y:S04]  /*39e60*/  LDL.LU R12, [R1+0x280] ;  /* 0x00028000010c7983 */ /* 0x001ea80000300800 */
[----:B------:R-:W2:Y:S04]  /*39e70*/  LDL.LU R13, [R1+0x284] ;  /* 0x00028400010d7983 */ /* 0x000ea80000300800 */
[----:B------:R-:W2:Y:S04]  /*39e80*/  LDL.LU R14, [R1+0x288] ;  /* 0x00028800010e7983 */ /* 0x000ea80000300800 */
[----:B------:R-:W2:Y:S04]  /*39e90*/  LDL.LU R15, [R1+0x28c] ;  /* 0x00028c00010f7983 */ /* 0x000ea80000300800 */
[----:B------:R-:W3:Y:S04]  /*39ea0*/  LDL.LU R28, [R1+0x36d0] ;  /* 0x0036d000011c7983 */ /* 0x000ee80000300800 */
[----:B------:R-:W-:Y:S04]  /*39eb0*/  STL.64 [R1+0x40], R24 ;  /* 0x0000401801007387 */ /* 0x000fe80000100a00 */
[----:B------:R0:W-:Y:S04]  /*39ec0*/  STL.64 [R1+0x48], R26 ;  /* 0x0000481a01007387 */ /* 0x0001e80000100a00 */
[----:B0-----:R-:W5:Y:S04]  /*39ed0*/  LDL.LU.64 R26, [R1+0x36c8] ;  /* 0x0036c800011a7983 */ /* 0x001f680000300a00 */
[----:B------:R-:W2:Y:S01]  /*39ee0*/  LDL.LU.64 R24, [R1+0x36c0] ;  /* 0x0036c00001187983 */ /* 0x000ea20000300a00 */
[----:B----4-:R-:W-:Y:S01]  /*39ef0*/  HMMA.16816.F32 R20, R16, R8, R20 ;  /* 0x000000081014723c */ /* 0x010fe20000001814 */
[----:B------:R-:W-:-:S02]  /*39f00*/  IMAD R5, R6, 0x100, R5 ;  /* 0x0000010006057824 */ /* 0x000fc400078e0205 */
[----:B------:R-:W-:Y:S02]  /*39f10*/  IMAD R6, R0, 0x100, R7 ;  /* 0x0000010000067824 */ /* 0x000fe400078e0207 */
[----:B--2---:R-:W-:Y:S02]  /*39f20*/  IMAD R7, R25, 0x100, R24 ;  /* 0x0000010019077824 */ /* 0x004fe400078e0218 */
[----:B------:R-:W2:Y:S04]  /*39f30*/  LDL.LU R24, [R1+0x994] ;  /* 0x0009940001187983 */ /* 0x000ea80000300800 */
[----:B------:R-:W2:-:S12]  /*39f40*/  LDL.LU R25, [R1+0x990] ;  /* 0x0009900001197983 */ /* 0x000e980000300800 */
[----:B------:R-:W-:Y:S04]  /*39f50*/  STL.64 [R1+0x120], R20 ;  /* 0x0001201401007387 */ /* 0x000fe80000100a00 */
[----:B------:R0:W-:Y:S04]  /*39f60*/  STL.64 [R1+0x128], R22 ;  /* 0x0001281601007387 */ /* 0x0001e80000100a00 */
[----:B0-----:R-:W4:Y:S04]  /*39f70*/  LDL.LU.64 R22, [R1+0x36b8] ;  /* 0x0036b80001167983 */ /* 0x001f280000300a00 */
[----:B------:R-:W4:Y:S04]  /*39f80*/  LDL.LU.64 R20, [R1+0x36b0] ;  /* 0x0036b00001147983 */ /* 0x000f280000300a00 */
[----:B------:R-:W-:Y:S04]  /*39f90*/  STL.64 [R1+0x3668], R10 ;  /* 0x0036680a01007387 */ /* 0x000fe80000100a00 */
[----:B------:R0:W-:Y:S04]  /*39fa0*/  STL.64 [R1+0x3660], R8 ;  /* 0x0036600801007387 */ /* 0x0001e80000100a00 */
[----:B0-----:R-:W3:Y:S04]  /*39fb0*/  LDL.LU R8, [R1+0x2c0] ;  /* 0x0002c00001087983 */ /* 0x001ee80000300800 */
[----:B------:R-:W3:Y:S04]  /*39fc0*/  LDL.LU R9, [R1+0x2c4] ;  /* 0x0002c40001097983 */ /* 0x000ee80000300800 */
[----:B------:R-:W3:Y:S04]  /*39fd0*/  LDL.LU R10, [R1+0x2c8] ;  /* 0x0002c800010a7983 */ /* 0x000ee80000300800 */
[----:B------:R-:W3:Y:S01]  /*39fe0*/  LDL.LU R11, [R1+0x2cc] ;  /* 0x0002cc00010b7983 */ /* 0x000ee20000300800 */
[----:B----4-:R-:W-:-:S15]  /*39ff0*/  HMMA.16816.F32 R20, R16, R2, R20 ;  /* 0x000000021014723c */ /* 0x010fde0000001814 */
[----:B------:R-:W-:-:S08]  /*3a000*/  NOP ;  /* 0x0000000000007918 */ /* 0x000fd00000000000 */
[----:B------:R-:W-:Y:S04]  /*3a010*/  STL.64 [R1+0x110], R20 ;  /* 0x0001101401007387 */ /* 0x000fe80000100a00 */
[----:B------:R0:W-:Y:S04]  /*3a020*/  STL.64 [R1+0x118], R22 ;  /* 0x0001181601007387 */ /* 0x0001e80000100a00 */
[----:B0-----:R-:W4:Y:S04]  /*3a030*/  LDL.LU.64 R22, [R1+0x36a8] ;  /* 0x0036a80001167983 */ /* 0x001f280000300a00 */
[----:B------:R-:W2:Y:S01]  /*3a040*/  LDL.LU.64 R20, [R1+0x36a0] ;  /* 0x0036a00001147983 */ /* 0x000ea20000300a00 */
[----:B------:R-:W-:-:S02]  /*3a050*/  F2FP.F16.E5M2.UNPACK_B R4, R4 ;  /* 0x00000004ff04723e */ /* 0x000fc400020004ff */
[----:B------:R-:W-:Y:S02]  /*3a060*/  F2FP.F16.E5M2.UNPACK_B R5, R5 ;  /* 0x00000005ff05723e */ /* 0x000fe400020004ff */
[----:B------:R-:W-:Y:S02]  /*3a070*/  F2FP.F16.E5M2.UNPACK_B R6, R6 ;  /* 0x00000006ff06723e */ /* 0x000fe400020004ff */
[----:B------:R-:W-:Y:S01]  /*3a080*/  F2FP.F16.E5M2.UNPACK_B R7, R7 ;  /* 0x00000007ff07723e */ /* 0x000fe200020004ff */
[----:B----4-:R-:W-:Y:S01]  /*3a090*/  HMMA.16816.F32 R16, R16, R22, R12 ;  /* 0x000000161010723c */ /* 0x010fe2000000180c */
[----:B------:R-:W5:Y:S04]  /*3a0a0*/  LDL.LU.64 R14, [R1+0x3698] ;  /* 0x00369800010e7983 */ /* 0x000f680000300a00 */
[----:B------:R-:W5:-:S15]  /*3a0b0*/  LDL.LU.64 R12, [R1+0x3690] ;  /* 0x00369000010c7983 */ /* 0x000f5e0000300a00 */
[----:B------:R-:W-:-:S03]  /*3a0c0*/  NOP ;  /* 0x0000000000007918 */ /* 0x000fc60000000000 */
[----:B------:R0:W-:Y:S04]  /*3a0d0*/  STL.64 [R1+0x30], R16 ;  /* 0x0000301001007387 */ /* 0x0001e80000100a00 */
[----:B------:R1:W-:Y:S04]  /*3a0e0*/  STL.64 [R1+0x38], R18 ;  /* 0x0000381201007387 */ /* 0x0003e80000100a00 */
[----:B0-----:R-:W4:Y:S04]  /*3a0f0*/  LDL.LU R16, [R1+0x984] ;  /* 0x0009840001107983 */ /* 0x001f280000300800 */
[----:B------:R-:W4:Y:S04]  /*3a100*/  LDL.LU R17, [R1+0x980] ;  /* 0x0009800001117983 */ /* 0x000f280000300800 */
[----:B-1----:R-:W4:Y:S04]  /*3a110*/  LDL.LU R18, [R1+0x98c] ;  /* 0x00098c0001127983 */ /* 0x002f280000300800 */
[----:B------:R-:W4:Y:S01]  /*3a120*/  LDL.LU R19, [R1+0x988] ;  /* 0x0009880001137983 */ /* 0x000f220000300800 */
        /* <DEDUP_REMOVED lines=10> */
[----:B0-----:R-:W3:Y:S04]  /*3a1d0*/  LDL.LU.64 R14, [R1+0x3678] ;  /* 0x00367800010e7983 */ /* 0x001ee80000300a00 */
[----:B------:R-:W2:Y:S04]  /*3a1e0*/  LDL.LU.64 R12, [R1+0x3670] ;  /* 0x00367000010c7983 */ /* 0x000ea80000300a00 */
[----:B------:R-:W-:Y:S04]  /*3a1f0*/  STL.64 [R1+0x3648], R22 ;  /* 0x0036481601007387 */ /* 0x000fe80000100a00 */
[----:B------:R0:W-:Y:S04]  /*3a200*/  STL.64 [R1+0x3640], R20 ;  /* 0x0036401401007387 */ /* 0x0001e80000100a00 */
[----:B0-----:R-:W2:Y:S04]  /*3a210*/  LDL.LU R20, [R1+0x2d0] ;  /* 0x0002d00001147983 */ /* 0x001ea80000300800 */
[----:B------:R-:W2:Y:S04]  /*3a220*/  LDL.LU R21, [R1+0x2d4] ;  /* 0x0002d40001157983 */ /* 0x000ea80000300800 */
[----:B------:R-:W2:Y:S04]  /*3a230*/  LDL.LU R22, [R1+0x2d8] ;  /* 0x0002d80001167983 */ /* 0x000ea80000300800 */
[----:B------:R-:W2:Y:S01]  /*3a240*/  LDL.LU R23, [R1+0x2dc] ;  /* 0x0002dc0001177983 */ /* 0x000ea20000300800 */
[C---:B---3--:R-:W-:Y:S06]  /*3a250*/  HMMA.16816.F32 R8, R4.reuse, R14, R8 ;  /* 0x0000000e0408723c */ /* 0x048fec0000001808 */
[----:B--2---:R-:W-:-:S15]  /*3a260*/  HMMA.16816.F32 R20, R4, R12, R20 ;  /* 0x0000000c0414723c */ /* 0x004fde0000001814 */
[----:B------:R-:W-:-:S02]  /*3a270*/  NOP ;  /* 0x0000000000007918 */ /* 0x000fc40000000000 */
[----:B------:R-:W-:Y:S04]  /*3a280*/  STL.64 [R1], R8 ;  /* 0x0000000801007387 */ /* 0x000fe80000100a00 */
[----:B------:R0:W-:Y:S04]  /*3a290*/  STL.64 [R1+0x8], R10 ;  /* 0x0000080a01007387 */ /* 0x0001e80000100a00 */
[----:B0-----:R-:W2:Y:S04]  /*3a2a0*/  LDL.LU.64 R10, [R1+0x3668] ;  /* 0x00366800010a7983 */ /* 0x001ea80000300a00 */
[----:B------:R-:W3:Y:S04]  /*3a2b0*/  LDL.LU.64 R8, [R1+0x3660] ;  /* 0x0036600001087983 */ /* 0x000ee80000300a00 */
[----:B------:R0:W-:Y:S04]  /*3a2c0*/  STL.64 [R1+0x180], R20 ;  /* 0x0001801401007387 */ /* 0x0001e80000100a00 */
[----:B------:R1:W-:Y:S04]  /*3a2d0*/  STL.64 [R1+0x188], R22 ;  /* 0x0001881601007387 */ /* 0x0003e80000100a00 */
[----:B0-----:R-:W5:Y:S04]  /*3a2e0*/  LDL.LU R20, [R1+0x310] ;  /* 0x0003100001147983 */ /* 0x001f680000300800 */
[----:B------:R-:W5:Y:S04]  /*3a2f0*/  LDL.LU R21, [R1+0x314] ;  /* 0x0003140001157983 */ /* 0x000f680000300800 */
[----:B-1----:R-:W4:Y:S01]  /*3a300*/  LDL.LU R22, [R1+0x318] ;  /* 0x0003180001167983 */ /* 0x002f220000300800 */
[----:B------:R-:W-:-:S03]  /*3a310*/  IMAD.MOV.U32 R23, RZ, RZ, R28 ;  /* 0x000000ffff177224 */ /* 0x000fc600078e001c */
[----:B------:R-:W3:Y:S04]  /*3a320*/  LDL.LU R0, [R1+0x99c] ;  /* 0x00099c0001007983 */ /* 0x000ee80000300800 */
[----:B------:R-:W3:Y:S04]  /*3a330*/  LDL.LU R28, [R1+0x998] ;  /* 0x00099800011c7983 */ /* 0x000ee80000300800 */
[----:B----4-:R-:W-:Y:S04]  /*3a340*/  STL.64 [R1+0x3658], R22 ;  /* 0x0036581601007387 */ /* 0x010fe80000100a00 */
[----:B-----5:R0:W-:Y:S04]  /*3a350*/  STL.64 [R1+0x3650], R20 ;  /* 0x0036501401007387 */ /* 0x0201e80000100a00 */
[----:B0-----:R-:W3:Y:S04]  /*3a360*/  LDL.LU R20, [R1+0x2f0] ;  /* 0x0002f00001147983 */ /* 0x001ee80000300800 */
[----:B------:R-:W3:Y:S04]  /*3a370*/  LDL.LU R21, [R1+0x2f4] ;  /* 0x0002f40001157983 */ /* 0x000ee80000300800 */
[----:B------:R-:W3:Y:S04]  /*3a380*/  LDL.LU R22, [R1+0x2f8] ;  /* 0x0002f80001167983 */ /* 0x000ee80000300800 */
[----:B------:R-:W3:Y:S04]  /*3a390*/  LDL.LU R23, [R1+0x2fc] ;  /* 0x0002fc0001177983 */ /* 0x000ee80000300800 */
        /* <DEDUP_REMOVED lines=8> */
[----:B------:R0:W-:Y:S04]  /*3a420*/  STL.64 [R1+0x1a0], R12 ;  /* 0x0001a00c01007387 */ /* 0x0001e80000100a00 */
[----:B------:R1:W-:Y:S04]  /*3a430*/  STL.64 [R1+0x1a8], R14 ;  /* 0x0001a80e01007387 */ /* 0x0003e80000100a00 */
[----:B0-----:R-:W2:Y:S04]  /*3a440*/  LDL.LU R12, [R1+0x330] ;  /* 0x00033000010c7983 */ /* 0x001ea80000300800 */
[----:B------:R-:W2:Y:S04]  /*3a450*/  LDL.LU R13, [R1+0x334] ;  /* 0x00033400010d7983 */ /* 0x000ea80000300800 */
[----:B-1----:R-:W4:Y:S04]  /*3a460*/  LDL.LU R14, [R1+0x338] ;  /* 0x00033800010e7983 */ /* 0x002f280000300800 */
[----:B------:R-:W4:Y:S01]  /*3a470*/  LDL.LU R15, [R1+0x33c] ;  /* 0x00033c00010f7983 */ /* 0x000f220000300800 */
[----:B---3--:R-:W-:Y:S03]  /*3a480*/  HMMA.16816.F32 R20, R4, R8, R20 ;  /* 0x000000080414723c */ /* 0x008fe60000001814 */
[----:B----4-:R-:W-:Y:S04]  /*3a490*/  STL.64 [R1+0x3628], R14 ;  /* 0x0036280e01007387 */ /* 0x010fe80000100a00 */
[----:B--2---:R0:W-:Y:S04]  /*3a4a0*/  STL.64 [R1+0x3620], R12 ;  /* 0x0036200c01007387 */ /* 0x0041e80000100a00 */
[----:B0-----:R-:W2:Y:S04]  /*3a4b0*/  LDL.LU R12, [R1+0x320] ;  /* 0x00032000010c7983 */ /* 0x001ea80000300800 */
[----:B------:R-:W2:Y:S04]  /*3a4c0*/  LDL.LU R13, [R1+0x324] ;  /* 0x00032400010d7983 */ /* 0x000ea80000300800 */
[----:B------:R-:W3:Y:S04]  /*3a4d0*/  LDL.LU R14, [R1+0x328] ;  /* 0x00032800010e7983 */ /* 0x000ee80000300800 */
[----:B------:R-:W3:Y:S01]  /*3a4e0*/  LDL.LU R15, [R1+0x32c] ;  /* 0x00032c00010f7983 */ /* 0x000ee20000300800 */
[----:B------:R-:W-:-:S02]  /*3a4f0*/  IMAD R16, R17, 0x100, R16 ;  /* 0x0000010011107824 */ /* 0x000fc400078e0210 */
[----:B------:R-:W-:Y:S02]  /*3a500*/  IMAD R17, R19, 0x100, R18 ;  /* 0x0000010013117824 */ /* 0x000fe400078e0212 */
[----:B------:R-:W-:Y:S02]  /*3a510*/  IMAD R18, R25, 0x100, R24 ;  /* 0x0000010019127824 */ /* 0x000fe400078e0218 */
[----:B------:R-:W-:Y:S01]  /*3a520*/  IMAD R19, R28, 0x100, R0 ;  /* 0x000001001c137824 */ /* 0x000fe200078e0200 */
        /* <DEDUP_REMOVED lines=8> */
[----:B------:R-:W4:Y:S04]  /*3a5b0*/  LDL.LU R0, [R1+0x9b0] ;  /* 0x0009b00001007983 */ /* 0x000f280000300800 */
        /* <DEDUP_REMOVED lines=10> */
[----:B------:R-:W5:Y:S01]  /*3a660*/  LDL.LU.64 R20, [R1+0x3640] ;  /* 0x0036400001147983 */ /* 0x000f620000300a00 */
[----:B------:R-:W-:-:S02]  /*3a670*/  F2FP.F16.E5M2.UNPACK_B R16, R16 ;  /* 0x00000010ff10723e */ /* 0x000fc400020004ff */
[----:B------:R-:W-:Y:S02]  /*3a680*/  F2FP.F16.E5M2.UNPACK_B R17, R17 ;  /* 0x00000011ff11723e */ /* 0x000fe400020004ff */
[----:B------:R-:W-:Y:S02]  /*3a690*/  F2FP.F16.E5M2.UNPACK_B R18, R18 ;  /* 0x00000012ff12723e */ /* 0x000fe400020004ff */
[----:B------:R-:W-:Y:S01]  /*3a6a0*/  F2FP.F16.E5M2.UNPACK_B R19, R19 ;  /* 0x00000013ff13723e */ /* 0x000fe200020004ff */
[----:B--2---:R-:W-:Y:S01]  /*3a6b0*/  HMMA.16816.F32 R4, R4, R22, R12 ;  /* 0x000000160404723c */ /* 0x004fe2000000180c */
[----:B------:R-:W2:Y:S04]  /*3a6c0*/  LDL.LU.64 R14, [R1+0x3638] ;  /* 0x00363800010e7983 */ /* 0x000ea80000300a00 */
[----:B------:R-:W2:-:S15]  /*3a6d0*/  LDL.LU.64 R12, [R1+0x3630] ;  /* 0x00363000010c7983 */ /* 0x000e9e0000300a00 */
[----:B------:R-:W-:-:S03]  /*3a6e0*/  NOP ;  /* 0x0000000000007918 */ /* 0x000fc60000000000 */
[----:B------:R0:W-:Y:S04]  /*3a6f0*/  STL.64 [R1+0x1f0], R4 ;  /* 0x0001f00401007387 */ /* 0x0001e80000100a00 */
[----:B------:R1:W-:Y:S04]  /*3a700*/  STL.64 [R1+0x1f8], R6 ;  /* 0x0001f80601007387 */ /* 0x0003e80000100a00 */
[----:B0-----:R-:W4:Y:S04]  /*3a710*/  LDL.LU R4, [R1+0x9ac] ;  /* 0x0009ac0001047983 */ /* 0x001f280000300800 */
[----:B------:R-:W4:Y:S04]  /*3a720*/  LDL.LU R5, [R1+0x9a8] ;  /* 0x0009a80001057983 */ /* 0x000f280000300800 */
[----:B-1----:R-:W4:Y:S01]  /*3a730*/  LDL.LU R6, [R1+0x9b4] ;  /* 0x0009b40001067983 */ /* 0x002f220000300800 */
[----:B--2---:R-:W-:-:S15]  /*3a740*/  HMMA.16816.F32 R12, R16, R26, R12 ;  /* 0x0000001a100c723c */ /* 0x004fde000000180c */
[----:B------:R-:W-:-:S08]  /*3a750*/  NOP ;  /* 0x0000000000007918 */ /* 0x000fd00000000000 */
[----:B------:R-:W-:Y:S04]  /*3a760*/  STL.64 [R1+0x220], R12 ;  /* 0x0002200c01007387 */ /* 0x000fe80000100a00 */
[----:B------:R0:W-:Y:S01]  /*3a770*/  STL [R1+0x228], R14 ;  /* 0x0002280e01007387 */ /* 0x0001e20000100800 */
[----:B------:R-:W-:-:S03]  /*3a780*/  IMAD.MOV.U32 R28, RZ, RZ, R15 ;  /* 0x000000ffff1c7224 */ /* 0x000fc600078e000f */
[----:B0-----:R-:W5:Y:S04]  /*3a790*/  LDL.LU.64 R14, [R1+0x3628] ;  /* 0x00362800010e7983 */ /* 0x001f680000300a00 */
[----:B------:R-:W5:Y:S04]  /*3a7a0*/  LDL.LU.64 R12, [R1+0x3620] ;  /* 0x00362000010c7983 */ /* 0x000f680000300a00 */
[----:B------:R-:W-:Y:S04]  /*3a7b0*/  STL.64 [R1+0x35f8], R26 ;  /* 0x0035f81a01007387 */ /* 0x000fe80000100a00 */
[----:B---3--:R0:W-:Y:S04]  /*3a7c0*/  STL.64 [R1+0x35f0], R24 ;  /* 0x0035f01801007387 */ /* 0x0081e80000100a00 */
[----:B0-----:R-:W2:Y:S04]  /*3a7d0*/  LDL.LU R24, [R1+0x350] ;  /* 0x0003500001187983 */ /* 0x001ea80000300800 */
[----:B------:R-:W2:Y:S04]  /*3a7e0*/  LDL.LU R25, [R1+0x354] ;  /* 0x0003540001197983 */ /* 0x000ea80000300800 */
[----:B------:R-:W3:Y:S04]  /*3a7f0*/  LDL.LU R26, [R1+0x358] ;  /* 0x00035800011a7983 */ /* 0x000ee80000300800 */
[----:B------:R-:W3:Y:S01]  /*3a800*/  LDL.LU R27, [R1+0x35c] ;  /* 0x00035c00011b7983 */ /* 0x000ee20000300800 */
[C---:B-----5:R-:W-:Y:S03]  /*3a810*/  HMMA.16816.F32 R12, R16.reuse, R20, R12 ;  /* 0x00000014100c723c */ /* 0x060fe6000000180c */
        /* <DEDUP_REMOVED lines=8> */
[----:B------:R-:W-:Y:S04]  /*3a8a0*/  STL [R1+0x3358], R28 ;  /* 0x0033581c01007387 */ /* 0x000fe80000100800 */
[----:B------:R-:W-:Y:S04]  /*3a8b0*/  STL.64 [R1+0x230], R12 ;  /* 0x0002300c01007387 */ /* 0x000fe80000100a00 */
[----:B------:R0:W-:Y:S04]  /*3a8c0*/  STL.64 [R1+0x238], R14 ;  /* 0x0002380e01007387 */ /* 0x0001e80000100a00 */
[----:B0-----:R-:W2:Y:S04]  /*3a8d0*/  LDL.LU.64 R14, [R1+0x3618] ;  /* 0x00361800010e7983 */ /* 0x001ea80000300a00 */
[----:B------:R-:W5:Y:S04]  /*3a8e0*/  LDL.LU.64 R12, [R1+0x3610] ;  /* 0x00361000010c7983 */ /* 0x000f680000300a00 */
[----:B------:R-:W-:Y:S04]  /*3a8f0*/  STL.64 [R1+0x35e0], R22 ;  /* 0x0035e01601007387 */ /* 0x000fe80000100a00 */
[----:B------:R0:W-:Y:S04]  /*3a900*/  STL.64 [R1+0x35d8], R20 ;  /* 0x0035d81401007387 */ /* 0x0001e80000100a00 */
[----:B0-----:R-:W4:Y:S04]  /*3a910*/  LDL.LU R20, [R1+0x3b0] ;  /* 0x0003b00001147983 */ /* 0x001f280000300800 */
[----:B------:R-:W4:Y:S04]  /*3a920*/  LDL.LU R21, [R1+0x3b4] ;  /* 0x0003b40001157983 */ /* 0x000f280000300800 */
[----:B------:R-:W4:Y:S01]  /*3a930*/  LDL.LU R22, [R1+0x3b8] ;  /* 0x0003b80001167983 */ /* 0x000f220000300800 */
[----:B------:R-:W-:Y:S01]  /*3a940*/  IMAD.MOV.U32 R23, RZ, RZ, R29 ;  /* 0x000000ffff177224 */ /* 0x000fe200078e001d */
[----:B--2---:R-:W-:-:S15]  /*3a950*/  HMMA.16816.F32 R24, R16, R14, R24 ;  /* 0x0000000e1018723c */ /* 0x004fde0000001818 */
[----:B------:R-:W-:-:S08]  /*3a960*/  NOP ;  /* 0x0000000000007918 */ /* 0x000fd00000000000 */
[----:B------:R-:W-:Y:S04]  /*3a970*/  STL.64 [R1+0x250], R24 ;  /* 0x0002501801007387 */ /* 0x000fe80000100a00 */
[----:B------:R0:W-:Y:S01]  /*3a980*/  STL [R1+0x258], R26 ;  /* 0x0002581a01007387 */ /* 0x0001e20000100800 */
[----:B------:R-:W-:-:S03]  /*3a990*/  IMAD.MOV.U32 R29, RZ, RZ, R27 ;  /* 0x000000ffff1d7224 */ /* 0x000fc600078e001b */
[----:B0-----:R-:W5:Y:S04]  /*3a9a0*/  LDL.LU.64 R26, [R1+0x3608] ;  /* 0x00360800011a7983 */ /* 0x001f680000300a00 */
[----:B------:R-:W5:Y:S01]  /*3a9b0*/  LDL.LU.64 R24, [R1+0x3600] ;  /* 0x0036000001187983 */ /* 0x000f620000300a00 */
[C---:B----4-:R-:W-:Y:S06]  /*3a9c0*/  HMMA.16816.F32 R20, R16.reuse, R10, R20 ;  /* 0x0000000a1014723c */ /* 0x050fec0000001814 */
[----:B-----5:R-:W-:-:S15]  /*3a9d0*/  HMMA.16816.F32 R24, R16, R12, R24 ;  /* 0x0000000c1018723c */ /* 0x020fde0000001818 */
[----:B------:R-:W-:-:S08]  /*3a9e0*/  NOP ;  /* 0x0000000000007918 */ /* 0x000fd00000000000 */
[----:B------:R-:W-:Y:S04]  /*3a9f0*/  STL.64 [R1+0x270], R24 ;  /* 0x0002701801007387 */ /* 0x000fe80000100a00 */
[----:B------:R0:W-:Y:S04]  /*3aa00*/  STL.64 [R1+0x278], R26 ;  /* 0x0002781a01007387 */ /* 0x0001e80000100a00 */
[----:B0-----:R-:W2:Y:S04]  /*3aa10*/  LDL.LU.64 R26, [R1+0x35f8] ;  /* 0x0035f800011a7983 */ /* 0x001ea80000300a00 */
[----:B------:R-:W4:Y:S04]  /*3aa20*/  LDL.LU.64 R24, [R1+0x35f0] ;  /* 0x0035f00001187983 */ /* 0x000f280000300a00 */
[----:B------:R-:W-:Y:S04]  /*3aa30*/  STL.64 [R1+0x35b0], R14 ;  /* 0x0035b00e01007387 */ /* 0x000fe80000100a00 */
[----:B------:R0:W-:Y:S01]  /*3aa40*/  STL.64 [R1+0x35a8], R12 ;  /* 0x0035a80c01007387 */ /* 0x0001e20000100a00 */
[----:B------:R-:W-:-:S02]  /*3aa50*/  IMAD R4, R5, 0x100, R4 ;  /* 0x0000010005047824 */ /* 0x000fc400078e0204 */
[----:B------:R-:W-:Y:S01]  /*3aa60*/  IMAD R5, R0, 0x100, R6 ;  /* 0x0000010000057824 */ /* 0x000fe200078e0206 */
[----:B0-----:R-:W5:Y:S04]  /*3aa70*/  LDL.LU R12, [R1+0x3d0] ;  /* 0x0003d000010c7983 */ /* 0x001f680000300800 */
[----:B------:R-:W5:Y:S04]  /*3aa80*/  LDL.LU R13, [R1+0x3d4] ;  /* 0x0003d400010d7983 */ /* 0x000f680000300800 */
[----:B------:R-:W5:Y:S04]  /*3aa90*/  LDL.LU R14, [R1+0x3d8] ;  /* 0x0003d800010e7983 */ /* 0x000f680000300800 */
[----:B------:R-:W5:Y:S04]  /*3aaa0*/  LDL.LU R15, [R1+0x3dc] ;  /* 0x0003dc00010f7983 */ /* 0x000f680000300800 */
[----:B------:R-:W5:Y:S04]  /*3aab0*/  LDL.LU R28, [R1+0x9e0] ;  /* 0x0009e000011c7983 */ /* 0x000f680000300800 */
[----:B------:R0:W-:Y:S04]  /*3aac0*/  STL.64 [R1+0x290], R20 ;  /* 0x0002901401007387 */ /* 0x0001e80000100a00 */
[----:B------:R1:W-:Y:S04]  /*3aad0*/  STL.64 [R1+0x298], R22 ;  /* 0x0002981601007387 */ /* 0x0003e80000100a00 */
[----:B0-----:R-:W5:Y:S04]  /*3aae0*/  LDL.LU R20, [R1+0x460] ;  /* 0x0004600001147983 */ /* 0x001f680000300800 */
[----:B------:R-:W5:Y:S04]  /*3aaf0*/  LDL.LU R21, [R1+0x464] ;  /* 0x0004640001157983 */ /* 0x000f680000300800 */
[----:B-1----:R-:W5:Y:S04]  /*3ab00*/  LDL.LU R22, [R1+0x468] ;  /* 0x0004680001167983 */ /* 0x002f680000300800 */
[----:B------:R-:W5:Y:S04]  /*3ab10*/  LDL.LU R23, [R1+0x46c] ;  /* 0x00046c0001177983 */ /* 0x000f680000300800 */
[----:B------:R-:W5:Y:S01]  /*3ab20*/  LDL.LU R0, [R1+0x9cc] ;  /* 0x0009cc0001007983 */ /* 0x000f620000300800 */
[----:B----4-:R-:W-:-:S03]  /*3ab30*/  IMAD R6, R25, 0x100, R24 ;  /* 0x0000010019067824 */ /* 0x010fc600078e0218 */
[----:B------:R-:W4:Y:S04]  /*3ab40*/  LDL R24, [R1+0x558] ;  /* 0x0005580001187983 */ /* 0x000f280000100800 */
[----:B------:R-:W4:Y:S04]  /*3ab50*/  LDL R25, [R1+0x55c] ;  /* 0x00055c0001197983 */ /* 0x000f280000100800 */
[----:B--2---:R-:W-:Y:S01]  /*3ab60*/  STL.64 [R1+0x35d0], R26 ;  /* 0x0035d01a01007387 */ /* 0x004fe20000100a00 */
[----:B---3--:R-:W-:-:S03]  /*3ab70*/  IMAD R7, R7, 0x100, R9 ;  /* 0x0000010007077824 */ /* 0x008fc600078e0209 */
[----:B----4-:R0:W-:Y:S04]  /*3ab80*/  STL.64 [R1+0x35c8], R24 ;  /* 0x0035c81801007387 */ /* 0x0101e80000100a00 */
[----:B0-----:R-:W2:Y:S04]  /*3ab90*/  LDL.LU R24, [R1+0x450] ;  /* 0x0004500001187983 */ /* 0x001ea80000300800 */
[----:B------:R-:W2:Y:S04]  /*3aba0*/  LDL.LU R25, [R1+0x454] ;  /* 0x0004540001197983 */ /* 0x000ea80000300800 */
[----:B------:R-:W2:Y:S04]  /*3abb0*/  LDL.LU R26, [R1+0x458] ;  /* 0x00045800011a7983 */ /* 0x000ea80000300800 */
[----:B------:R-:W2:Y:S04]  /*3abc0*/  LDL.LU R27, [R1+0x45c] ;  /* 0x00045c00011b7983 */ /* 0x000ea80000300800 */
[----:B------:R-:W5:Y:S02]  /*3abd0*/  LDL.LU R9, [R1+0x35e8] ;  /* 0x0035e80001097983 */ /* 0x000f640000300800 */
[----:B-----5:R-:W-:-:S15]  /*3abe0*/  HMMA.16816.F32 R12, R16, R8, R12 ;  /* 0x00000008100c723c */ /* 0x020fde000000180c */
[----:B------:R-:W-:-:S08]  /*3abf0*/  NOP ;  /* 0x0000000000007918 */ /* 0x000fd00000000000 */
[----:B------:R0:W-:Y:S04]  /*3ac00*/  STL.64 [R1+0x2b0], R12 ;  /* 0x0002b00c01007387 */ /* 0x0001e80000100a00 */
[----:B------:R1:W-:Y:S04]  /*3ac10*/  STL.64 [R1+0x2b8], R14 ;  /* 0x0002b80e01007387 */ /* 0x0003e80000100a00 */
[----:B0-----:R-:W3:Y:S04]  /*3ac20*/  LDL.LU R12, [R1+0x430] ;  /* 0x00043000010c7983 */ /* 0x001ee80000300800 */
[----:B------:R-:W3:Y:S04]  /*3ac30*/  LDL.LU R13, [R1+0x434] ;  /* 0x00043400010d7983 */ /* 0x000ee80000300800 */
[----:B-1----:R-:W4:Y:S04]  /*3ac40*/  LDL.LU R14, [R1+0x438] ;  /* 0x00043800010e7983 */ /* 0x002f280000300800 */
[----:B------:R-:W4:Y:S01]  /*3ac50*/  LDL.LU R15, [R1+0x43c] ;  /* 0x00043c00010f7983 */ /* 0x000f220000300800 */
[C---:B------:R-:W-:Y:S03]  /*3ac60*/  HMMA.16816.F32 R20, R16.reuse, R2, R20 ;  /* 0x000000021014723c */ /* 0x040fe60000001814 */
[----:B----4-:R-:W-:Y:S04]  /*3ac70*/  STL.64 [R1+0x35c0], R14 ;  /* 0x0035c00e01007387 */ /* 0x010fe80000100a00 */
[----:B---3--:R0:W-:Y:S04]  /*3ac80*/  STL.64 [R1+0x35b8], R12 ;  /* 0x0035b80c01007387 */ /* 0x0081e80000100a00 */
[----:B0-----:R-:W3:Y:S04]  /*3ac90*/  LDL.LU R12, [R1+0x440] ;  /* 0x00044000010c7983 */ /* 0x001ee80000300800 */
[----:B------:R-:W3:Y:S04]  /*3aca0*/  LDL.LU R13, [R1+0x444] ;  /* 0x00044400010d7983 */ /* 0x000ee80000300800 */
[----:B------:R-:W3:Y:S04]  /*3acb0*/  LDL.LU R14, [R1+0x448] ;  /* 0x00044800010e7983 */ /* 0x000ee80000300800 */
[----:B------:R-:W3:Y:S04]  /*3acc0*/  LDL.LU R15, [R1+0x44c] ;  /* 0x00044c00010f7983 */ /* 0x000ee80000300800 */
[----:B------:R-:W-:Y:S04]  /*3acd0*/  STL.64 [R1+0x3590], R10 ;  /* 0x0035900a01007387 */ /* 0x000fe80000100a00 */
[----:B------:R0:W-:Y:S04]  /*3ace0*/  STL.64 [R1+0x3588], R8 ;  /* 0x0035880801007387 */ /* 0x0001e80000100a00 */
[----:B0-----:R-:W4:Y:S04]  /*3acf0*/  LDL.LU R8, [R1+0x410] ;  /* 0x0004100001087983 */ /* 0x001f280000300800 */
        /* <DEDUP_REMOVED lines=9> */
[----:B------:R-:W-:Y:S04]  /*3ad90*/  STL.64 [R1+0x330], R20 ;  /* 0x0003301401007387 */ /* 0x000fe80000100a00 */
[----:B------:R0:W-:Y:S04]  /*3ada0*/  STL.64 [R1+0x338], R22 ;  /* 0x0003381601007387 */ /* 0x0001e80000100a00 */
[----:B0-----:R-:W2:Y:S04]  /*3adb0*/  LDL.LU.64 R22, [R1+0x35e0] ;  /* 0x0035e00001167983 */ /* 0x001ea80000300a00 */
[----:B------:R-:W5:Y:S01]  /*3adc0*/  LDL.LU.64 R20, [R1+0x35d8] ;  /* 0x0035d80001147983 */ /* 0x000f620000300a00 */
[----:B--2---:R-:W-:Y:S03]  /*3add0*/  HMMA.16816.F32 R16, R16, R22, R24 ;  /* 0x000000161010723c */ /* 0x004fe60000001818 */
[----:B------:R-:W3:Y:S04]  /*3ade0*/  LDL.LU.64 R26, [R1+0x35d0] ;  /* 0x0035d000011a7983 */ /* 0x000ee80000300a00 */
[----:B------:R-:W2:-:S15]  /*3adf0*/  LDL.LU.64 R24, [R1+0x35c8] ;  /* 0x0035c80001187983 */ /* 0x000e9e0000300a00 */
[----:B------:R-:W-:-:S01]  /*3ae00*/  NOP ;  /* 0x0000000000007918 */ /* 0x000fc20000000000 */
[----:B------:R0:W-:Y:S04]  /*3ae10*/  STL.64 [R1+0x320], R16 ;  /* 0x0003201001007387 */ /* 0x0001e80000100a00 */
[----:B------:R1:W-:Y:S04]  /*3ae20*/  STL.64 [R1+0x328], R18 ;  /* 0x0003281201007387 */ /* 0x0003e80000100a00 */
[----:B0-----:R-:W4:Y:S04]  /*3ae30*/  LDL.LU R16, [R1+0x9c8] ;  /* 0x0009c80001107983 */ /* 0x001f280000300800 */
[----:B------:R-:W4:Y:S04]  /*3ae40*/  LDL.LU R17, [R1+0x9d0] ;  /* 0x0009d00001117983 */ /* 0x000f280000300800 */
[----:B-1----:R-:W5:Y:S04]  /*3ae50*/  LDL.LU R18, [R1+0x9d8] ;  /* 0x0009d80001127983 */ /* 0x002f680000300800 */
[----:B------:R-:W5:Y:S01]  /*3ae60*/  LDL.LU R19, [R1+0x9e4] ;  /* 0x0009e40001137983 */ /* 0x000f620000300800 */
[----:B------:R-:W-:-:S02]  /*3ae70*/  F2FP.F16.E5M2.UNPACK_B R4, R4 ;  /* 0x00000004ff04723e */ /* 0x000fc400020004ff */
[----:B------:R-:W-:Y:S02]  /*3ae80*/  F2FP.F16.E5M2.UNPACK_B R5, R5 ;  /* 0x00000005ff05723e */ /* 0x000fe400020004ff */
[----:B------:R-:W-:Y:S02]  /*3ae90*/  F2FP.F16.E5M2.UNPACK_B R6, R6 ;  /* 0x00000006ff06723e */ /* 0x000fe400020004ff */
[----:B------:R-:W-:Y:S01]  /*3aea0*/  F2FP.F16.E5M2.UNPACK_B R7, R7 ;  /* 0x00000007ff07723e */ /* 0x000fe200020004ff */
[----:B-----5:R-:W-:Y:S04]  /*3aeb0*/  STL.64 [R1+0x3570], R18 ;  /* 0x0035701201007387 */ /* 0x020fe80000100a00 */
[----:B----4-:R0:W-:Y:S04]  /*3aec0*/  STL.64 [R1+0x3568], R16 ;  /* 0x0035681001007387 */ /* 0x0101e80000100a00 */
[----:B0-----:R-:W4:Y:S04]  /*3aed0*/  LDL.LU R16, [R1+0x3f0] ;  /* 0x0003f00001107983 */ /* 0x001f280000300800 */
[----:B------:R-:W4:Y:S04]  /*3aee0*/  LDL.LU R17, [R1+0x3f4] ;  /* 0x0003f40001117983 */ /* 0x000f280000300800 */
[----:B------:R-:W5:Y:S04]  /*3aef0*/  LDL.LU R18, [R1+0x3f8] ;  /* 0x0003f80001127983 */ /* 0x000f680000300800 */
[----:B------:R-:W5:Y:S01]  /*3af00*/  LDL.LU R19, [R1+0x3fc] ;  /* 0x0003fc0001137983 */ /* 0x000f620000300800 */
[C---:B---3--:R-:W-:Y:S03]  /*3af10*/  HMMA.16816.F32 R12, R4.reuse, R26, R12 ;  /* 0x0000001a040c723c */ /* 0x048fe6000000180c */
[----:B-----5:R-:W-:Y:S04]  /*3af20*/  STL.64 [R1+0x3580], R18 ;  /* 0x0035801201007387 */ /* 0x020fe80000100a00 */
[----:B----4-:R0:W-:Y:S04]  /*3af30*/  STL.64 [R1+0x3578], R16 ;  /* 0x0035781001007387 */ /* 0x0101e80000100a00 */
[----:B0-----:R-:W3:Y:S04]  /*3af40*/  LDL.LU R16, [R1+0x400] ;  /* 0x0004000001107983 */ /* 0x001ee80000300800 */
[----:B------:R-:W3:Y:S04]  /*3af50*/  LDL.LU R17, [R1+0x404] ;  /* 0x0004040001117983 */ /* 0x000ee80000300800 */
[----:B------:R-:W3:Y:S04]  /*3af60*/  LDL.LU R18, [R1+0x408] ;  /* 0x0004080001127983 */ /* 0x000ee80000300800 */
[----:B------:R-:W3:Y:S04]  /*3af70*/  LDL.LU R19, [R1+0x40c] ;  /* 0x00040c0001137983 */ /* 0x000ee80000300800 */
        /* <DEDUP_REMOVED lines=8> */
[----:B0-----:R-:W4:Y:S04]  /*3b000*/  LDL.LU.64 R14, [R1+0x35b0] ;  /* 0x0035b000010e7983 */ /* 0x001f280000300a00 */
[----:B------:R-:W5:Y:S04]  /*3b010*/  LDL.LU.64 R12, [R1+0x35a8] ;  /* 0x0035a800010c7983 */ /* 0x000f680000300a00 */
[----:B------:R-:W2:Y:S04]  /*3b020*/  LDL.LU R20, [R1+0x9d4] ;  /* 0x0009d40001147983 */ /* 0x000ea80000300800 */
[----:B------:R-:W2:Y:S01]  /*3b030*/  LDL.LU R21, [R1+0x9dc] ;  /* 0x0009dc0001157983 */ /* 0x000ea20000300800 */
[----:B----4-:R-:W-:-:S15]  /*3b040*/  HMMA.16816.F32 R8, R4, R14, R8 ;  /* 0x0000000e0408723c */ /* 0x010fde0000001808 */
[----:B------:R-:W-:-:S08]  /*3b050*/  NOP ;  /* 0x0000000000007918 */ /* 0x000fd00000000000 */
[----:B------:R-:W-:Y:S04]  /*3b060*/  STL.64 [R1+0x2f0], R8 ;  /* 0x0002f00801007387 */ /* 0x000fe80000100a00 */
[----:B------:R0:W-:Y:S04]  /*3b070*/  STL.64 [R1+0x2f8], R10 ;  /* 0x0002f80a01007387 */ /* 0x0001e80000100a00 */
[----:B0-----:R-:W5:Y:S04]  /*3b080*/  LDL.LU.64 R10, [R1+0x35a0] ;  /* 0x0035a000010a7983 */ /* 0x001f680000300a00 */
[----:B------:R-:W5:Y:S02]  /*3b090*/  LDL.LU.64 R8, [R1+0x3598] ;  /* 0x0035980001087983 */ /* 0x000f640000300a00 */
[----:B-----5:R-:W-:Y:S02]  /*3b0a0*/  HMMA.16816.F32 R12, R4, R12, R8 ;  /* 0x0000000c040c723c */ /* 0x020fe40000001808 */
        /* <DEDUP_REMOVED lines=8> */
[----:B------:R-:W5:Y:S01]  /*3b130*/  LDL.LU R15, [R1+0x47c] ;  /* 0x00047c00010f7983 */ /* 0x000f620000300800 */
[----:B---3--:R-:W-:-:S15]  /*3b140*/  HMMA.16816.F32 R16, R4, R10, R16 ;  /* 0x0000000a0410723c */ /* 0x008fde0000001810 */
[----:B------:R-:W-:-:S08]  /*3b150*/  NOP ;  /* 0x0000000000007918 */ /* 0x000fd00000000000 */
[----:B------:R0:W-:Y:S01]  /*3b160*/  STL.64 [R1+0x2d0], R16 ;  /* 0x0002d01001007387 */ /* 0x0001e20000100a00 */
[----:B------:R-:W-:Y:S02]  /*3b170*/  IMAD.MOV.U32 R27, RZ, RZ, R18 ;  /* 0x000000ffff1b7224 */ /* 0x000fe400078e0012 */
[----:B------:R-:W-:Y:S02]  /*3b180*/  IMAD.MOV.U32 R26, RZ, RZ, R19 ;  /* 0x000000ffff1a7224 */ /* 0x000fe400078e0013 */
[----:B------:R-:W4:Y:S04]  /*3b190*/  LDL.LU.64 R18, [R1+0x3580] ;  /* 0x0035800001127983 */ /* 0x000f280000300a00 */
[----:B0-----:R-:W4:Y:S02]  /*3b1a0*/  LDL.LU.64 R16, [R1+0x3578] ;  /* 0x0035780001107983 */ /* 0x001f240000300a00 */
[----:B----4-:R-:W-:Y:S02]  /*3b1b0*/  HMMA.16816.F32 R8, R4, R8, R16 ;  /* 0x000000080408723c */ /* 0x010fe40000001810 */
        /* <DEDUP_REMOVED lines=9> */
[----:B----4-:R-:W-:-:S03]  /*3b250*/  IMAD R16, R16, 0x100, R0 ;  /* 0x0000010010107824 */ /* 0x010fc600078e0200 */
[----:B------:R-:W4:Y:S01]  /*3b260*/  LDL.LU R0, [R1+0x3560] ;  /* 0x0035600001007983 */ /* 0x000f220000300800 */
[----:B---3--:R-:W-:Y:S02]  /*3b270*/  IMAD R19, R28, 0x100, R19 ;  /* 0x000001001c137824 */ /* 0x008fe400078e0213 */
[----:B--2---:R-:W-:Y:S02]  /*3b280*/  IMAD R17, R17, 0x100, R20 ;  /* 0x0000010011117824 */ /* 0x004fe400078e0214 */
[----:B------:R-:W-:Y:S01]  /*3b290*/  IMAD R18, R18, 0x100, R21 ;  /* 0x0000010012127824 */ /* 0x000fe200078e0215 */
[C---:B-----5:R-:W-:Y:S06]  /*3b2a0*/  HMMA.16816.F32 R8, R4.reuse, R2, R8 ;  /* 0x000000020408723c */ /* 0x060fec0000001808 */
[----:B------:R-:W-:-:S15]  /*3b2b0*/  HMMA.16816.F32 R4, R4, R22, R12 ;  /* 0x000000160404723c */ /* 0x000fde000000180c */
[----:B------:R-:W-:-:S02]  /*3b2c0*/  NOP ;  /* 0x0000000000007918 */ /* 0x000fc40000000000 */
[----:B------:R-:W-:Y:S04]  /*3b2d0*/  STL.64 [R1+0x350], R8 ;  /* 0x0003500801007387 */ /* 0x000fe80000100a00 */
[----:B------:R-:W-:Y:S04]  /*3b2e0*/  STL.64 [R1+0x358], R10 ;  /* 0x0003580a01007387 */ /* 0x000fe80000100a00 */
[----:B------:R-:W2:Y:S04]  /*3b2f0*/  LDL.LU R2, [R1+0x9f0] ;  /* 0x0009f00001027983 */ /* 0x000ea80000300800 */
[----:B------:R-:W3:Y:S04]  /*3b300*/  LDL.LU R3, [R1+0x9fc] ;  /* 0x0009fc0001037983 */ /* 0x000ee80000300800 */
[----:B------:R-:W3:Y:S04]  /*3b310*/  LDL.LU R28, [R1+0x9f8] ;  /* 0x0009f800011c7983 */ /* 0x000ee80000300800 */
[----:B------:R-:W5:Y:S04]  /*3b320*/  LDL R20, [R1+0x568] ;  /* 0x0005680001147983 */ /* 0x000f680000100800 */
[----:B------:R-:W4:Y:S04]  /*3b330*/  LDL R21, [R1+0x56c] ;  /* 0x00056c0001157983 */ /* 0x000f280000100800 */
[----:B------:R-:W-:Y:S04]  /*3b340*/  STL.64 [R1+0x340], R4 ;  /* 0x0003400401007387 */ /* 0x000fe80000100a00 */
[----:B------:R-:W-:Y:S04]  /*3b350*/  STL.64 [R1+0x348], R6 ;  /* 0x0003480601007387 */ /* 0x000fe80000100a00 */
[----:B------:R-:W2:Y:S04]  /*3b360*/  LDL R14, [R1+0x578] ;  /* 0x00057800010e7983 */ /* 0x000ea80000100800 */
[----:B------:R-:W2:Y:S04]  /*3b370*/  LDL R15, [R1+0x57c] ;  /* 0x00057c00010f7983 */ /* 0x000ea80000100800 */
[----:B------:R-:W3:Y:S04]  /*3b380*/  LDL R12, [R1+0x588] ;  /* 0x00058800010c7983 */ /* 0x000ee80000100800 */
[----:B------:R-:W3:Y:S04]  /*3b390*/  LDL R13, [R1+0x58c] ;  /* 0x00058c00010d7983 */ /* 0x000ee80000100800 */
[----:B--2---:R-:W-:Y:S04]  /*3b3a0*/  STL.64 [R1+0x3558], R14 ;  /* 0x0035580e01007387 */ /* 0x004fe80000100a00 */
[----:B---3--:R0:W-:Y:S04]  /*3b3b0*/  STL.64 [R1+0x3550], R12 ;  /* 0x0035500c01007387 */ /* 0x0081e80000100a00 */
[----:B0-----:R-:W2:Y:S04]  /*3b3c0*/  LDL.LU R12, [R1+0x490] ;  /* 0x00049000010c7983 */ /* 0x001ea80000300800 */
[----:B------:R-:W2:Y:S04]  /*3b3d0*/  LDL.LU R13, [R1+0x494] ;  /* 0x00049400010d7983 */ /* 0x000ea80000300800 */
[----:B------:R-:W2:Y:S04]  /*3b3e0*/  LDL.LU R14, [R1+0x498] ;  /* 0x00049800010e7983 */ /* 0x000ea80000300800 */
[----:B------:R-:W2:Y:S04]  /*3b3f0*/  LDL.LU R15, [R1+0x49c] ;  /* 0x00049c00010f7983 */ /* 0x000ea80000300800 */
[----:B------:R-:W3:Y:S04]  /*3b400*/  LDL.LU R5, [R1+0x9ec] ;  /* 0x0009ec0001057983 */ /* 0x000ee80000300800 */
[----:B------:R-:W5:Y:S04]  /*3b410*/  LDL.LU R6, [R1+0x9e8] ;  /* 0x0009e80001067983 */ /* 0x000f680000300800 */
[----:B------:R-:W4:Y:S04]  /*3b420*/  LDL.LU R23, [R1+0x9f4] ;  /* 0x0009f40001177983 */ /* 0x000f280000300800 */
[----:B------:R-:W4:Y:S04]  /*3b430*/  LDL R10, [R1+0x598] ;  /* 0x00059800010a7983 */ /* 0x000f280000100800 */
[----:B------:R-:W4:Y:S04]  /*3b440*/  LDL R11, [R1+0x59c] ;  /* 0x00059c00010b7983 */ /* 0x000f280000100800 */
[----:B------:R-:W5:Y:S01]  /*3b450*/  LDL.LU R7, [R1+0xa04] ;  /* 0x000a040001077983 */ /* 0x000f620000300800 */
[----:B------:R-:W-:-:S02]  /*3b460*/  F2FP.F16.E5M2.UNPACK_B R16, R16 ;  /* 0x00000010ff10723e */ /* 0x000fc400020004ff */
[----:B------:R-:W-:Y:S02]  /*3b470*/  F2FP.F16.E5M2.UNPACK_B R17, R17 ;  /* 0x00000011ff11723e */ /* 0x000fe400020004ff */
[----:B------:R-:W-:Y:S02]  /*3b480*/  F2FP.F16.E5M2.UNPACK_B R18, R18 ;  /* 0x00000012ff12723e */ /* 0x000fe400020004ff */
[----:B------:R-:W-:Y:S02]  /*3b490*/  F2FP.F16.E5M2.UNPACK_B R19, R19 ;  /* 0x00000013ff13723e */ /* 0x000fe400020004ff */
[----:B------:R-:W-:Y:S02]  /*3b4a0*/  F2FP.F16.E5M2.UNPACK_B R24, R24 ;  /* 0x00000018ff18723e */ /* 0x000fe400020004ff */
[----:B------:R-:W-:Y:S01]  /*3b4b0*/  F2FP.F16.E5M2.UNPACK_B R25, R25 ;  /* 0x00000019ff19723e */ /* 0x000fe200020004ff */
[----:B-----5:R-:W-:Y:S04]  /*3b4c0*/  STL.64 [R1+0x3538], R6 ;  /* 0x0035380601007387 */ /* 0x020fe80000100a00 */
[----:B---3--:R0:W-:Y:S04]  /*3b4d0*/  STL [R1+0x3530], R5 ;  /* 0x0035300501007387 */ /* 0x0081e80000100800 */
[----:B------:R-:W3:Y:S04]  /*3b4e0*/  LDL.LU R4, [R1+0x4d0] ;  /* 0x0004d00001047983 */ /* 0x000ee80000300800 */
[----:B0-----:R-:W3:Y:S04]  /*3b4f0*/  LDL.LU R5, [R1+0x4d4] ;  /* 0x0004d40001057983 */ /* 0x001ee80000300800 */
[----:B------:R-:W5:Y:S04]  /*3b500*/  LDL.LU R6, [R1+0x4d8] ;  /* 0x0004d80001067983 */ /* 0x000f680000300800 */
[----:B------:R-:W5:Y:S01]  /*3b510*/  LDL.LU R7, [R1+0x4dc] ;  /* 0x0004dc0001077983 */ /* 0x000f620000300800 */
[----:B--2---:R-:W-:Y:S01]  /*3b520*/  HMMA.16816.F32 R12, R16, R24, R12 ;  /* 0x00000018100c723c */ /* 0x004fe2000000180c */
[----:B------:R-:W-:-:S02]  /*3b530*/  F2FP.F16.E5M2.UNPACK_B R20, R20 ;  /* 0x00000014ff14723e */ /* 0x000fc400020004ff */
[----:B-----5:R-:W-:Y:S04]  /*3b540*/  STL.64 [R1+0x3548], R6 ;  /* 0x0035480601007387 */ /* 0x020fe80000100a00 */
[----:B---3--:R0:W-:Y:S04]  /*3b550*/  STL.64 [R1+0x3540], R4 ;  /* 0x0035400401007387 */ /* 0x0081e80000100a00 */
[----:B0-----:R-:W2:Y:S04]  /*3b560*/  LDL.LU R4, [R1+0x4a0] ;  /* 0x0004a00001047983 */ /* 0x001ea80000300800 */
[----:B------:R-:W2:Y:S04]  /*3b570*/  LDL.LU R5, [R1+0x4a4] ;  /* 0x0004a40001057983 */ /* 0x000ea80000300800 */
[----:B------:R-:W2:Y:S04]  /*3b580*/  LDL.LU R6, [R1+0x4a8] ;  /* 0x0004a80001067983 */ /* 0x000ea80000300800 */
[----:B------:R-:W2:Y:S04]  /*3b590*/  LDL.LU R7, [R1+0x4ac] ;  /* 0x0004ac0001077983 */ /* 0x000ea80000300800 */
[----:B------:R-:W3:Y:S04]  /*3b5a0*/  LDL.LU R22, [R1+0xa00] ;  /* 0x000a000001167983 */ /* 0x000ee80000300800 */
[----:B------:R-:W5:Y:S04]  /*3b5b0*/  LDL R8, [R1+0x5c8] ;  /* 0x0005c80001087983 */ /* 0x000f680000100800 */
[----:B------:R-:W3:Y:S04]  /*3b5c0*/  LDL R9, [R1+0x5cc] ;  /* 0x0005cc0001097983 */ /* 0x000ee80000100800 */
[----:B------:R-:W-:Y:S04]  /*3b5d0*/  STL.64 [R1+0x3b0], R12 ;  /* 0x0003b00c01007387 */ /* 0x000fe80000100a00 */
[----:B------:R0:W-:Y:S04]  /*3b5e0*/  STL.64 [R1+0x3b8], R14 ;  /* 0x0003b80e01007387 */ /* 0x0001e80000100a00 */
[----:B0-----:R-:W5:Y:S04]  /*3b5f0*/  LDL.LU.64 R14, [R1+0x3558] ;  /* 0x00355800010e7983 */ /* 0x001f680000300a00 */
[----:B------:R-:W3:Y:S04]  /*3b600*/  LDL.LU.64 R12, [R1+0x3550] ;  /* 0x00355000010c7983 */ /* 0x000ee80000300a00 */
[----:B------:R-:W-:Y:S04]  /*3b610*/  STL.64 [R1+0x34f8], R26 ;  /* 0x0034f81a01007387 */ /* 0x000fe80000100a00 */
[----:B------:R0:W-:Y:S04]  /*3b620*/  STL.64 [R1+0x34f0], R24 ;  /* 0x0034f01801007387 */ /* 0x0001e80000100a00 */
[----:B0-----:R-:W5:Y:S04]  /*3b630*/  LDL.LU R24, [R1+0x520] ;  /* 0x0005200001187983 */ /* 0x001f680000300800 */
[----:B------:R-:W5:Y:S04]  /*3b640*/  LDL.LU R25, [R1+0x524] ;  /* 0x0005240001197983 */ /* 0x000f680000300800 */
[----:B------:R-:W3:Y:S04]  /*3b650*/  LDL.LU R26, [R1+0x528] ;  /* 0x00052800011a7983 */ /* 0x000ee80000300800 */
[----:B------:R-:W3:Y:S01]  /*3b660*/  LDL.LU R27, [R1+0x52c] ;  /* 0x00052c00011b7983 */ /* 0x000ee20000300800 */
[----:B----4-:R-:W-:-:S07]  /*3b670*/  F2FP.F16.E5M2.UNPACK_B R21, R21 ;  /* 0x00000015ff15723e */ /* 0x010fce00020004ff */
[----:B--2---:R-:W-:Y:S01]  /*3b680*/  HMMA.16816.F32 R4, R16, R20, R4 ;  /* 0x000000141004723c */ /* 0x004fe20000001804 */
[----:B---3--:R-:W-:Y:S04]  /*3b690*/  STL.64 [R1+0x3528], R26 ;  /* 0x0035281a01007387 */ /* 0x008fe80000100a00 */
[----:B-----5:R0:W-:Y:S04]  /*3b6a0*/  STL.64 [R1+0x3520], R24 ;  /* 0x0035201801007387 */ /* 0x0201e80000100a00 */
[----:B0-----:R-:W2:Y:S04]  /*3b6b0*/  LDL.LU R24, [R1+0x4e0] ;  /* 0x0004e00001187983 */ /* 0x001ea80000300800 */
[----:B------:R-:W2:Y:S04]  /*3b6c0*/  LDL.LU R25, [R1+0x4e4] ;  /* 0x0004e40001197983 */ /* 0x000ea80000300800 */
[----:B------:R-:W2:Y:S04]  /*3b6d0*/  LDL.LU R26, [R1+0x4e8] ;  /* 0x0004e800011a7983 */ /* 0x000ea80000300800 */
[----:B------:R-:W2:Y:S04]  /*3b6e0*/  LDL.LU R27, [R1+0x4ec] ;  /* 0x0004ec00011b7983 */ /* 0x000ea80000300800 */
[----:B------:R-:W-:Y:S04]  /*3b6f0*/  STL.64 [R1+0x3f0], R4 ;  /* 0x0003f00401007387 */ /* 0x000fe80000100a00 */
[----:B------:R0:W-:Y:S04]  /*3b700*/  STL.64 [R1+0x3f8], R6 ;  /* 0x0003f80601007387 */ /* 0x0001e80000100a00 */
[----:B0-----:R-:W3:Y:S04]  /*3b710*/  LDL.LU.64 R6, [R1+0x3548] ;  /* 0x0035480001067983 */ /* 0x001ee80000300a00 */
[----:B------:R-:W3:Y:S01]  /*3b720*/  LDL.LU.64 R4, [R1+0x3540] ;  /* 0x0035400001047983 */ /* 0x000ee20000300a00 */
[----:B------:R-:W-:-:S02]  /*3b730*/  F2FP.F16.E5M2.UNPACK_B R14, R14 ;  /* 0x0000000eff0e723e */ /* 0x000fc400020004ff */
[----:B------:R-:W-:-:S07]  /*3b740*/  F2FP.F16.E5M2.UNPACK_B R15, R15 ;  /* 0x0000000fff0f723e */ /* 0x000fce00020004ff */
[----:B---3--:R-:W-:-:S15]  /*3b750*/  HMMA.16816.F32 R4, R16, R14, R4 ;  /* 0x0000000e1004723c */ /* 0x008fde0000001804 */
[----:B------:R-:W-:-:S08]  /*3b760*/  NOP ;  /* 0x0000000000007918 */ /* 0x000fd00000000000 */
[----:B------:R-:W-:Y:S04]  /*3b770*/  STL.64 [R1+0x440], R4 ;  /* 0x0004400401007387 */ /* 0x000fe80000100a00 */
[----:B------:R0:W-:Y:S04]  /*3b780*/  STL.64 [R1+0x448], R6 ;  /* 0x0004480601007387 */ /* 0x0001e80000100a00 */
[----:B0-----:R-:W3:Y:S04]  /*3b790*/  LDL.LU.64 R6, [R1+0x3538] ;  /* 0x0035380001067983 */ /* 0x001ee80000300a00 */
[----:B------:R-:W3:Y:S01]  /*3b7a0*/  LDL.LU R5, [R1+0x3530] ;  /* 0x0035300001057983 */ /* 0x000ee20000300800 */
[----:B------:R-:W-:-:S02]  /*3b7b0*/  F2FP.F16.E5M2.UNPACK_B R12, R12 ;  /* 0x0000000cff0c723e */ /* 0x000fc400020004ff */
[----:B------:R-:W-:-:S07]  /*3b7c0*/  F2FP.F16.E5M2.UNPACK_B R13, R13 ;  /* 0x0000000dff0d723e */ /* 0x000fce00020004ff */
[----:B--2---:R-:W-:Y:S01]  /*3b7d0*/  HMMA.16816.F32 R24, R16, R12, R24 ;  /* 0x0000000c1018723c */ /* 0x004fe20000001818 */
[----:B---3--:R-:W-:Y:S02]  /*3b7e0*/  IMAD R4, R6, 0x100, R5 ;  /* 0x0000010006047824 */ /* 0x008fe400078e0205 */
[----:B------:R-:W-:Y:S02]  /*3b7f0*/  IMAD R5, R2, 0x100, R23 ;  /* 0x0000010002057824 */ /* 0x000fe400078e0217 */
[----:B------:R-:W-:Y:S01]  /*3b800*/  IMAD R6, R28, 0x100, R3 ;  /* 0x000001001c067824 */ /* 0x000fe200078e0203 */
[----:B------:R-:W2:Y:S04]  /*3b810*/  LDL R2, [R1+0x5b8] ;  /* 0x0005b80001027983 */ /* 0x000ea80000100800 */
[----:B------:R-:W3:Y:S04]  /*3b820*/  LDL R3, [R1+0x5bc] ;  /* 0x0005bc0001037983 */ /* 0x000ee80000100800 */
[----:B------:R-:W4:Y:S04]  /*3b830*/  LDL R23, [R1+0x5a8] ;  /* 0x0005a80001177983 */ /* 0x000f280000100800 */
[----:B------:R-:W5:Y:S05]  /*3b840*/  LDL R28, [R1+0x5ac] ;  /* 0x0005ac00011c7983 */ /* 0x000f6a0000100800 */
[----:B------:R-:W-:Y:S04]  /*3b850*/  STL.64 [R1+0x470], R24 ;  /* 0x0004701801007387 */ /* 0x000fe80000100a00 */
[----:B------:R0:W-:Y:S04]  /*3b860*/  STL.64 [R1+0x478], R26 ;  /* 0x0004781a01007387 */ /* 0x0001e80000100a00 */
[----:B0-----:R-:W2:Y:S04]  /*3b870*/  LDL.LU.64 R26, [R1+0x3528] ;  /* 0x00352800011a7983 */ /* 0x001ea80000300a00 */
[----:B------:R-:W2:Y:S01]  /*3b880*/  LDL.LU.64 R24, [R1+0x3520] ;  /* 0x0035200001187983 */ /* 0x000ea20000300a00 */
[----:B------:R-:W-:-:S02]  /*3b890*/  F2FP.F16.E5M2.UNPACK_B R10, R10 ;  /* 0x0000000aff0a723e */ /* 0x000fc400020004ff */
[----:B------:R-:W-:Y:S01]  /*3b8a0*/  F2FP.F16.E5M2.UNPACK_B R11, R11 ;  /* 0x0000000bff0b723e */ /* 0x000fe200020004ff */
[----:B------:R-:W-:Y:S04]  /*3b8b0*/  STL.64 [R1+0x34d8], R14 ;  /* 0x0034d80e01007387 */ /* 0x000fe80000100a00 */
[----:B------:R2:W-:Y:S02]  /*3b8c0*/  STL.64 [R1+0x34d0], R12 ;  /* 0x0034d00c01007387 */ /* 0x0005e40000100a00 */
[----:B--2---:R-:W-:Y:S02]  /*3b8d0*/  HMMA.16816.F32 R12, R16, R10, R24 ;  /* 0x0000000a100c723c */ /* 0x004fe40000001818 */
[----:B------:R-:W2:-:S15]  /*3b8e0*/  LDL.LU R24, [R1+0x4f0] ;  /* 0x0004f00001187983 */ /* 0x000e9e0000300800 */
[----:B------:R-:W-:-:S06]  /*3b8f0*/  NOP ;  /* 0x0000000000007918 */ /* 0x000fcc0000000000 */
        /* <DEDUP_REMOVED lines=10> */
[----:B------:R-:W3:Y:S01]  /*3b9a0*/  LDL.LU R27, [R1+0x53c] ;  /* 0x00053c00011b7983 */ /* 0x000ee20000300800 */
[----:B------:R-:W-:-:S02]  /*3b9b0*/  F2FP.F16.E5M2.UNPACK_B R8, R8 ;  /* 0x00000008ff08723e */ /* 0x000fc400020004ff */
[----:B------:R-:W-:Y:S01]  /*3b9c0*/  F2FP.F16.E5M2.UNPACK_B R9, R9 ;  /* 0x00000009ff09723e */ /* 0x000fe200020004ff */
        /* <DEDUP_REMOVED lines=9> */
[----:B------:R-:W4:Y:S01]  /*3ba60*/  LDL.LU R15, [R1+0x4cc] ;  /* 0x0004cc00010f7983 */ /* 0x000f220000300800 */
[----:B--2---:R-:W-:Y:S03]  /*3ba70*/  HMMA.16816.F32 R24, R16, R8, R24 ;  /* 0x000000081018723c */ /* 0x004fe60000001818 */
[----:B----4-:R-:W-:Y:S04]  /*3ba80*/  STL.64 [R1+0x34e8], R14 ;  /* 0x0034e80e01007387 */ /* 0x010fe80000100a00 */
[----:B---3--:R0:W-:Y:S04]  /*3ba90*/  STL.64 [R1+0x34e0], R12 ;  /* 0x0034e00c01007387 */ /* 0x0081e80000100a00 */
[----:B0-----:R-:W2:Y:S04]  /*3baa0*/  LDL.LU R12, [R1+0x500] ;  /* 0x00050000010c7983 */ /* 0x001ea80000300800 */
[----:B------:R-:W2:Y:S04]  /*3bab0*/  LDL.LU R13, [R1+0x504] ;  /* 0x00050400010d7983 */ /* 0x000ea80000300800 */
[----:B------:R-:W2:Y:S01]  /*3bac0*/  LDL.LU R14, [R1+0x508] ;  /* 0x00050800010e7983 */ /* 0x000ea20000300800 */
[----:B------:R-:W-:-:S03]  /*3bad0*/  IMAD.MOV.U32 R15, RZ, RZ, R0 ;  /* 0x000000ffff0f7224 */ /* 0x000fc600078e0000 */
[----:B------:R-:W-:Y:S04]  /*3bae0*/  STL.64 [R1+0x540], R24 ;  /* 0x0005401801007387 */ /* 0x000fe80000100a00 */
[----:B------:R0:W-:Y:S01]  /*3baf0*/  STL [R1+0x548], R26 ;  /* 0x0005481a01007387 */ /* 0x0001e20000100800 */
[----:B------:R-:W-:-:S03]  /*3bb00*/  IMAD.MOV.U32 R0, RZ, RZ, R27 ;  /* 0x000000ffff007224 */ /* 0x000fc600078e001b */
[----:B0-----:R-:W3:Y:S04]  /*3bb10*/  LDL.LU.64 R26, [R1+0x3518] ;  /* 0x00351800011a7983 */ /* 0x001ee80000300a00 */
[----:B------:R-:W3:Y:S04]  /*3bb20*/  LDL.LU.64 R24, [R1+0x3510] ;  /* 0x0035100001187983 */ /* 0x000ee80000300a00 */
[----:B------:R-:W-:Y:S04]  /*3bb30*/  STL.64 [R1+0x34b8], R10 ;  /* 0x0034b80a01007387 */ /* 0x000fe80000100a00 */
[----:B------:R0:W-:Y:S04]  /*3bb40*/  STL.64 [R1+0x34b0], R8 ;  /* 0x0034b00801007387 */ /* 0x0001e80000100a00 */
[----:B0-----:R-:W4:Y:S04]  /*3bb50*/  LDL.LU R8, [R1+0x480] ;  /* 0x0004800001087983 */ /* 0x001f280000300800 */
[----:B------:R-:W4:Y:S04]  /*3bb60*/  LDL.LU R9, [R1+0x484] ;  /* 0x0004840001097983 */ /* 0x000f280000300800 */
[----:B------:R-:W5:Y:S04]  /*3bb70*/  LDL.LU R10, [R1+0x488] ;  /* 0x00048800010a7983 */ /* 0x000f680000300800 */
[----:B------:R-:W5:Y:S01]  /*3bb80*/  LDL.LU R11, [R1+0x48c] ;  /* 0x00048c00010b7983 */ /* 0x000f620000300800 */
[----:B------:R-:W-:-:S02]  /*3bb90*/  F2FP.F16.E5M2.UNPACK_B R2, R2 ;  /* 0x00000002ff02723e */ /* 0x000fc400020004ff */
[----:B------:R-:W-:-:S07]  /*3bba0*/  F2FP.F16.E5M2.UNPACK_B R3, R3 ;  /* 0x00000003ff03723e */ /* 0x000fce00020004ff */
[----:B---3--:R-:W-:Y:S01]  /*3bbb0*/  HMMA.16816.F32 R24, R16, R2, R24 ;  /* 0x000000021018723c */ /* 0x008fe20000001818 */
[----:B-----5:R-:W-:Y:S04]  /*3bbc0*/  STL.64 [R1+0x34c8], R10 ;  /* 0x0034c80a01007387 */ /* 0x020fe80000100a00 */
[----:B----4-:R0:W-:Y:S04]  /*3bbd0*/  STL.64 [R1+0x34c0], R8 ;  /* 0x0034c00801007387 */ /* 0x0101e80000100a00 */
[----:B0-----:R-:W3:Y:S04]  /*3bbe0*/  LDL.LU R8, [R1+0x4b0] ;  /* 0x0004b00001087983 */ /* 0x001ee80000300800 */
[----:B------:R-:W3:Y:S04]  /*3bbf0*/  LDL.LU R9, [R1+0x4b4] ;  /* 0x0004b40001097983 */ /* 0x000ee80000300800 */
[----:B------:R-:W3:Y:S04]  /*3bc00*/  LDL.LU R10, [R1+0x4b8] ;  /* 0x0004b800010a7983 */ /* 0x000ee80000300800 */
[----:B------:R-:W3:Y:S04]  /*3bc10*/  LDL.LU R11, [R1+0x4bc] ;  /* 0x0004bc00010b7983 */ /* 0x000ee80000300800 */
[----:B------:R-:W-:Y:S04]  /*3bc20*/  STL [R1+0x31a8], R0 ;  /* 0x0031a80001007387 */ /* 0x000fe80000100800 */
[----:B------:R-:W-:Y:S04]  /*3bc30*/  STL.64 [R1+0x530], R24 ;  /* 0x0005301801007387 */ /* 0x000fe80000100a00 */
[----:B------:R0:W-:Y:S04]  /*3bc40*/  STL.64 [R1+0x538], R26 ;  /* 0x0005381a01007387 */ /* 0x0001e80000100a00 */
[----:B0-----:R-:W4:Y:S04]  /*3bc50*/  LDL.LU.64 R26, [R1+0x3508] ;  /* 0x00350800011a7983 */ /* 0x001f280000300a00 */
[----:B------:R-:W4:Y:S01]  /*3bc60*/  LDL.LU.64 R24, [R1+0x3500] ;  /* 0x0035000001187983 */ /* 0x000f220000300a00 */
[----:B------:R-:W-:Y:S01]  /*3bc70*/  IMAD R7, R22, 0x100, R7 ;  /* 0x0000010016077824 */ /* 0x000fe200078e0207 */
[----:B------:R-:W-:-:S02]  /*3bc80*/  F2FP.F16.E5M2.UNPACK_B R22, R23 ;  /* 0x00000017ff16723e */ /* 0x000fc400020004ff */
[----:B------:R-:W-:Y:S02]  /*3bc90*/  F2FP.F16.E5M2.UNPACK_B R23, R28 ;  /* 0x0000001cff17723e */ /* 0x000fe400020004ff */
[----:B------:R-:W-:Y:S02]  /*3bca0*/  F2FP.F16.E5M2.UNPACK_B R4, R4 ;  /* 0x00000004ff04723e */ /* 0x000fe400020004ff */
[----:B------:R-:W-:-:S03]  /*3bcb0*/  F2FP.F16.E5M2.UNPACK_B R5, R5 ;  /* 0x00000005ff05723e */ /* 0x000fc600020004ff */
[----:B----4-:R-:W-:Y:S01]  /*3bcc0*/  HMMA.16816.F32 R16, R16, R22, R24 ;  /* 0x000000161010723c */ /* 0x010fe20000001818 */
[----:B------:R-:W4:Y:S04]  /*3bcd0*/  LDL.LU.64 R26, [R1+0x34f8] ;  /* 0x0034f800011a7983 */ /* 0x000f280000300a00 */
[----:B------:R-:W2:Y:S01]  /*3bce0*/  LDL.LU.64 R24, [R1+0x34f0] ;  /* 0x0034f00001187983 */ /* 0x000ea20000300a00 */
[----:B------:R-:W-:Y:S02]  /*3bcf0*/  F2FP.F16.E5M2.UNPACK_B R6, R6 ;  /* 0x00000006ff06723e */ /* 0x000fe400020004ff */
[----:B------:R-:W-:-:S15]  /*3bd00*/  F2FP.F16.E5M2.UNPACK_B R7, R7 ;  /* 0x00000007ff07723e */ /* 0x000fde00020004ff */
[----:B------:R0:W-:Y:S04]  /*3bd10*/  STL.64 [R1+0x4f0], R16 ;  /* 0x0004f01001007387 */ /* 0x0001e80000100a00 */
[----:B------:R1:W-:Y:S04]  /*3bd20*/  STL.64 [R1+0x4f8], R18 ;  /* 0x0004f81201007387 */ /* 0x0003e80000100a00 */
[----:B0-----:R-:W5:Y:S04]  /*3bd30*/  LDL.LU R16, [R1+0xa08] ;  /* 0x000a080001107983 */ /* 0x001f680000300800 */
[----:B------:R-:W5:Y:S04]  /*3bd40*/  LDL.LU R17, [R1+0xa10] ;  /* 0x000a100001117983 */ /* 0x000f680000300800 */
[----:B-1----:R-:W5:Y:S04]  /*3bd50*/  LDL.LU R18, [R1+0xa18] ;  /* 0x000a180001127983 */ /* 0x002f680000300800 */
[----:B------:R-:W5:Y:S04]  /*3bd60*/  LDL.LU R19, [R1+0xa20] ;  /* 0x000a200001137983 */ /* 0x000f680000300800 */
[----:B------:R-:W5:Y:S04]  /*3bd70*/  LDL.LU R0, [R1+0xa44] ;  /* 0x000a440001007983 */ /* 0x000f680000300800 */
[----:B------:R-:W5:Y:S01]  /*3bd80*/  LDL.LU R28, [R1+0xa40] ;  /* 0x000a4000011c7983 */ /* 0x000f620000300800 */
[----:B--2---:R-:W-:-:S15]  /*3bd90*/  HMMA.16816.F32 R12, R4, R24, R12 ;  /* 0x00000018040c723c */ /* 0x004fde000000180c */
[----:B------:R-:W-:-:S08]  /*3bda0*/  NOP ;  /* 0x0000000000007918 */ /* 0x000fd00000000000 */
[----:B------:R-:W-:Y:S04]  /*3bdb0*/  STL.64 [R1+0x500], R12 ;  /* 0x0005000c01007387 */ /* 0x000fe80000100a00 */
[----:B------:R0:W-:Y:S04]  /*3bdc0*/  STL.64 [R1+0x508], R14 ;  /* 0x0005080e01007387 */ /* 0x0001e80000100a00 */
[----:B0-----:R-:W2:Y:S04]  /*3bdd0*/  LDL.LU.64 R14, [R1+0x34e8] ;  /* 0x0034e800010e7983 */ /* 0x001ea80000300a00 */
[----:B------:R-:W2:Y:S04]  /*3bde0*/  LDL.LU.64 R12, [R1+0x34e0] ;  /* 0x0034e000010c7983 */ /* 0x000ea80000300a00 */
[----:B----4-:R-:W-:Y:S04]  /*3bdf0*/  STL.64 [R1+0x3488], R26 ;  /* 0x0034881a01007387 */ /* 0x010fe80000100a00 */
[----:B------:R0:W-:Y:S04]  /*3be00*/  STL.64 [R1+0x3480], R24 ;  /* 0x0034801801007387 */ /* 0x0001e80000100a00 */
[----:B0-----:R-:W4:Y:S04]  /*3be10*/  LDL.LU R24, [R1+0x3c0] ;  /* 0x0003c00001187983 */ /* 0x001f280000300800 */
[----:B------:R-:W4:Y:S04]  /*3be20*/  LDL.LU R25, [R1+0x3c4] ;  /* 0x0003c40001197983 */ /* 0x000f280000300800 */
[----:B------:R-:W4:Y:S04]  /*3be30*/  LDL.LU R26, [R1+0x3c8] ;  /* 0x0003c800011a7983 */ /* 0x000f280000300800 */
[----:B------:R-:W4:Y:S01]  /*3be40*/  LDL.LU R27, [R1+0x3cc] ;  /* 0x0003cc00011b7983 */ /* 0x000f220000300800 */
[----:B--2---:R-:W-:-:S15]  /*3be50*/  HMMA.16816.F32 R12, R4, R20, R12 ;  /* 0x00000014040c723c */ /* 0x004fde000000180c */
[----:B------:R-:W-:-:S08]  /*3be60*/  NOP ;  /* 0x0000000000007918 */ /* 0x000fd00000000000 */
[----:B------:R-:W-:Y:S04]  /*3be70*/  STL.64 [R1+0x4e0], R12 ;  /* 0x0004e00c01007387 */ /* 0x000fe80000100a00 */
[----:B------:R0:W-:Y:S04]  /*3be80*/  STL.64 [R1+0x4e8], R14 ;  /* 0x0004e80e01007387 */ /* 0x0001e80000100a00 */
[----:B0-----:R-:W3:Y:S04]  /*3be90*/  LDL.LU.64 R14, [R1+0x34d8] ;  /* 0x0034d800010e7983 */ /* 0x001ee80000300a00 */
[----:B------:R-:W2:Y:S04]  /*3bea0*/  LDL.LU.64 R12, [R1+0x34d0] ;  /* 0x0034d000010c7983 */ /* 0x000ea80000300a00 */
[----:B------:R0:W-:Y:S04]  /*3beb0*/  STL.64 [R1+0x3498], R22 ;  /* 0x0034981601007387 */ /* 0x0001e80000100a00 */
[----:B0-----:R-:W5:Y:S04]  /*3bec0*/  LDL.LU R22, [R1+0xa0c] ;  /* 0x000a0c0001167983 */ /* 0x001f680000300800 */
[----:B------:R-:W4:Y:S04]  /*3bed0*/  LDL.LU R23, [R1+0xa14] ;  /* 0x000a140001177983 */ /* 0x000f280000300800 */
[----:B------:R-:W-:Y:S01]  /*3bee0*/  STL.64 [R1+0x3490], R20 ;  /* 0x0034901401007387 */ /* 0x000fe20000100a00 */
        /* <DEDUP_REMOVED lines=12> */
[----:B------:R0:W-:Y:S01]  /*3bfb0*/  STL.64 [R1+0x3468], R14 ;  /* 0x0034680e01007387 */ /* 0x0001e20000100a00 */
[----:B-----5:R-:W-:-:S02]  /*3bfc0*/  IMAD R16, R16, 0x100, R22 ;  /* 0x0000010010107824 */ /* 0x020fc400078e0216 */
[----:B----4-:R-:W-:Y:S01]  /*3bfd0*/  IMAD R17, R17, 0x100, R23 ;  /* 0x0000010011117824 */ /* 0x010fe200078e0217 */
[----:B0-----:R-:W4:Y:S04]  /*3bfe0*/  LDL.LU R14, [R1+0xa1c] ;  /* 0x000a1c00010e7983 */ /* 0x001f280000300800 */
[----:B------:R-:W5:Y:S04]  /*3bff0*/  LDL.LU R15, [R1+0xa24] ;  /* 0x000a2400010f7983 */ /* 0x000f680000300800 */
[----:B------:R-:W-:Y:S04]  /*3c000*/  STL.64 [R1+0x3460], R12 ;  /* 0x0034600c01007387 */ /* 0x000fe80000100a00 */
[----:B------:R-:W3:Y:S01]  /*3c010*/  LDL.LU R20, [R1+0x3a0] ;  /* 0x0003a00001147983 */ /* 0x000ee20000300800 */
[----:B--2---:R-:W-:-:S15]  /*3c020*/  HMMA.16816.F32 R24, R4, R10, R24 ;  /* 0x0000000a0418723c */ /* 0x004fde0000001818 */
[----:B------:R-:W-:-:S08]  /*3c030*/  NOP ;  /* 0x0000000000007918 */ /* 0x000fd00000000000 */
[----:B------:R-:W-:Y:S04]  /*3c040*/  STL.64 [R1+0x4b0], R24 ;  /* 0x0004b01801007387 */ /* 0x000fe80000100a00 */
[----:B------:R-:W-:Y:S04]  /*3c050*/  STL.64 [R1+0x4b8], R26 ;  /* 0x0004b81a01007387 */ /* 0x000fe80000100a00 */
[----:B------:R-:W3:Y:S04]  /*3c060*/  LDL.LU R21, [R1+0x3a4] ;  /* 0x0003a40001157983 */ /* 0x000ee80000300800 */
[----:B------:R-:W2:Y:S04]  /*3c070*/  LDL.LU R22, [R1+0x3a8] ;  /* 0x0003a80001167983 */ /* 0x000ea80000300800 */
[----:B------:R-:W2:Y:S01]  /*3c080*/  LDL.LU R23, [R1+0x3ac] ;  /* 0x0003ac0001177983 */ /* 0x000ea20000300800 */
[----:B----4-:R-:W-:-:S02]  /*3c090*/  IMAD R18, R18, 0x100, R14 ;  /* 0x0000010012127824 */ /* 0x010fc400078e020e */
[----:B-----5:R-:W-:Y:S01]  /*3c0a0*/  IMAD R19, R19, 0x100, R15 ;  /* 0x0000010013137824 */ /* 0x020fe200078e020f */
[----:B--2---:R-:W-:Y:S04]  /*3c0b0*/  STL.64 [R1+0x34a8], R22 ;  /* 0x0034a81601007387 */ /* 0x004fe80000100a00 */
[----:B---3--:R0:W-:Y:S04]  /*3c0c0*/  STL.64 [R1+0x34a0], R20 ;  /* 0x0034a01401007387 */ /* 0x0081e80000100a00 */
        /* <DEDUP_REMOVED lines=9> */
[----:B------:R-:W4:Y:S04]  /*3c160*/  LDL.LU R13, [R1+0x374] ;  /* 0x00037400010d7983 */ /* 0x000f280000300800 */
[----:B------:R-:W5:Y:S04]  /*3c170*/  LDL.LU R14, [R1+0x378] ;  /* 0x00037800010e7983 */ /* 0x000f680000300800 */
[----:B------:R-:W5:Y:S01]  /*3c180*/  LDL.LU R15, [R1+0x37c] ;  /* 0x00037c00010f7983 */ /* 0x000f620000300800 */
[C---:B--2---:R-:W-:Y:S03]  /*3c190*/  HMMA.16816.F32 R20, R4.reuse, R8, R20 ;  /* 0x000000080414723c */ /* 0x044fe60000001814 */
[----:B-----5:R-:W-:Y:S04]  /*3c1a0*/  STL.64 [R1+0x3478], R14 ;  /* 0x0034780e01007387 */ /* 0x020fe80000100a00 */
[----:B----4-:R0:W-:Y:S04]  /*3c1b0*/  STL.64 [R1+0x3470], R12 ;  /* 0x0034700c01007387 */ /* 0x0101e80000100a00 */
[----:B0-----:R-:W2:Y:S04]  /*3c1c0*/  LDL.LU R12, [R1+0x380] ;  /* 0x00038000010c7983 */ /* 0x001ea80000300800 */
[----:B------:R-:W2:Y:S04]  /*3c1d0*/  LDL.LU R13, [R1+0x384] ;  /* 0x00038400010d7983 */ /* 0x000ea80000300800 */
[----:B------:R-:W2:Y:S04]  /*3c1e0*/  LDL.LU R14, [R1+0x388] ;  /* 0x00038800010e7983 */ /* 0x000ea80000300800 */
[----:B------:R-:W2:Y:S04]  /*3c1f0*/  LDL.LU R15, [R1+0x38c] ;  /* 0x00038c00010f7983 */ /* 0x000ea80000300800 */
[----:B------:R-:W-:Y:S04]  /*3c200*/  STL.64 [R1+0x520], R20 ;  /* 0x0005201401007387 */ /* 0x000fe80000100a00 */
[----:B------:R0:W-:Y:S04]  /*3c210*/  STL.64 [R1+0x528], R22 ;  /* 0x0005281601007387 */ /* 0x0001e80000100a00 */
[----:B0-----:R-:W4:Y:S04]  /*3c220*/  LDL.LU.64 R22, [R1+0x34a8] ;  /* 0x0034a80001167983 */ /* 0x001f280000300a00 */
[----:B------:R-:W4:Y:S04]  /*3c230*/  LDL.LU.64 R20, [R1+0x34a0] ;  /* 0x0034a00001147983 */ /* 0x000f280000300a00 */
[----:B------:R-:W-:Y:S04]  /*3c240*/  STL.64 [R1+0x3448], R10 ;  /* 0x0034480a01007387 */ /* 0x000fe80000100a00 */
[----:B------:R0:W-:Y:S04]  /*3c250*/  STL.64 [R1+0x3440], R8 ;  /* 0x0034400801007387 */ /* 0x0001e80000100a00 */
[----:B0-----:R-:W5:Y:S04]  /*3c260*/  LDL.LU R8, [R1+0x1b0] ;  /* 0x0001b00001087983 */ /* 0x001f680000300800 */
[----:B------:R-:W5:Y:S04]  /*3c270*/  LDL.LU R9, [R1+0x1b4] ;  /* 0x0001b40001097983 */ /* 0x000f680000300800 */
[----:B------:R-:W3:Y:S04]  /*3c280*/  LDL.LU R10, [R1+0x1b8] ;  /* 0x0001b800010a7983 */ /* 0x000ee80000300800 */
[----:B------:R-:W3:Y:S01]  /*3c290*/  LDL.LU R11, [R1+0x1bc] ;  /* 0x0001bc00010b7983 */ /* 0x000ee20000300800 */
[----:B----4-:R-:W-:Y:S03]  /*3c2a0*/  HMMA.16816.F32 R20, R4, R2, R20 ;  /* 0x000000020414723c */ /* 0x010fe60000001814 */
[----:B---3--:R-:W-:Y:S04]  /*3c2b0*/  STL.64 [R1+0x3458], R10 ;  /* 0x0034580a01007387 */ /* 0x008fe80000100a00 */
[----:B-----5:R0:W-:Y:S04]  /*3c2c0*/  STL.64 [R1+0x3450], R8 ;  /* 0x0034500801007387 */ /* 0x0201e80000100a00 */
[----:B0-----:R-:W3:Y:S04]  /*3c2d0*/  LDL.LU R8, [R1+0x360] ;  /* 0x0003600001087983 */ /* 0x001ee80000300800 */
[----:B------:R-:W3:Y:S04]  /*3c2e0*/  LDL.LU R9, [R1+0x364] ;  /* 0x0003640001097983 */ /* 0x000ee80000300800 */
[----:B------:R-:W3:Y:S04]  /*3c2f0*/  LDL.LU R10, [R1+0x368] ;  /* 0x00036800010a7983 */ /* 0x000ee80000300800 */
[----:B------:R-:W3:Y:S04]  /*3c300*/  LDL.LU R11, [R1+0x36c] ;  /* 0x00036c00010b7983 */ /* 0x000ee80000300800 */
[----:B------:R-:W-:Y:S04]  /*3c310*/  STL.64 [R1+0x510], R20 ;  /* 0x0005101401007387 */ /* 0x000fe80000100a00 */
[----:B------:R0:W-:Y:S04]  /*3c320*/  STL.64 [R1+0x518], R22 ;  /* 0x0005181601007387 */ /* 0x0001e80000100a00 */
[----:B0-----:R-:W4:Y:S04]  /*3c330*/  LDL.LU.64 R22, [R1+0x3498] ;  /* 0x0034980001167983 */ /* 0x001f280000300a00 */
[----:B------:R-:W5:Y:S01]  /*3c340*/  LDL.LU.64 R20, [R1+0x3490] ;  /* 0x0034900001147983 */ /* 0x000f620000300a00 */
[----:B------:R-:W-:-:S02]  /*3c350*/  F2FP.F16.E5M2.UNPACK_B R16, R16 ;  /* 0x00000010ff10723e */ /* 0x000fc400020004ff */
[----:B------:R-:W-:Y:S02]  /*3c360*/  F2FP.F16.E5M2.UNPACK_B R17, R17 ;  /* 0x00000011ff11723e */ /* 0x000fe400020004ff */
[----:B------:R-:W-:Y:S02]  /*3c370*/  F2FP.F16.E5M2.UNPACK_B R18, R18 ;  /* 0x00000012ff12723e */ /* 0x000fe400020004ff */
[----:B------:R-:W-:Y:S01]  /*3c380*/  F2FP.F16.E5M2.UNPACK_B R19, R19 ;  /* 0x00000013ff13723e */ /* 0x000fe200020004ff */
[----:B----4-:R-:W-:Y:S01]  /*3c390*/  HMMA.16816.F32 R4, R4, R22, R24 ;  /* 0x000000160404723c */ /* 0x010fe20000001818 */
[----:B------:R-:W4:Y:S04]  /*3c3a0*/  LDL.LU.64 R26, [R1+0x3488] ;  /* 0x00348800011a7983 */ /* 0x000f280000300a00 */
[----:B------:R-:W2:-:S15]  /*3c3b0*/  LDL.LU.64 R24, [R1+0x3480] ;  /* 0x0034800001187983 */ /* 0x000e9e0000300a00 */
[----:B------:R-:W-:-:S03]  /*3c3c0*/  NOP ;  /* 0x0000000000007918 */ /* 0x000fc60000000000 */
        /* <DEDUP_REMOVED lines=10> */
[----:B0-----:R-:W5:Y:S04]  /*3c470*/  LDL.LU.64 R14, [R1+0x3478] ;  /* 0x00347800010e7983 */ /* 0x001f680000300a00 */
[----:B------:R-:W5:Y:S04]  /*3c480*/  LDL.LU.64 R12, [R1+0x3470] ;  /* 0x00347000010c7983 */ /* 0x000f680000300a00 */
[----:B----4-:R-:W-:Y:S04]  /*3c490*/  STL.64 [R1+0x3418], R26 ;  /* 0x0034181a01007387 */ /* 0x010fe80000100a00 */
[----:B------:R0:W-:Y:S04]  /*3c4a0*/  STL.64 [R1+0x3410], R24 ;  /* 0x0034101801007387 */ /* 0x0001e80000100a00 */
[----:B0-----:R-:W2:Y:S04]  /*3c4b0*/  LDL.LU R24, [R1+0x100] ;  /* 0x0001000001187983 */ /* 0x001ea80000300800 */
[----:B------:R-:W2:Y:S04]  /*3c4c0*/  LDL.LU R25, [R1+0x104] ;  /* 0x0001040001197983 */ /* 0x000ea80000300800 */
[----:B------:R-:W2:Y:S04]  /*3c4d0*/  LDL.LU R26, [R1+0x108] ;  /* 0x00010800011a7983 */ /* 0x000ea80000300800 */
[----:B------:R-:W2:Y:S01]  /*3c4e0*/  LDL.LU R27, [R1+0x10c] ;  /* 0x00010c00011b7983 */ /* 0x000ea20000300800 */
[----:B-----5:R-:W-:-:S15]  /*3c4f0*/  HMMA.16816.F32 R12, R16, R20, R12 ;  /* 0x00000014100c723c */ /* 0x020fde000000180c */
[----:B------:R-:W-:-:S08]  /*3c500*/  NOP ;  /* 0x0000000000007918 */ /* 0x000fd00000000000 */
[----:B------:R-:W-:Y:S04]  /*3c510*/  STL.64 [R1+0x460], R12 ;  /* 0x0004600c01007387 */ /* 0x000fe80000100a00 */
[----:B------:R0:W-:Y:S04]  /*3c520*/  STL.64 [R1+0x468], R14 ;  /* 0x0004680e01007387 */ /* 0x0001e80000100a00 */
[----:B0-----:R-:W3:Y:S04]  /*3c530*/  LDL.LU.64 R14, [R1+0x3468] ;  /* 0x00346800010e7983 */ /* 0x001ee80000300a00 */
[----:B------:R-:W4:Y:S04]  /*3c540*/  LDL.LU.64 R12, [R1+0x3460] ;  /* 0x00346000010c7983 */ /* 0x000f280000300a00 */
[----:B------:R0:W-:Y:S04]  /*3c550*/  STL.64 [R1+0x3428], R22 ;  /* 0x0034281601007387 */ /* 0x0001e80000100a00 */
[----:B0-----:R-:W5:Y:S04]  /*3c560*/  LDL.LU R22, [R1+0xa2c] ;  /* 0x000a2c0001167983 */ /* 0x001f680000300800 */
[----:B------:R-:W2:Y:S04]  /*3c570*/  LDL.LU R23, [R1+0xa34] ;  /* 0x000a340001177983 */ /* 0x000ea80000300800 */
[----:B------:R-:W-:Y:S01]  /*3c580*/  STL.64 [R1+0x3420], R20 ;  /* 0x0034201401007387 */ /* 0x000fe20000100a00 */
        /* <DEDUP_REMOVED lines=13> */
[----:B------:R3:W-:Y:S01]  /*3c660*/  STL.64 [R1+0x33f0], R12 ;  /* 0x0033f00c01007387 */ /* 0x0007e20000100a00 */
[----:B-----5:R-:W-:-:S02]  /*3c670*/  IMAD R4, R4, 0x100, R22 ;  /* 0x0000010004047824 */ /* 0x020fc400078e0216 */
[----:B--2---:R-:W-:Y:S01]  /*3c680*/  IMAD R5, R5, 0x100, R23 ;  /* 0x0000010005057824 */ /* 0x004fe200078e0217 */
[----:B---3--:R-:W-:-:S15]  /*3c690*/  HMMA.16816.F32 R12, R16, R10, R24 ;  /* 0x0000000a100c723c */ /* 0x008fde0000001818 */
[----:B------:R-:W-:-:S08]  /*3c6a0*/  NOP ;  /* 0x0000000000007918 */ /* 0x000fd00000000000 */
[----:B------:R-:W-:Y:S04]  /*3c6b0*/  STL.64 [R1+0x420], R12 ;  /* 0x0004200c01007387 */ /* 0x000fe80000100a00 */
[----:B------:R-:W-:Y:S04]  /*3c6c0*/  STL.64 [R1+0x428], R14 ;  /* 0x0004280e01007387 */ /* 0x000fe80000100a00 */
[----:B------:R-:W2:Y:S04]  /*3c6d0*/  LDL.LU R20, [R1+0x150] ;  /* 0x0001500001147983 */ /* 0x000ea80000300800 */
[----:B------:R-:W2:Y:S04]  /*3c6e0*/  LDL.LU R21, [R1+0x154] ;  /* 0x0001540001157983 */ /* 0x000ea80000300800 */
[----:B------:R-:W3:Y:S04]  /*3c6f0*/  LDL.LU R22, [R1+0x158] ;  /* 0x0001580001167983 */ /* 0x000ee80000300800 */
[----:B------:R-:W3:Y:S04]  /*3c700*/  LDL.LU R23, [R1+0x15c] ;  /* 0x00015c0001177983 */ /* 0x000ee80000300800 */
[----:B---3--:R-:W-:Y:S04]  /*3c710*/  STL.64 [R1+0x3438], R22 ;  /* 0x0034381601007387 */ /* 0x008fe80000100a00 */
[----:B--2---:R0:W-:Y:S04]  /*3c720*/  STL.64 [R1+0x3430], R20 ;  /* 0x0034301401007387 */ /* 0x0041e80000100a00 */
[----:B0-----:R-:W4:Y:S04]  /*3c730*/  LDL.LU R20, [R1+0x160] ;  /* 0x0001600001147983 */ /* 0x001f280000300800 */
[----:B------:R-:W4:Y:S04]  /*3c740*/  LDL.LU R21, [R1+0x164] ;  /* 0x0001640001157983 */ /* 0x000f280000300800 */
[----:B------:R-:W4:Y:S04]  /*3c750*/  LDL.LU R22, [R1+0x168] ;  /* 0x0001680001167983 */ /* 0x000f280000300800 */
[----:B------:R-:W4:Y:S04]  /*3c760*/  LDL.LU R23, [R1+0x16c] ;  /* 0x00016c0001177983 */ /* 0x000f280000300800 */
[----:B------:R-:W2:Y:S04]  /*3c770*/  LDL.LU R24, [R1+0xf0] ;  /* 0x0000f00001187983 */ /* 0x000ea80000300800 */
[----:B------:R-:W2:Y:S04]  /*3c780*/  LDL.LU R25, [R1+0xf4] ;  /* 0x0000f40001197983 */ /* 0x000ea80000300800 */
[----:B------:R-:W2:Y:S04]  /*3c790*/  LDL.LU R26, [R1+0xf8] ;  /* 0x0000f800011a7983 */ /* 0x000ea80000300800 */
[----:B------:R-:W2:Y:S04]  /*3c7a0*/  LDL.LU R27, [R1+0xfc] ;  /* 0x0000fc00011b7983 */ /* 0x000ea80000300800 */
[----:B------:R-:W3:Y:S04]  /*3c7b0*/  LDL.LU R12, [R1+0xd0] ;  /* 0x0000d000010c7983 */ /* 0x000ee80000300800 */
[----:B------:R-:W3:Y:S04]  /*3c7c0*/  LDL.LU R13, [R1+0xd4] ;  /* 0x0000d400010d7983 */ /* 0x000ee80000300800 */
[----:B------:R-:W5:Y:S04]  /*3c7d0*/  LDL.LU R14, [R1+0xd8] ;  /* 0x0000d800010e7983 */ /* 0x000f680000300800 */
[----:B------:R-:W5:Y:S01]  /*3c7e0*/  LDL.LU R15, [R1+0xdc] ;  /* 0x0000dc00010f7983 */ /* 0x000f620000300800 */
[----:B----4-:R-:W-:Y:S03]  /*3c7f0*/  HMMA.16816.F32 R20, R16, R8, R20 ;  /* 0x000000081014723c */ /* 0x010fe60000001814 */
[----:B-----5:R-:W-:Y:S04]  /*3c800*/  STL.64 [R1+0x3408], R14 ;  /* 0x0034080e01007387 */ /* 0x020fe80000100a00 */
[----:B---3--:R0:W-:Y:S04]  /*3c810*/  STL.64 [R1+0x3400], R12 ;  /* 0x0034000c01007387 */ /* 0x0081e80000100a00 */
[----:B0-----:R-:W3:Y:S04]  /*3c820*/  LDL.LU R12, [R1+0xe0] ;  /* 0x0000e000010c7983 */ /* 0x001ee80000300800 */
[----:B------:R-:W3:Y:S04]  /*3c830*/  LDL.LU R13, [R1+0xe4] ;  /* 0x0000e400010d7983 */ /* 0x000ee80000300800 */
[----:B------:R-:W3:Y:S04]  /*3c840*/  LDL.LU R14, [R1+0xe8] ;  /* 0x0000e800010e7983 */ /* 0x000ee80000300800 */
[----:B------:R-:W3:Y:S04]  /*3c850*/  LDL.LU R15, [R1+0xec] ;  /* 0x0000ec00010f7983 */ /* 0x000ee80000300800 */
        /* <DEDUP_REMOVED lines=8> */
[----:B------:R-:W2:Y:S04]  /*3c8e0*/  LDL.LU R10, [R1+0xb8] ;  /* 0x0000b800010a7983 */ /* 0x000ea80000300800 */
[----:B------:R-:W2:Y:S01]  /*3c8f0*/  LDL.LU R11, [R1+0xbc] ;  /* 0x0000bc00010b7983 */ /* 0x000ea20000300800 */
[----:B------:R-:W-:-:S02]  /*3c900*/  IMAD R6, R7, 0x100, R6 ;  /* 0x0000010007067824 */ /* 0x000fc400078e0206 */
[----:B------:R-:W-:Y:S01]  /*3c910*/  IMAD R7, R28, 0x100, R0 ;  /* 0x000001001c077824 */ /* 0x000fe200078e0200 */
[----:B----4-:R-:W-:Y:S01]  /*3c920*/  HMMA.16816.F32 R20, R16, R2, R20 ;  /* 0x000000021014723c */ /* 0x010fe20000001814 */
[----:B--2---:R-:W-:Y:S04]  /*3c930*/  STL.64 [R1+0x33e8], R10 ;  /* 0x0033e80a01007387 */ /* 0x004fe80000100a00 */
[----:B-----5:R0:W-:Y:S04]  /*3c940*/  STL.64 [R1+0x33e0], R8 ;  /* 0x0033e00801007387 */ /* 0x0201e80000100a00 */
[----:B0-----:R-:W2:Y:S04]  /*3c950*/  LDL.LU R8, [R1+0xc0] ;  /* 0x0000c00001087983 */ /* 0x001ea80000300800 */
[----:B------:R-:W2:Y:S04]  /*3c960*/  LDL.LU R9, [R1+0xc4] ;  /* 0x0000c40001097983 */ /* 0x000ea80000300800 */
[----:B------:R-:W2:Y:S04]  /*3c970*/  LDL.LU R10, [R1+0xc8] ;  /* 0x0000c800010a7983 */ /* 0x000ea80000300800 */
[----:B------:R-:W2:Y:S04]  /*3c980*/  LDL.LU R11, [R1+0xcc] ;  /* 0x0000cc00010b7983 */ /* 0x000ea80000300800 */
[----:B------:R-:W4:Y:S04]  /*3c990*/  LDL.LU R0, [R1+0xa64] ;  /* 0x000a640001007983 */ /* 0x000f280000300800 */
[----:B------:R-:W4:Y:S04]  /*3c9a0*/  LDL.LU R28, [R1+0xa60] ;  /* 0x000a6000011c7983 */ /* 0x000f280000300800 */
[----:B------:R-:W-:Y:S04]  /*3c9b0*/  STL.64 [R1+0x400], R20 ;  /* 0x0004001401007387 */ /* 0x000fe80000100a00 */
[----:B------:R0:W-:Y:S04]  /*3c9c0*/  STL.64 [R1+0x408], R22 ;  /* 0x0004081601007387 */ /* 0x0001e80000100a00 */
[----:B0-----:R-:W5:Y:S04]  /*3c9d0*/  LDL.LU.64 R22, [R1+0x3428] ;  /* 0x0034280001167983 */ /* 0x001f680000300a00 */
[----:B------:R-:W2:Y:S01]  /*3c9e0*/  LDL.LU.64 R20, [R1+0x3420] ;  /* 0x0034200001147983 */ /* 0x000ea20000300a00 */
[----:B------:R-:W-:-:S02]  /*3c9f0*/  F2FP.F16.E5M2.UNPACK_B R4, R4 ;  /* 0x00000004ff04723e */ /* 0x000fc400020004ff */
[----:B------:R-:W-:Y:S02]  /*3ca00*/  F2FP.F16.E5M2.UNPACK_B R5, R5 ;  /* 0x00000005ff05723e */ /* 0x000fe400020004ff */
[----:B------:R-:W-:Y:S02]  /*3ca10*/  F2FP.F16.E5M2.UNPACK_B R6, R6 ;  /* 0x00000006ff06723e */ /* 0x000fe400020004ff */
[----:B------:R-:W-:Y:S01]  /*3ca20*/  F2FP.F16.E5M2.UNPACK_B R7, R7 ;  /* 0x00000007ff07723e */ /* 0x000fe200020004ff */
[----:B-----5:R-:W-:Y:S01]  /*3ca30*/  HMMA.16816.F32 R16, R16, R22, R24 ;  /* 0x000000161010723c */ /* 0x020fe20000001818 */
[----:B------:R-:W5:Y:S04]  /*3ca40*/  LDL.LU.64 R26, [R1+0x3418] ;  /* 0x00341800011a7983 */ /* 0x000f680000300a00 */
[----:B------:R-:W3:-:S15]  /*3ca50*/  LDL.LU.64 R24, [R1+0x3410] ;  /* 0x0034100001187983 */ /* 0x000ede0000300a00 */
[----:B------:R-:W-:-:S03]  /*3ca60*/  NOP ;  /* 0x0000000000007918 */ /* 0x000fc60000000000 */
[----:B------:R0:W-:Y:S04]  /*3ca70*/  STL.64 [R1+0x3e0], R16 ;  /* 0x0003e01001007387 */ /* 0x0001e80000100a00 */
[----:B------:R1:W-:Y:S04]  /*3ca80*/  STL.64 [R1+0x3e8], R18 ;  /* 0x0003e81201007387 */ /* 0x0003e80000100a00 */
[----:B0-----:R-:W4:Y:S04]  /*3ca90*/  LDL.LU R16, [R1+0xa48] ;  /* 0x000a480001107983 */ /* 0x001f280000300800 */
[----:B------:R-:W4:Y:S04]  /*3caa0*/  LDL.LU R17, [R1+0xa50] ;  /* 0x000a500001117983 */ /* 0x000f280000300800 */
[----:B-1----:R-:W4:Y:S04]  /*3cab0*/  LDL.LU R18, [R1+0xa5c] ;  /* 0x000a5c0001127983 */ /* 0x002f280000300800 */
[----:B------:R-:W4:Y:S01]  /*3cac0*/  LDL.LU R19, [R1+0xa58] ;  /* 0x000a580001137983 */ /* 0x000f220000300800 */
[----:B---3--:R-:W-:-:S15]  /*3cad0*/  HMMA.16816.F32 R12, R4, R24, R12 ;  /* 0x00000018040c723c */ /* 0x008fde000000180c */
[----:B------:R-:W-:-:S08]  /*3cae0*/  NOP ;  /* 0x0000000000007918 */ /* 0x000fd00000000000 */
[----:B------:R-:W-:Y:S04]  /*3caf0*/  STL.64 [R1+0x3d0], R12 ;  /* 0x0003d00c01007387 */ /* 0x000fe80000100a00 */
[----:B------:R0:W-:Y:S04]  /*3cb00*/  STL.64 [R1+0x3d8], R14 ;  /* 0x0003d80e01007387 */ /* 0x0001e80000100a00 */
[----:B0-----:R-:W2:Y:S04]  /*3cb10*/  LDL.LU.64 R14, [R1+0x3408] ;  /* 0x00340800010e7983 */ /* 0x001ea80000300a00 */
[----:B------:R-:W2:Y:S04]  /*3cb20*/  LDL.LU.64 R12, [R1+0x3400] ;  /* 0x00340000010c7983 */ /* 0x000ea80000300a00 */
[----:B-----5:R-:W-:Y:S04]  /*3cb30*/  STL.64 [R1+0x33a8], R26 ;  /* 0x0033a81a01007387 */ /* 0x020fe80000100a00 */
[----:B------:R0:W-:Y:S04]  /*3cb40*/  STL.64 [R1+0x33a0], R24 ;  /* 0x0033a01801007387 */ /* 0x0001e80000100a00 */
[----:B0-----:R-:W3:Y:S04]  /*3cb50*/  LDL.LU R24, [R1+0xa0] ;  /* 0x0000a00001187983 */ /* 0x001ee80000300800 */
[----:B------:R-:W3:Y:S04]  /*3cb60*/  LDL.LU R25, [R1+0xa4] ;  /* 0x0000a40001197983 */ /* 0x000ee80000300800 */
[----:B------:R-:W3:Y:S04]  /*3cb70*/  LDL.LU R26, [R1+0xa8] ;  /* 0x0000a800011a7983 */ /* 0x000ee80000300800 */
[----:B------:R-:W3:Y:S01]  /*3cb80*/  LDL.LU R27, [R1+0xac] ;  /* 0x0000ac00011b7983 */ /* 0x000ee20000300800 */
[----:B--2---:R-:W-:-:S15]  /*3cb90*/  HMMA.16816.F32 R12, R4, R20, R12 ;  /* 0x00000014040c723c */ /* 0x004fde000000180c */
[----:B------:R-:W-:-:S08]  /*3cba0*/  NOP ;  /* 0x0000000000007918 */ /* 0x000fd00000000000 */
[----:B------:R-:W-:Y:S04]  /*3cbb0*/  STL.64 [R1+0x3c0], R12 ;  /* 0x0003c00c01007387 */ /* 0x000fe80000100a00 */
[----:B------:R0:W-:Y:S04]  /*3cbc0*/  STL.64 [R1+0x3c8], R14 ;  /* 0x0003c80e01007387 */ /* 0x0001e80000100a00 */
[----:B0-----:R-:W2:Y:S04]  /*3cbd0*/  LDL.LU.64 R14, [R1+0x33f8] ;  /* 0x0033f800010e7983 */ /* 0x001ea80000300a00 */
[----:B------:R-:W5:Y:S04]  /*3cbe0*/  LDL.LU.64 R12, [R1+0x33f0] ;  /* 0x0033f000010c7983 */ /* 0x000f680000300a00 */
[----:B------:R0:W-:Y:S04]  /*3cbf0*/  STL.64 [R1+0x33b8], R22 ;  /* 0x0033b81601007387 */ /* 0x0001e80000100a00 */
[----:B0-----:R-:W4:Y:S04]  /*3cc00*/  LDL.LU R22, [R1+0xa4c] ;  /* 0x000a4c0001167983 */ /* 0x001f280000300800 */
[----:B------:R-:W3:Y:S04]  /*3cc10*/  LDL.LU R23, [R1+0xa54] ;  /* 0x000a540001177983 */ /* 0x000ee80000300800 */
        /* <DEDUP_REMOVED lines=12> */
[----:B------:R-:W5:Y:S04]  /*3cce0*/  LDL.LU.64 R8, [R1+0x33d0] ;  /* 0x0033d00001087983 */ /* 0x000f680000300a00 */
[----:B------:R-:W-:Y:S04]  /*3ccf0*/  STL.64 [R1+0x3388], R14 ;  /* 0x0033880e01007387 */ /* 0x000fe80000100a00 */
[----:B------:R2:W-:Y:S04]  /*3cd00*/  STL.64 [R1+0x3380], R12 ;  /* 0x0033800c01007387 */ /* 0x0005e80000100a00 */
[----:B------:R-:W5:Y:S01]  /*3cd10*/  LDL.LU R20, [R1+0x130] ;  /* 0x0001300001147983 */ /* 0x000f620000300800 */
[----:B----4-:R-:W-:-:S02]  /*3cd20*/  IMAD R16, R16, 0x100, R22 ;  /* 0x0000010010107824 */ /* 0x010fc400078e0216 */
[----:B---3--:R-:W-:Y:S01]  /*3cd30*/  IMAD R17, R17, 0x100, R23 ;  /* 0x0000010011117824 */ /* 0x008fe200078e0217 */
[----:B--2---:R-:W-:-:S15]  /*3cd40*/  HMMA.16816.F32 R12, R4, R10, R24 ;  /* 0x0000000a040c723c */ /* 0x004fde0000001818 */
[----:B------:R-:W-:-:S08]  /*3cd50*/  NOP ;  /* 0x0000000000007918 */ /* 0x000fd00000000000 */
[----:B------:R-:W-:Y:S04]  /*3cd60*/  STL.64 [R1+0x380], R12 ;  /* 0x0003800c01007387 */ /* 0x000fe80000100a00 */
[----:B------:R-:W-:Y:S04]  /*3cd70*/  STL.64 [R1+0x388], R14 ;  /* 0x0003880e01007387 */ /* 0x000fe80000100a00 */
[----:B------:R-:W5:Y:S04]  /*3cd80*/  LDL.LU R21, [R1+0x134] ;  /* 0x0001340001157983 */ /* 0x000f680000300800 */
[----:B------:R-:W2:Y:S04]  /*3cd90*/  LDL.LU R22, [R1+0x138] ;  /* 0x0001380001167983 */ /* 0x000ea80000300800 */
[----:B------:R-:W2:Y:S04]  /*3cda0*/  LDL.LU R23, [R1+0x13c] ;  /* 0x00013c0001177983 */ /* 0x000ea80000300800 */
[----:B--2---:R-:W-:Y:S04]  /*3cdb0*/  STL.64 [R1+0x33c8], R22 ;  /* 0x0033c81601007387 */ /* 0x004fe80000100a00 */
[----:B-----5:R0:W-:Y:S04]  /*3cdc0*/  STL.64 [R1+0x33c0], R20 ;  /* 0x0033c01401007387 */ /* 0x0201e80000100a00 */
        /* <DEDUP_REMOVED lines=40> */
[----:B------:R-:W-:-:S02]  /*3d050*/  IMAD R18, R19, 0x100, R18 ;  /* 0x0000010013127824 */ /* 0x000fc400078e0212 */
[----:B------:R-:W-:Y:S01]  /*3d060*/  IMAD R19, R28, 0x100, R0 ;  /* 0x000001001c137824 */ /* 0x000fe200078e0200 */
[----:B------:R-:W-:Y:S02]  /*3d070*/  F2FP.F16.E5M2.UNPACK_B R16, R16 ;  /* 0x00000010ff10723e */ /* 0x000fe400020004ff */
[----:B------:R-:W-:Y:S01]  /*3d080*/  F2FP.F16.E5M2.UNPACK_B R17, R17 ;  /* 0x00000011ff11723e */ /* 0x000fe200020004ff */
[----:B----4-:R-:W-:Y:S01]  /*3d090*/  HMMA.16816.F32 R4, R4, R22, R24 ;  /* 0x000000160404723c */ /* 0x010fe20000001818 */
[----:B------:R-:W4:Y:S04]  /*3d0a0*/  LDL.LU.64 R26, [R1+0x33a8] ;  /* 0x0033a800011a7983 */ /* 0x000f280000300a00 */
[----:B------:R-:W2:Y:S01]  /*3d0b0*/  LDL.LU.64 R24, [R1+0x33a0] ;  /* 0x0033a00001187983 */ /* 0x000ea20000300a00 */
[----:B------:R-:W-:-:S02]  /*3d0c0*/  F2FP.F16.E5M2.UNPACK_B R18, R18 ;  /* 0x00000012ff12723e */ /* 0x000fc400020004ff */
[----:B------:R-:W-:-:S15]  /*3d0d0*/  F2FP.F16.E5M2.UNPACK_B R19, R19 ;  /* 0x00000013ff13723e */ /* 0x000fde00020004ff */
        /* <DEDUP_REMOVED lines=40> */
[----:B------:R-:W4:Y:S04]  /*3d360*/  LDL.LU R28, [R1+0xa84] ;  /* 0x000a8400011c7983 */ /* 0x000f280000300800 */
[----:B------:R-:W4:Y:S04]  /*3d370*/  LDL.LU R7, [R1+0xa80] ;  /* 0x000a800001077983 */ /* 0x000f280000300800 */
[----:B------:R0:W-:Y:S01]  /*3d380*/  STL.64 [R1+0x3310], R14 ;  /* 0x0033100e01007387 */ /* 0x0001e20000100a00 */
[----:B-----5:R-:W-:-:S02]  /*3d390*/  IMAD R4, R4, 0x100, R22 ;  /* 0x0000010004047824 */ /* 0x020fc400078e0216 */
[----:B--2---:R-:W-:Y:S01]  /*3d3a0*/  IMAD R5, R5, 0x100, R23 ;  /* 0x0000010005057824 */ /* 0x004fe200078e0217 */
[----:B0-----:R-:W2:Y:S04]  /*3d3b0*/  LDL.LU R15, [R1+0xa7c] ;  /* 0x000a7c00010f7983 */ /* 0x001ea80000300800 */
[----:B------:R-:W-:Y:S04]  /*3d3c0*/  STL.64 [R1+0x3308], R12 ;  /* 0x0033080c01007387 */ /* 0x000fe80000100a00 */
[----:B------:R-:W5:Y:S01]  /*3d3d0*/  LDL.LU R20, [R1+0x110] ;  /* 0x0001100001147983 */ /* 0x000f620000300800 */
[----:B---3--:R-:W-:-:S15]  /*3d3e0*/  HMMA.16816.F32 R24, R16, R10, R24 ;  /* 0x0000000a1018723c */ /* 0x008fde0000001818 */
[----:B------:R-:W-:-:S08]  /*3d3f0*/  NOP ;  /* 0x0000000000007918 */ /* 0x000fd00000000000 */
[----:B------:R-:W-:Y:S04]  /*3d400*/  STL.64 [R1+0x1e0], R24 ;  /* 0x0001e01801007387 */ /* 0x000fe80000100a00 */
[----:B------:R-:W-:Y:S04]  /*3d410*/  STL.64 [R1+0x1e8], R26 ;  /* 0x0001e81a01007387 */ /* 0x000fe80000100a00 */
[----:B------:R-:W5:Y:S04]  /*3d420*/  LDL.LU R21, [R1+0x114] ;  /* 0x0001140001157983 */ /* 0x000f680000300800 */
[----:B------:R-:W3:Y:S04]  /*3d430*/  LDL.LU R22, [R1+0x118] ;  /* 0x0001180001167983 */ /* 0x000ee80000300800 */
[----:B------:R-:W3:Y:S01]  /*3d440*/  LDL.LU R23, [R1+0x11c] ;  /* 0x00011c0001177983 */ /* 0x000ee20000300800 */
[----:B--2---:R-:W-:-:S03]  /*3d450*/  IMAD R6, R6, 0x100, R15 ;  /* 0x0000010006067824 */ /* 0x004fc600078e020f */
[----:B---3--:R-:W-:Y:S04]  /*3d460*/  STL.64 [R1+0x3350], R22 ;  /* 0x0033501601007387 */ /* 0x008fe80000100a00 */
        /* <DEDUP_REMOVED lines=9> */
[----:B------:R-:W5:Y:S04]  /*3d500*/  LDL.LU R12, [R1+0x10] ;  /* 0x00001000010c7983 */ /* 0x000f680000300800 */
[----:B------:R-:W5:Y:S04]  /*3d510*/  LDL.LU R13, [R1+0x14] ;  /* 0x00001400010d7983 */ /* 0x000f680000300800 */
[----:B------:R-:W3:Y:S04]  /*3d520*/  LDL.LU R14, [R1+0x18] ;  /* 0x00001800010e7983 */ /* 0x000ee80000300800 */
[----:B------:R-:W3:Y:S01]  /*3d530*/  LDL.LU R15, [R1+0x1c] ;  /* 0x00001c00010f7983 */ /* 0x000ee20000300800 */
[----:B----4-:R-:W-:Y:S01]  /*3d540*/  IMAD R7, R7, 0x100, R28 ;  /* 0x0000010007077824 */ /* 0x010fe200078e021c */
[C---:B--2---:R-:W-:Y:S02]  /*3d550*/  HMMA.16816.F32 R20, R16.reuse, R8, R20 ;  /* 0x000000081014723c */ /* 0x044fe40000001814 */
[----:B---3--:R-:W-:Y:S04]  /*3d560*/  STL.64 [R1+0x3320], R14 ;  /* 0x0033200e01007387 */ /* 0x008fe80000100a00 */
[----:B-----5:R0:W-:Y:S04]  /*3d570*/  STL.64 [R1+0x3318], R12 ;  /* 0x0033180c01007387 */ /* 0x0201e80000100a00 */
[----:B0-----:R-:W2:Y:S04]  /*3d580*/  LDL.LU R12, [R1+0x20] ;  /* 0x00002000010c7983 */ /* 0x001ea80000300800 */
[----:B------:R-:W2:Y:S04]  /*3d590*/  LDL.LU R13, [R1+0x24] ;  /* 0x00002400010d7983 */ /* 0x000ea80000300800 */
[----:B------:R-:W2:Y:S04]  /*3d5a0*/  LDL.LU R14, [R1+0x28] ;  /* 0x00002800010e7983 */ /* 0x000ea80000300800 */
[----:B------:R-:W2:Y:S04]  /*3d5b0*/  LDL.LU R15, [R1+0x2c] ;  /* 0x00002c00010f7983 */ /* 0x000ea80000300800 */
        /* <DEDUP_REMOVED lines=11> */
[----:B----4-:R-:W-:Y:S03]  /*3d670*/  HMMA.16816.F32 R20, R16, R2, R20 ;  /* 0x000000021014723c */ /* 0x010fe60000001814 */
[----:B--2---:R-:W-:Y:S04]  /*3d680*/  STL.64 [R1+0x3300], R10 ;  /* 0x0033000a01007387 */ /* 0x004fe80000100a00 */
[----:B-----5:R0:W-:Y:S04]  /*3d690*/  STL.64 [R1+0x32f8], R8 ;  /* 0x0032f80801007387 */ /* 0x0201e80000100a00 */
[----:B0-----:R-:W2:Y:S04]  /*3d6a0*/  LDL.LU R8, [R1] ;  /* 0x0000000001087983 */ /* 0x001ea80000300800 */
[----:B------:R-:W2:Y:S04]  /*3d6b0*/  LDL.LU R9, [R1+0x4] ;  /* 0x0000040001097983 */ /* 0x000ea80000300800 */
[----:B------:R-:W2:Y:S04]  /*3d6c0*/  LDL.LU R10, [R1+0x8] ;  /* 0x00000800010a7983 */ /* 0x000ea80000300800 */
[----:B------:R-:W2:Y:S04]  /*3d6d0*/  LDL.LU R11, [R1+0xc] ;  /* 0x00000c00010b7983 */ /* 0x000ea80000300800 */
        /* <DEDUP_REMOVED lines=10> */
[----:B------:R-:W3:-:S15]  /*3d780*/  LDL.LU.64 R24, [R1+0x3328] ;  /* 0x0033280001187983 */ /* 0x000ede0000300a00 */
[----:B------:R-:W-:-:S03]  /*3d790*/  NOP ;  /* 0x0000000000007918 */ /* 0x000fc60000000000 */
[----:B------:R0:W-:Y:S04]  /*3d7a0*/  STL.64 [R1+0x190], R16 ;  /* 0x0001901001007387 */ /* 0x0001e80000100a00 */
[----:B------:R1:W-:Y:S04]  /*3d7b0*/  STL.64 [R1+0x198], R18 ;  /* 0x0001981201007387 */ /* 0x0003e80000100a00 */
[----:B0-----:R-:W2:Y:S04]  /*3d7c0*/  LDL.LU R16, [R1+0xa88] ;  /* 0x000a880001107983 */ /* 0x001ea80000300800 */
[----:B------:R-:W2:Y:S04]  /*3d7d0*/  LDL.LU R17, [R1+0xa90] ;  /* 0x000a900001117983 */ /* 0x000ea80000300800 */
[----:B-1----:R-:W2:Y:S04]  /*3d7e0*/  LDL.LU R18, [R1+0xa98] ;  /* 0x000a980001127983 */ /* 0x002ea80000300800 */
[----:B------:R-:W2:Y:S01]  /*3d7f0*/  LDL.LU R19, [R1+0xaa4] ;  /* 0x000aa40001137983 */ /* 0x000ea20000300800 */
[----:B---3--:R-:W-:-:S15]  /*3d800*/  HMMA.16816.F32 R12, R4, R24, R12 ;  /* 0x00000018040c723c */ /* 0x008fde000000180c */
[----:B------:R-:W-:-:S08]  /*3d810*/  NOP ;  /* 0x0000000000007918 */ /* 0x000fd00000000000 */
[----:B------:R-:W-:Y:S04]  /*3d820*/  STL.64 [R1+0x170], R12 ;  /* 0x0001700c01007387 */ /* 0x000fe80000100a00 */
[----:B------:R0:W-:Y:S04]  /*3d830*/  STL.64 [R1+0x178], R14 ;  /* 0x0001780e01007387 */ /* 0x0001e80000100a00 */
[----:B0-----:R-:W5:Y:S04]  /*3d840*/  LDL.LU.64 R14, [R1+0x3320] ;  /* 0x00332000010e7983 */ /* 0x001f680000300a00 */
[----:B------:R-:W5:Y:S04]  /*3d850*/  LDL.LU.64 R12, [R1+0x3318] ;  /* 0x00331800010c7983 */ /* 0x000f680000300a00 */
[----:B----4-:R0:W-:Y:S04]  /*3d860*/  STL.64 [R1+0x32c0], R26 ;  /* 0x0032c01a01007387 */ /* 0x0101e80000100a00 */
[----:B0-----:R-:W3:Y:S04]  /*3d870*/  LDL.LU R26, [R1+0xa94] ;  /* 0x000a9400011a7983 */ /* 0x001ee80000300800 */
[----:B------:R-:W4:Y:S04]  /*3d880*/  LDL.LU R27, [R1+0xa9c] ;  /* 0x000a9c00011b7983 */ /* 0x000f280000300800 */
[----:B------:R0:W-:Y:S04]  /*3d890*/  STL.64 [R1+0x32b8], R24 ;  /* 0x0032b81801007387 */ /* 0x0001e80000100a00 */
[----:B0-----:R-:W3:Y:S01]  /*3d8a0*/  LDL.LU R25, [R1+0xa8c] ;  /* 0x000a8c0001197983 */ /* 0x001ee20000300800 */
        /* <DEDUP_REMOVED lines=23> */
[----:B------:R-:W2:Y:S04]  /*3da20*/  LDL.LU.64 R8, [R1+0x32e8] ;  /* 0x0032e80001087983 */ /* 0x000ea80000300a00 */
[----:B------:R-:W-:Y:S04]  /*3da30*/  STL.64 [R1+0x32a0], R14 ;  /* 0x0032a00e01007387 */ /* 0x000fe80000100a00 */
[----:B------:R4:W-:Y:S02]  /*3da40*/  STL.64 [R1+0x3298], R12 ;  /* 0x0032980c01007387 */ /* 0x0009e40000100a00 */
[----:B----4-:R-:W-:-:S15]  /*3da50*/  HMMA.16816.F32 R12, R4, R10, R20 ;  /* 0x0000000a040c723c */ /* 0x010fde0000001814 */
[----:B------:R-:W-:-:S08]  /*3da60*/  NOP ;  /* 0x0000000000007918 */ /* 0x000fd00000000000 */
[----:B------:R-:W-:Y:S04]  /*3da70*/  STL.64 [R1+0xf0], R12 ;  /* 0x0000f00c01007387 */ /* 0x000fe80000100a00 */
[----:B------:R-:W-:Y:S04]  /*3da80*/  STL.64 [R1+0xf8], R14 ;  /* 0x0000f80e01007387 */ /* 0x000fe80000100a00 */
[----:B------:R-:W4:Y:S04]  /*3da90*/  LDL.LU R20, [R1+0x200] ;  /* 0x0002000001147983 */ /* 0x000f280000300800 */
[----:B------:R-:W4:Y:S04]  /*3daa0*/  LDL.LU R21, [R1+0x204] ;  /* 0x0002040001157983 */ /* 0x000f280000300800 */
[----:B------:R-:W5:Y:S04]  /*3dab0*/  LDL.LU R22, [R1+0x208] ;  /* 0x0002080001167983 */ /* 0x000f680000300800 */
[----:B------:R-:W5:Y:S01]  /*3dac0*/  LDL.LU R23, [R1+0x20c] ;  /* 0x00020c0001177983 */ /* 0x000f620000300800 */
[----:B---3--:R-:W-:-:S02]  /*3dad0*/  IMAD R16, R16, 0x100, R25 ;  /* 0x0000010010107824 */ /* 0x008fc400078e0219 */
[----:B------:R-:W-:Y:S02]  /*3dae0*/  IMAD R17, R17, 0x100, R26 ;  /* 0x0000010011117824 */ /* 0x000fe400078e021a */
[----:B------:R-:W-:Y:S01]  /*3daf0*/  IMAD R18, R18, 0x100, R27 ;  /* 0x0000010012127824 */ /* 0x000fe200078e021b */
[----:B-----5:R-:W-:Y:S04]  /*3db00*/  STL.64 [R1+0x32e0], R22 ;  /* 0x0032e01601007387 */ /* 0x020fe80000100a00 */
[----:B----4-:R0:W-:Y:S04]  /*3db10*/  STL.64 [R1+0x32d8], R20 ;  /* 0x0032d81401007387 */ /* 0x0101e80000100a00 */
        /* <DEDUP_REMOVED lines=12> */
[----:B------:R-:W-:Y:S01]  /*3dbe0*/  IMAD R19, R0, 0x100, R19 ;  /* 0x0000010000137824 */ /* 0x000fe200078e0213 */
[----:B--2---:R-:W-:Y:S02]  /*3dbf0*/  HMMA.16816.F32 R20, R4, R8, R20 ;  /* 0x000000080414723c */ /* 0x004fe40000001814 */
[----:B-----5:R-:W-:Y:S04]  /*3dc00*/  STL.64 [R1+0x32b0], R14 ;  /* 0x0032b00e01007387 */ /* 0x020fe80000100a00 */
[----:B----4-:R0:W-:Y:S04]  /*3dc10*/  STL.64 [R1+0x32a8], R12 ;  /* 0x0032a80c01007387 */ /* 0x0101e80000100a00 */
[----:B0-----:R-:W2:Y:S04]  /*3dc20*/  LDL.LU R12, [R1+0x220] ;  /* 0x00022000010c7983 */ /* 0x001ea80000300800 */
[----:B------:R-:W2:Y:S04]  /*3dc30*/  LDL.LU R13, [R1+0x224] ;  /* 0x00022400010d7983 */ /* 0x000ea80000300800 */
[----:B------:R-:W2:Y:S01]  /*3dc40*/  LDL.LU R14, [R1+0x228] ;  /* 0x00022800010e7983 */ /* 0x000ea20000300800 */
[----:B------:R-:W-:-:S03]  /*3dc50*/  IMAD.MOV.U32 R15, RZ, RZ, R28 ;  /* 0x000000ffff0f7224 */ /* 0x000fc600078e001c */
[----:B------:R-:W4:Y:S04]  /*3dc60*/  LDL.LU R0, [R1+0xab4] ;  /* 0x000ab40001007983 */ /* 0x000f280000300800 */
[----:B------:R-:W4:Y:S04]  /*3dc70*/  LDL.LU R28, [R1+0xab0] ;  /* 0x000ab000011c7983 */ /* 0x000f280000300800 */
[----:B------:R-:W-:Y:S04]  /*3dc80*/  STL.64 [R1+0x140], R20 ;  /* 0x0001401401007387 */ /* 0x000fe80000100a00 */
[----:B------:R0:W-:Y:S04]  /*3dc90*/  STL.64 [R1+0x148], R22 ;  /* 0x0001481601007387 */ /* 0x0001e80000100a00 */
[----:B0-----:R-:W5:Y:S04]  /*3dca0*/  LDL.LU.64 R22, [R1+0x32e0] ;  /* 0x0032e00001167983 */ /* 0x001f680000300a00 */
[----:B------:R-:W5:Y:S04]  /*3dcb0*/  LDL.LU.64 R20, [R1+0x32d8] ;  /* 0x0032d80001147983 */ /* 0x000f680000300a00 */
[----:B------:R-:W-:Y:S04]  /*3dcc0*/  STL.64 [R1+0x3280], R10 ;  /* 0x0032800a01007387 */ /* 0x000fe80000100a00 */
[----:B------:R0:W-:Y:S04]  /*3dcd0*/  STL.64 [R1+0x3278], R8 ;  /* 0x0032780801007387 */ /* 0x0001e80000100a00 */
[----:B0-----:R-:W3:Y:S04]  /*3dce0*/  LDL.LU R8, [R1+0x270] ;  /* 0x0002700001087983 */ /* 0x001ee80000300800 */
[----:B------:R-:W3:Y:S04]  /*3dcf0*/  LDL.LU R9, [R1+0x274] ;  /* 0x0002740001097983 */ /* 0x000ee80000300800 */
[----:B------:R-:W2:Y:S04]  /*3dd00*/  LDL.LU R10, [R1+0x278] ;  /* 0x00027800010a7983 */ /* 0x000ea80000300800 */
[----:B------:R-:W2:Y:S01]  /*3dd10*/  LDL.LU R11, [R1+0x27c] ;  /* 0x00027c00010b7983 */ /* 0x000ea20000300800 */
[----:B-----5:R-:W-:Y:S03]  /*3dd20*/  HMMA.16816.F32 R20, R4, R2, R20 ;  /* 0x000000020414723c */ /* 0x020fe60000001814 */
[----:B--2---:R-:W-:Y:S04]  /*3dd30*/  STL.64 [R1+0x3290], R10 ;  /* 0x0032900a01007387 */ /* 0x004fe80000100a00 */
[----:B---3--:R0:W-:Y:S04]  /*3dd40*/  STL.64 [R1+0x3288], R8 ;  /* 0x0032880801007387 */ /* 0x0081e80000100a00 */
[----:B0-----:R-:W2:Y:S04]  /*3dd50*/  LDL.LU R8, [R1+0x250] ;  /* 0x0002500001087983 */ /* 0x001ea80000300800 */
[----:B------:R-:W2:Y:S04]  /*3dd60*/  LDL.LU R9, [R1+0x254] ;  /* 0x0002540001097983 */ /* 0x000ea80000300800 */
[----:B------:R-:W2:Y:S04]  /*3dd70*/  LDL.LU R10, [R1+0x258] ;  /* 0x00025800010a7983 */ /* 0x000ea80000300800 */
[----:B------:R-:W-:Y:S04]  /*3dd80*/  STL.64 [R1+0x130], R20 ;  /* 0x0001301401007387 */ /* 0x000fe80000100a00 */
[----:B------:R0:W-:Y:S04]  /*3dd90*/  STL.64 [R1+0x138], R22 ;  /* 0x0001381601007387 */ /* 0x0001e80000100a00 */
[----:B0-----:R-:W3:Y:S04]  /*3dda0*/  LDL.LU.64 R22, [R1+0x32d0] ;  /* 0x0032d00001167983 */ /* 0x001ee80000300a00 */
[----:B------:R-:W5:Y:S01]  /*3ddb0*/  LDL.LU.64 R20, [R1+0x32c8] ;  /* 0x0032c80001147983 */ /* 0x000f620000300a00 */
[----:B------:R-:W-:-:S02]  /*3ddc0*/  F2FP.F16.E5M2.UNPACK_B R16, R16 ;  /* 0x00000010ff10723e */ /* 0x000fc400020004ff */
[----:B------:R-:W-:Y:S02]  /*3ddd0*/  F2FP.F16.E5M2.UNPACK_B R17, R17 ;  /* 0x00000011ff11723e */ /* 0x000fe400020004ff */
[----:B------:R-:W-:Y:S02]  /*3dde0*/  F2FP.F16.E5M2.UNPACK_B R18, R18 ;  /* 0x00000012ff12723e */ /* 0x000fe400020004ff */
[----:B------:R-:W-:Y:S01]  /*3ddf0*/  F2FP.F16.E5M2.UNPACK_B R19, R19 ;  /* 0x00000013ff13723e */ /* 0x000fe200020004ff */
[----:B---3--:R-:W-:Y:S01]  /*3de00*/  HMMA.16816.F32 R4, R4, R22, R24 ;  /* 0x000000160404723c */ /* 0x008fe20000001818 */
[----:B------:R-:W3:Y:S04]  /*3de10*/  LDL.LU.64 R26, [R1+0x32c0] ;  /* 0x0032c000011a7983 */ /* 0x000ee80000300a00 */
[----:B------:R-:W4:Y:S01]  /*3de20*/  LDL.LU.64 R24, [R1+0x32b8] ;  /* 0x0032b80001187983 */ /* 0x000f220000300a00 */
[----:B------:R-:W-:-:S15]  /*3de30*/  IMAD.MOV.U32 R11, RZ, RZ, R29 ;  /* 0x000000ffff0b7224 */ /* 0x000fde00078e001d */
[----:B------:R-:W-:-:S02]  /*3de40*/  NOP ;  /* 0x0000000000007918 */ /* 0x000fc40000000000 */
[----:B------:R0:W-:Y:S04]  /*3de50*/  STL.64 [R1+0xe0], R4 ;  /* 0x0000e00401007387 */ /* 0x0001e80000100a00 */
[----:B------:R1:W-:Y:S04]  /*3de60*/  STL.64 [R1+0xe8], R6 ;  /* 0x0000e80601007387 */ /* 0x0003e80000100a00 */
[----:B0-----:R-:W2:Y:S04]  /*3de70*/  LDL.LU R4, [R1+0xaac] ;  /* 0x000aac0001047983 */ /* 0x001ea80000300800 */
[----:B------:R-:W2:Y:S04]  /*3de80*/  LDL.LU R5, [R1+0xaa8] ;  /* 0x000aa80001057983 */ /* 0x000ea80000300800 */
[----:B-1----:R-:W2:Y:S04]  /*3de90*/  LDL.LU R6, [R1+0xab8] ;  /* 0x000ab80001067983 */ /* 0x002ea80000300800 */
[----:B------:R-:W2:Y:S04]  /*3dea0*/  LDL.LU R7, [R1+0xac4] ;  /* 0x000ac40001077983 */ /* 0x000ea80000300800 */
[----:B------:R-:W2:Y:S01]  /*3deb0*/  LDL.LU R29, [R1+0xac0] ;  /* 0x000ac000011d7983 */ /* 0x000ea20000300800 */
[----:B----4-:R-:W-:-:S15]  /*3dec0*/  HMMA.16816.F32 R12, R16, R24, R12 ;  /* 0x00000018100c723c */ /* 0x010fde000000180c */
[----:B------:R-:W-:-:S08]  /*3ded0*/  NOP ;  /* 0x0000000000007918 */ /* 0x000fd00000000000 */
[----:B------:R-:W-:Y:S04]  /*3dee0*/  STL.64 [R1+0xd0], R12 ;  /* 0x0000d00c01007387 */ /* 0x000fe80000100a00 */
[----:B------:R0:W-:Y:S04]  /*3def0*/  STL.64 [R1+0xd8], R14 ;  /* 0x0000d80e01007387 */ /* 0x0001e80000100a00 */
[----:B0-----:R-:W5:Y:S04]  /*3df00*/  LDL.LU.64 R14, [R1+0x32b0] ;  /* 0x0032b000010e7983 */ /* 0x001f680000300a00 */
[----:B------:R-:W5:Y:S04]  /*3df10*/  LDL.LU.64 R12, [R1+0x32a8] ;  /* 0x0032a800010c7983 */ /* 0x000f680000300a00 */
[----:B---3--:R0:W-:Y:S04]  /*3df20*/  STL.64 [R1+0x3260], R26 ;  /* 0x0032601a01007387 */ /* 0x0081e80000100a00 */
[----:B0-----:R-:W3:Y:S04]  /*3df30*/  LDL.LU R27, [R1+0xabc] ;  /* 0x000abc00011b7983 */ /* 0x001ee80000300800 */
[----:B------:R-:W-:Y:S01]  /*3df40*/  STL.64 [R1+0x3258], R24 ;  /* 0x0032581801007387 */ /* 0x000fe20000100a00 */
        /* <DEDUP_REMOVED lines=8> */
[----:B0-----:R-:W5:Y:S04]  /*3dfd0*/  LDL.LU R20, [R1+0x290] ;  /* 0x0002900001147983 */ /* 0x001f680000300800 */
[----:B------:R-:W5:Y:S04]  /*3dfe0*/  LDL.LU R21, [R1+0x294] ;  /* 0x0002940001157983 */ /* 0x000f680000300800 */
[----:B------:R-:W5:Y:S04]  /*3dff0*/  LDL.LU R22, [R1+0x298] ;  /* 0x0002980001167983 */ /* 0x000f680000300800 */
        /* <DEDUP_REMOVED lines=11> */
[----:B0-----:R-:W5:Y:S04]  /*3e0b0*/  LDL.LU.64 R10, [R1+0x3280] ;  /* 0x00328000010a7983 */ /* 0x001f680000300a00 */
[----:B------:R-:W2:Y:S04]  /*3e0c0*/  LDL.LU.64 R8, [R1+0x3278] ;  /* 0x0032780001087983 */ /* 0x000ea80000300a00 */
[----:B------:R-:W-:Y:S04]  /*3e0d0*/  STL.64 [R1+0x3240], R14 ;  /* 0x0032400e01007387 */ /* 0x000fe80000100a00 */
[----:B------:R0:W-:Y:S04]  /*3e0e0*/  STL.64 [R1+0x3238], R12 ;  /* 0x0032380c01007387 */ /* 0x0001e80000100a00 */
[----:B0-----:R-:W2:Y:S04]  /*3e0f0*/  LDL.LU R12, [R1+0x2b0] ;  /* 0x0002b000010c7983 */ /* 0x001ea80000300800 */
[----:B------:R-:W2:Y:S04]  /*3e100*/  LDL.LU R13, [R1+0x2b4] ;  /* 0x0002b400010d7983 */ /* 0x000ea80000300800 */
[----:B------:R-:W2:Y:S04]  /*3e110*/  LDL.LU R14, [R1+0x2b8] ;  /* 0x0002b800010e7983 */ /* 0x000ea80000300800 */
[----:B------:R-:W2:Y:S01]  /*3e120*/  LDL.LU R15, [R1+0x2bc] ;  /* 0x0002bc00010f7983 */ /* 0x000ea20000300800 */
[----:B------:R-:W-:-:S02]  /*3e130*/  IMAD R4, R5, 0x100, R4 ;  /* 0x0000010005047824 */ /* 0x000fc400078e0204 */
[----:B------:R-:W-:Y:S02]  /*3e140*/  IMAD R5, R28, 0x100, R0 ;  /* 0x000001001c057824 */ /* 0x000fe400078e0200 */
[----:B------:R-:W4:Y:S01]  /*3e150*/  LDL.LU R0, [R1+0x55c] ;  /* 0x00055c0001007983 */ /* 0x000f220000300800 */
[----:B---3--:R-:W-:Y:S02]  /*3e160*/  IMAD R6, R6, 0x100, R27 ;  /* 0x0000010006067824 */ /* 0x008fe400078e021b */
[----:B------:R-:W-:Y:S01]  /*3e170*/  IMAD R7, R29, 0x100, R7 ;  /* 0x000001001d077824 */ /* 0x000fe200078e0207 */
[C---:B-----5:R-:W-:Y:S06]  /*3e180*/  HMMA.16816.F32 R20, R16.reuse, R10, R20 ;  /* 0x0000000a1014723c */ /* 0x060fec0000001814 */
[----:B--2---:R-:W-:-:S15]  /*3e190*/  HMMA.16816.F32 R12, R16, R8, R12 ;  /* 0x00000008100c723c */ /* 0x004fde000000180c */
[----:B------:R-:W-:-:S03]  /*3e1a0*/  NOP ;  /* 0x0000000000007918 */ /* 0x000fc60000000000 */
[----:B------:R-:W-:Y:S01]  /*3e1b0*/  IMAD.MOV.U32 R28, RZ, RZ, R23 ;  /* 0x000000ffff1c7224 */ /* 0x000fe200078e0017 */
[----:B------:R-:W-:Y:S04]  /*3e1c0*/  STL.64 [R1+0x90], R20 ;  /* 0x0000901401007387 */ /* 0x000fe80000100a00 */
[----:B------:R-:W-:Y:S04]  /*3e1d0*/  STL [R1+0x98], R22 ;  /* 0x0000981601007387 */ /* 0x000fe80000100800 */
[----:B------:R0:W-:Y:S04]  /*3e1e0*/  STL [R1+0x31ac], R28 ;  /* 0x0031ac1c01007387 */ /* 0x0001e80000100800 */
[----:B0-----:R-:W2:Y:S04]  /*3e1f0*/  LDL.LU R28, [R1+0x558] ;  /* 0x00055800011c7983 */ /* 0x001ea80000300800 */
[----:B------:R-:W3:Y:S04]  /*3e200*/  LDL.LU R20, [R1+0x330] ;  /* 0x0003300001147983 */ /* 0x000ee80000300800 */
[----:B------:R-:W3:Y:S04]  /*3e210*/  LDL.LU R21, [R1+0x334] ;  /* 0x0003340001157983 */ /* 0x000ee80000300800 */
[----:B------:R-:W3:Y:S04]  /*3e220*/  LDL.LU R22, [R1+0x338] ;  /* 0x0003380001167983 */ /* 0x000ee80000300800 */
[----:B------:R-:W3:Y:S04]  /*3e230*/  LDL.LU R23, [R1+0x33c] ;  /* 0x00033c0001177983 */ /* 0x000ee80000300800 */
[----:B------:R-:W5:Y:S04]  /*3e240*/  LDL.LU R24, [R1+0x320] ;  /* 0x0003200001187983 */ /* 0x000f680000300800 */
[----:B------:R-:W5:Y:S04]  /*3e250*/  LDL.LU R25, [R1+0x324] ;  /* 0x0003240001197983 */ /* 0x000f680000300800 */
[----:B------:R-:W5:Y:S04]  /*3e260*/  LDL.LU R26, [R1+0x328] ;  /* 0x00032800011a7983 */ /* 0x000f680000300800 */
[----:B------:R-:W5:Y:S04]  /*3e270*/  LDL.LU R27, [R1+0x32c] ;  /* 0x00032c00011b7983 */ /* 0x000f680000300800 */
[----:B------:R-:W4:Y:S04]  /*3e280*/  LDL.LU R29, [R1+0xac8] ;  /* 0x000ac800011d7983 */ /* 0x000f280000300800 */
[----:B------:R-:W-:Y:S04]  /*3e290*/  STL.64 [R1+0x3220], R10 ;  /* 0x0032200a01007387 */ /* 0x000fe80000100a00 */
[----:B------:R0:W-:Y:S04]  /*3e2a0*/  STL.64 [R1+0x3218], R8 ;  /* 0x0032180801007387 */ /* 0x0001e80000100a00 */
[----:B------:R1:W-:Y:S04]  /*3e2b0*/  STL.64 [R1+0x80], R12 ;  /* 0x0000800c01007387 */ /* 0x0003e80000100a00 */
[----:B------:R1:W-:Y:S04]  /*3e2c0*/  STL.64 [R1+0x88], R14 ;  /* 0x0000880e01007387 */ /* 0x0003e80000100a00 */
[----:B0-----:R-:W2:Y:S04]  /*3e2d0*/  LDL.LU R8, [R1+0x2e0] ;  /* 0x0002e00001087983 */ /* 0x001ea80000300800 */
[----:B------:R-:W2:Y:S04]  /*3e2e0*/  LDL.LU R9, [R1+0x2e4] ;  /* 0x0002e40001097983 */ /* 0x000ea80000300800 */
[----:B------:R-:W5:Y:S04]  /*3e2f0*/  LDL.LU R10, [R1+0x2e8] ;  /* 0x0002e800010a7983 */ /* 0x000f680000300800 */
[----:B------:R-:W5:Y:S04]  /*3e300*/  LDL.LU R11, [R1+0x2ec] ;  /* 0x0002ec00010b7983 */ /* 0x000f680000300800 */
[----:B-1----:R-:W4:Y:S04]  /*3e310*/  LDL.LU R12, [R1+0x300] ;  /* 0x00030000010c7983 */ /* 0x002f280000300800 */
[----:B------:R-:W4:Y:S04]  /*3e320*/  LDL.LU R13, [R1+0x304] ;  /* 0x00030400010d7983 */ /* 0x000f280000300800 */
[----:B------:R-:W2:Y:S04]  /*3e330*/  LDL.LU R14, [R1+0x308] ;  /* 0x00030800010e7983 */ /* 0x000ea80000300800 */
[----:B------:R-:W2:Y:S01]  /*3e340*/  LDL.LU R15, [R1+0x30c] ;  /* 0x00030c00010f7983 */ /* 0x000ea20000300800 */
[C---:B---3--:R-:W-:Y:S03]  /*3e350*/  HMMA.16816.F32 R20, R16.reuse, R2, R20 ;  /* 0x000000021014723c */ /* 0x048fe60000001814 */
[----:B--2---:R-:W-:Y:S04]  /*3e360*/  STL.64 [R1+0x3250], R14 ;  /* 0x0032500e01007387 */ /* 0x004fe80000100a00 */
[----:B----4-:R0:W-:Y:S04]  /*3e370*/  STL.64 [R1+0x3248], R12 ;  /* 0x0032480c01007387 */ /* 0x0101e80000100a00 */
[----:B0-----:R-:W2:Y:S04]  /*3e380*/  LDL.LU R12, [R1+0x310] ;  /* 0x00031000010c7983 */ /* 0x001ea80000300800 */
[----:B------:R-:W2:Y:S04]  /*3e390*/  LDL.LU R13, [R1+0x314] ;  /* 0x00031400010d7983 */ /* 0x000ea80000300800 */
[----:B------:R-:W2:Y:S04]  /*3e3a0*/  LDL.LU R14, [R1+0x318] ;  /* 0x00031800010e7983 */ /* 0x000ea80000300800 */
[----:B------:R-:W2:Y:S04]  /*3e3b0*/  LDL.LU R15, [R1+0x31c] ;  /* 0x00031c00010f7983 */ /* 0x000ea80000300800 */
[----:B-----5:R-:W-:Y:S04]  /*3e3c0*/  STL.64 [R1+0x3230], R10 ;  /* 0x0032300a01007387 */ /* 0x020fe80000100a00 */
[----:B------:R0:W-:Y:S04]  /*3e3d0*/  STL.64 [R1+0x3228], R8 ;  /* 0x0032280801007387 */ /* 0x0001e80000100a00 */
        /* <DEDUP_REMOVED lines=8> */
[----:B----4-:R-:W-:Y:S03]  /*3e460*/  HMMA.16816.F32 R16, R16, R22, R24 ;  /* 0x000000161010723c */ /* 0x010fe60000001818 */
[----:B------:R-:W4:Y:S04]  /*3e470*/  LDL.LU.64 R26, [R1+0x3260] ;  /* 0x00326000011a7983 */ /* 0x000f280000300a00 */
[----:B------:R-:W2:-:S15]  /*3e480*/  LDL.LU.64 R24, [R1+0x3258] ;  /* 0x0032580001187983 */ /* 0x000e9e0000300a00 */
[----:B------:R-:W-:-:S01]  /*3e490*/  NOP ;  /* 0x0000000000007918 */ /* 0x000fc20000000000 */
[----:B------:R0:W-:Y:S04]  /*3e4a0*/  STL.64 [R1+0x120], R16 ;  /* 0x0001201001007387 */ /* 0x0001e80000100a00 */
[----:B------:R1:W-:Y:S04]  /*3e4b0*/  STL.64 [R1+0x128], R18 ;  /* 0x0001281201007387 */ /* 0x0003e80000100a00 */
[----:B0-----:R-:W3:Y:S04]  /*3e4c0*/  LDL.LU R16, [R1+0xacc] ;  /* 0x000acc0001107983 */ /* 0x001ee80000300800 */
[----:B------:R-:W3:Y:S04]  /*3e4d0*/  LDL.LU R17, [R1+0xad0] ;  /* 0x000ad00001117983 */ /* 0x000ee80000300800 */
[----:B-1----:R-:W5:Y:S04]  /*3e4e0*/  LDL.LU R18, [R1+0xad8] ;  /* 0x000ad80001127983 */ /* 0x002f680000300800 */
[----:B------:R-:W5:Y:S01]  /*3e4f0*/  LDL.LU R19, [R1+0xae0] ;  /* 0x000ae00001137983 */ /* 0x000f620000300800 */
[----:B------:R-:W-:-:S02]  /*3e500*/  F2FP.F16.E5M2.UNPACK_B R4, R4 ;  /* 0x00000004ff04723e */ /* 0x000fc400020004ff */
[----:B------:R-:W-:Y:S02]  /*3e510*/  F2FP.F16.E5M2.UNPACK_B R5, R5 ;  /* 0x00000005ff05723e */ /* 0x000fe400020004ff */
[----:B------:R-:W-:Y:S02]  /*3e520*/  F2FP.F16.E5M2.UNPACK_B R6, R6 ;  /* 0x00000006ff06723e */ /* 0x000fe400020004ff */
[----:B------:R-:W-:-:S07]  /*3e530*/  F2FP.F16.E5M2.UNPACK_B R7, R7 ;  /* 0x00000007ff07723e */ /* 0x000fce00020004ff */
[----:B--2---:R-:W-:Y:S01]  /*3e540*/  HMMA.16816.F32 R12, R4, R24, R12 ;  /* 0x00000018040c723c */ /* 0x004fe2000000180c */
[----:B-----5:R4:W-:Y:S04]  /*3e550*/  STL.64 [R1+0x3210], R18 ;  /* 0x0032101201007387 */ /* 0x0209e80000100a00 */
[----:B---3--:R0:W-:Y:S01]  /*3e560*/  STL.64 [R1+0x3208], R16 ;  /* 0x0032081001007387 */ /* 0x0081e20000100a00 */
[----:B----4-:R-:W-:-:S03]  /*3e570*/  IMAD.MOV.U32 R18, RZ, RZ, R27 ;  /* 0x000000ffff127224 */ /* 0x010fc600078e001b */
[----:B0-----:R-:W2:Y:S04]  /*3e580*/  LDL.LU R16, [R1+0x2d0] ;  /* 0x0002d00001107983 */ /* 0x001ea80000300800 */
[----:B------:R-:W2:Y:S01]  /*3e590*/  LDL.LU R17, [R1+0x2d4] ;  /* 0x0002d40001117983 */ /* 0x000ea20000300800 */
[----:B------:R-:W-:-:S10]  /*3e5a0*/  IMAD.MOV.U32 R19, RZ, RZ, R26 ;  /* 0x000000ffff137224 */ /* 0x000fd400078e001a */
[----:B------:R-:W-:Y:S01]  /*3e5b0*/  IMAD.MOV.U32 R27, RZ, RZ, R14 ;  /* 0x000000ffff1b7224 */ /* 0x000fe200078e000e */
[----:B------:R0:W-:Y:S01]  /*3e5c0*/  STL.64 [R1+0x60], R12 ;  /* 0x0000600c01007387 */ /* 0x0001e20000100a00 */
[----:B------:R-:W-:-:S03]  /*3e5d0*/  IMAD.MOV.U32 R26, RZ, RZ, R15 ;  /* 0x000000ffff1a7224 */ /* 0x000fc600078e000f */
[----:B------:R-:W3:Y:S04]  /*3e5e0*/  LDL.LU.64 R14, [R1+0x3250] ;  /* 0x00325000010e7983 */ /* 0x000ee80000300a00 */
[----:B0-----:R-:W3:Y:S04]  /*3e5f0*/  LDL.LU.64 R12, [R1+0x3248] ;  /* 0x00324800010c7983 */ /* 0x001ee80000300a00 */
[----:B------:R-:W4:Y:S04]  /*3e600*/  LDL.LU R24, [R1+0xadc] ;  /* 0x000adc0001187983 */ /* 0x000f280000300800 */
[----:B------:R-:W4:Y:S04]  /*3e610*/  LDL.LU R25, [R1+0xae4] ;  /* 0x000ae40001197983 */ /* 0x000f280000300800 */
[----:B------:R-:W-:Y:S01]  /*3e620*/  STL.64 [R1+0x3200], R26 ;  /* 0x0032001a01007387 */ /* 0x000fe20000100a00 */
[C---:B---3--:R-:W-:Y:S03]  /*3e630*/  HMMA.16816.F32 R12, R4.reuse, R20, R12 ;  /* 0x00000014040c723c */ /* 0x048fe6000000180c */
        /* <DEDUP_REMOVED lines=8> */
[----:B------:R-:W5:Y:S04]  /*3e6c0*/  LDL.LU.64 R12, [R1+0x3238] ;  /* 0x00323800010c7983 */ /* 0x000f680000300a00 */
[----:B------:R-:W3:Y:S01]  /*3e6d0*/  LDL.LU R21, [R1+0xad4] ;  /* 0x000ad40001157983 */ /* 0x000ee20000300800 */
[----:B----4-:R-:W-:-:S15]  /*3e6e0*/  HMMA.16816.F32 R8, R4, R14, R8 ;  /* 0x0000000e0408723c */ /* 0x010fde0000001808 */
[----:B------:R-:W-:-:S08]  /*3e6f0*/  NOP ;  /* 0x0000000000007918 */ /* 0x000fd00000000000 */
[----:B------:R-:W-:Y:S04]  /*3e700*/  STL.64 [R1+0x40], R8 ;  /* 0x0000400801007387 */ /* 0x000fe80000100a00 */
[----:B------:R0:W-:Y:S04]  /*3e710*/  STL.64 [R1+0x48], R10 ;  /* 0x0000480a01007387 */ /* 0x0001e80000100a00 */
[----:B0-----:R-:W5:Y:S04]  /*3e720*/  LDL.LU.64 R10, [R1+0x3230] ;  /* 0x00323000010a7983 */ /* 0x001f680000300a00 */
[----:B------:R-:W5:Y:S02]  /*3e730*/  LDL.LU.64 R8, [R1+0x3228] ;  /* 0x0032280001087983 */ /* 0x000f640000300a00 */
[----:B-----5:R-:W-:Y:S02]  /*3e740*/  HMMA.16816.F32 R12, R4, R12, R8 ;  /* 0x0000000c040c723c */ /* 0x020fe40000001808 */
[----:B------:R-:W2:Y:S04]  /*3e750*/  LDL.LU.64 R10, [R1+0x3220] ;  /* 0x00322000010a7983 */ /* 0x000ea80000300a00 */
[----:B------:R-:W3:-:S15]  /*3e760*/  LDL.LU.64 R8, [R1+0x3218] ;  /* 0x0032180001087983 */ /* 0x000ede0000300a00 */
[----:B------:R-:W-:-:S02]  /*3e770*/  NOP ;  /* 0x0000000000007918 */ /* 0x000fc40000000000 */
[----:B------:R0:W-:Y:S04]  /*3e780*/  STL.64 [R1+0x30], R12 ;  /* 0x0000300c01007387 */ /* 0x0001e80000100a00 */
[----:B------:R1:W-:Y:S04]  /*3e790*/  STL.64 [R1+0x38], R14 ;  /* 0x0000380e01007387 */ /* 0x0003e80000100a00 */
[----:B0-----:R-:W4:Y:S04]  /*3e7a0*/  LDL.LU R12, [R1+0x350] ;  /* 0x00035000010c7983 */ /* 0x001f280000300800 */
[----:B------:R-:W4:Y:S04]  /*3e7b0*/  LDL.LU R13, [R1+0x354] ;  /* 0x00035400010d7983 */ /* 0x000f280000300800 */
[----:B-1----:R-:W4:Y:S04]  /*3e7c0*/  LDL.LU R14, [R1+0x358] ;  /* 0x00035800010e7983 */ /* 0x002f280000300800 */
[----:B------:R-:W4:Y:S01]  /*3e7d0*/  LDL.LU R15, [R1+0x35c] ;  /* 0x00035c00010f7983 */ /* 0x000f220000300800 */
[C---:B--2---:R-:W-:Y:S06]  /*3e7e0*/  HMMA.16816.F32 R16, R4.reuse, R10, R16 ;  /* 0x0000000a0410723c */ /* 0x044fec0000001810 */
[----:B---3--:R-:W-:-:S15]  /*3e7f0*/  HMMA.16816.F32 R8, R4, R8, R24 ;  /* 0x000000080408723c */ /* 0x008fde0000001818 */
[----:B------:R-:W-:-:S02]  /*3e800*/  NOP ;  /* 0x0000000000007918 */ /* 0x000fc40000000000 */
[----:B------:R-:W-:Y:S04]  /*3e810*/  STL.64 [R1+0x20], R16 ;  /* 0x0000201001007387 */ /* 0x000fe80000100a00 */
[----:B------:R0:W-:Y:S04]  /*3e820*/  STL.64 [R1+0x28], R18 ;  /* 0x0000281201007387 */ /* 0x0001e80000100a00 */
[----:B0-----:R-:W2:Y:S04]  /*3e830*/  LDL.LU.64 R18, [R1+0x3210] ;  /* 0x0032100001127983 */ /* 0x001ea80000300a00 */
[----:B------:R-:W3:Y:S04]  /*3e840*/  LDL.LU.64 R16, [R1+0x3208] ;  /* 0x0032080001107983 */ /* 0x000ee80000300a00 */
[----:B------:R-:W5:Y:S04]  /*3e850*/  LDL.LU.64 R26, [R1+0x3200] ;  /* 0x00320000011a7983 */ /* 0x000f680000300a00 */
[----:B------:R-:W2:Y:S04]  /*3e860*/  LDL.LU.64 R24, [R1+0x31f8] ;  /* 0x0031f80001187983 */ /* 0x000ea80000300a00 */
[----:B------:R-:W-:Y:S04]  /*3e870*/  STL.64 [R1+0x10], R8 ;  /* 0x0000100801007387 */ /* 0x000fe80000100a00 */
[----:B------:R4:W-:Y:S01]  /*3e880*/  STL [R1+0x18], R10 ;  /* 0x0000180a01007387 */ /* 0x0009e20000100800 */
[----:B---3--:R-:W-:-:S02]  /*3e890*/  IMAD R16, R29, 0x100, R16 ;  /* 0x000001001d107824 */ /* 0x008fc400078e0210 */
[----:B------:R-:W-:Y:S02]  /*3e8a0*/  IMAD.MOV.U32 R29, RZ, RZ, R11 ;  /* 0x000000ffff1d7224 */ /* 0x000fe400078e000b */
[----:B----4-:R-:W-:Y:S01]  /*3e8b0*/  HMMA.16816.F32 R8, R4, R2, R12 ;  /* 0x000000020408723c */ /* 0x010fe2000000180c */
[----:B--2---:R-:W-:Y:S02]  /*3e8c0*/  IMAD R18, R18, 0x100, R24 ;  /* 0x0000010012127824 */ /* 0x004fe400078e0218 */
[----:B------:R-:W-:Y:S01]  /*3e8d0*/  IMAD R19, R19, 0x100, R25 ;  /* 0x0000010013137824 */ /* 0x000fe200078e0219 */
[----:B------:R-:W-:Y:S02]  /*3e8e0*/  F2FP.F16.E5M2.UNPACK_B R24, R28.H1 ;  /* 0x0000001cff18723e */ /* 0x000fe400030004ff */
[----:B------:R-:W-:Y:S01]  /*3e8f0*/  F2FP.F16.E5M2.UNPACK_B R25, R0.H1 ;  /* 0x00000000ff19723e */ /* 0x000fe200030004ff */
[----:B------:R-:W-:Y:S04]  /*3e900*/  STL [R1+0x2ec8], R29 ;  /* 0x002ec81d01007387 */ /* 0x000fe80000100800 */
[----:B-----5:R-:W-:Y:S04]  /*3e910*/  STL.64 [R1+0x31f0], R26 ;  /* 0x0031f01a01007387 */ /* 0x020fe80000100a00 */
[----:B------:R0:W-:Y:S01]  /*3e920*/  STL.64 [R1+0x31e8], R24 ;  /* 0x0031e81801007387 */ /* 0x0001e20000100a00 */
[----:B------:R-:W-:-:S03]  /*3e930*/  IMAD R17, R17, 0x100, R21 ;  /* 0x0000010011117824 */ /* 0x000fc600078e0215 */
[----:B0-----:R-:W2:Y:S04]  /*3e940*/  LDL.LU R24, [R1+0x340] ;  /* 0x0003400001187983 */ /* 0x001ea80000300800 */
[----:B------:R-:W-:Y:S04]  /*3e950*/  STL.64 [R1], R8 ;  /* 0x0000000801007387 */ /* 0x000fe80000100a00 */
[----:B------:R-:W-:Y:S04]  /*3e960*/  STL.64 [R1+0x8], R10 ;  /* 0x0000080a01007387 */ /* 0x000fe80000100a00 */
[----:B------:R-:W2:Y:S04]  /*3e970*/  LDL.LU R25, [R1+0x344] ;  /* 0x0003440001197983 */ /* 0x000ea80000300800 */
[----:B------:R-:W2:Y:S04]  /*3e980*/  LDL.LU R26, [R1+0x348] ;  /* 0x00034800011a7983 */ /* 0x000ea80000300800 */
[----:B------:R-:W2:Y:S04]  /*3e990*/  LDL.LU R27, [R1+0x34c] ;  /* 0x00034c00011b7983 */ /* 0x000ea80000300800 */
[----:B------:R-:W3:Y:S04]  /*3e9a0*/  LDL.LU R20, [R1+0x568] ;  /* 0x0005680001147983 */ /* 0x000ee80000300800 */
[----:B------:R-:W4:Y:S04]  /*3e9b0*/  LDL.LU R21, [R1+0x56c] ;  /* 0x00056c0001157983 */ /* 0x000f280000300800 */
[----:B------:R-:W5:Y:S04]  /*3e9c0*/  LDL.LU R28, [R1+0xaf4] ;  /* 0x000af400011c7983 */ /* 0x000f680000300800 */
[----:B-----5:R0:W-:Y:S04]  /*3e9d0*/  STL [R1+0x31b0], R28 ;  /* 0x0031b01c01007387 */ /* 0x0201e80000100800 */
[----:B0-----:R-:W5:Y:S04]  /*3e9e0*/  LDL.LU R28, [R1+0xaec] ;  /* 0x000aec00011c7983 */ /* 0x001f680000300800 */
[----:B------:R-:W5:Y:S04]  /*3e9f0*/  LDL.LU R0, [R1+0xafc] ;  /* 0x000afc0001007983 */ /* 0x000f680000300800 */
[----:B------:R-:W2:Y:S04]  /*3ea00*/  LDL.LU R8, [R1+0x598] ;  /* 0x0005980001087983 */ /* 0x000ea80000300800 */
[----:B------:R-:W2:Y:S04]  /*3ea10*/  LDL.LU R9, [R1+0x59c] ;  /* 0x00059c0001097983 */ /* 0x000ea80000300800 */
[----:B------:R-:W5:Y:S04]  /*3ea20*/  LDL.LU R29, [R1+0xb00] ;  /* 0x000b0000011d7983 */ /* 0x000f680000300800 */
        /* <DEDUP_REMOVED lines=14> */
[----:B------:R-:W-:Y:S03]  /*3eb10*/  HMMA.16816.F32 R4, R4, R22, R24 ;  /* 0x000000160404723c */ /* 0x000fe60000001818 */
[----:B---3--:R-:W-:Y:S04]  /*3eb20*/  STL.64 [R1+0x31e0], R10 ;  /* 0x0031e00a01007387 */ /* 0x008fe80000100a00 */
[----:B--2---:R0:W-:Y:S04]  /*3eb30*/  STL.64 [R1+0x31d8], R8 ;  /* 0x0031d80801007387 */ /* 0x0041e80000100a00 */
[----:B0-----:R-:W2:Y:S04]  /*3eb40*/  LDL.LU R8, [R1+0x3b0] ;  /* 0x0003b00001087983 */ /* 0x001ea80000300800 */
[----:B------:R-:W2:Y:S04]  /*3eb50*/  LDL.LU R9, [R1+0x3b4] ;  /* 0x0003b40001097983 */ /* 0x000ea80000300800 */
[----:B------:R-:W2:Y:S04]  /*3eb60*/  LDL.LU R10, [R1+0x3b8] ;  /* 0x0003b800010a7983 */ /* 0x000ea80000300800 */
[----:B------:R-:W2:Y:S04]  /*3eb70*/  LDL.LU R11, [R1+0x3bc] ;  /* 0x0003bc00010b7983 */ /* 0x000ea80000300800 */
[----:B------:R-:W3:Y:S04]  /*3eb80*/  LDL.LU R14, [R1+0x578] ;  /* 0x00057800010e7983 */ /* 0x000ee80000300800 */
[----:B------:R-:W5:Y:S04]  /*3eb90*/  LDL.LU R15, [R1+0x57c] ;  /* 0x00057c00010f7983 */ /* 0x000f680000300800 */
[----:B------:R-:W5:Y:S04]  /*3eba0*/  LDL.LU R2, [R1+0x588] ;  /* 0x0005880001027983 */ /* 0x000f680000300800 */
[----:B------:R-:W5:Y:S04]  /*3ebb0*/  LDL.LU R3, [R1+0x58c] ;  /* 0x00058c0001037983 */ /* 0x000f680000300800 */
[----:B------:R-:W5:Y:S04]  /*3ebc0*/  LDL.LU R12, [R1+0x5b8] ;  /* 0x0005b800010c7983 */ /* 0x000f680000300800 */
[----:B------:R-:W5:Y:S04]  /*3ebd0*/  LDL.LU R13, [R1+0x5bc] ;  /* 0x0005bc00010d7983 */ /* 0x000f680000300800 */
[----:B------:R-:W4:Y:S04]  /*3ebe0*/  LDL.LU.64 R26, [R1+0x31f0] ;  /* 0x0031f000011a7983 */ /* 0x000f280000300a00 */
[----:B------:R-:W2:Y:S01]  /*3ebf0*/  LDL.LU.64 R24, [R1+0x31e8] ;  /* 0x0031e80001187983 */ /* 0x000ea20000300a00 */
[----:B------:R-:W-:-:S02]  /*3ec00*/  F2FP.F16.E5M2.UNPACK_B R16, R16 ;  /* 0x00000010ff10723e */ /* 0x000fc400020004ff */
[----:B------:R-:W-:Y:S02]  /*3ec10*/  F2FP.F16.E5M2.UNPACK_B R17, R17 ;  /* 0x00000011ff11723e */ /* 0x000fe400020004ff */
[----:B------:R-:W-:Y:S02]  /*3ec20*/  F2FP.F16.E5M2.UNPACK_B R18, R18 ;  /* 0x00000012ff12723e */ /* 0x000fe400020004ff */
[----:B------:R-:W-:Y:S01]  /*3ec30*/  F2FP.F16.E5M2.UNPACK_B R19, R19 ;  /* 0x00000013ff13723e */ /* 0x000fe200020004ff */
        /* <DEDUP_REMOVED lines=18> */
[----:B------:R-:W3:Y:S04]  /*3ed60*/  LDL.LU R26, [R1+0x4a8] ;  /* 0x0004a800011a7983 */ /* 0x000ee80000300800 */
[----:B------:R-:W3:Y:S01]  /*3ed70*/  LDL.LU R27, [R1+0x4ac] ;  /* 0x0004ac00011b7983 */ /* 0x000ee20000300800 */
[----:B------:R-:W-:-:S02]  /*3ed80*/  F2FP.F16.E5M2.UNPACK_B R20, R20.H1 ;  /* 0x00000014ff14723e */ /* 0x000fc400030004ff */
[----:B------:R-:W-:-:S07]  /*3ed90*/  F2FP.F16.E5M2.UNPACK_B R21, R21.H1 ;  /* 0x00000015ff15723e */ /* 0x000fce00030004ff */
[----:B--2---:R-:W-:Y:S01]  /*3eda0*/  HMMA.16816.F32 R8, R16, R20, R8 ;  /* 0x000000141008723c */ /* 0x004fe20000001808 */
[----:B---3--:R-:W-:Y:S04]  /*3edb0*/  STL.64 [R1+0x31a0], R26 ;  /* 0x0031a01a01007387 */ /* 0x008fe80000100a00 */
[----:B----4-:R0:W-:Y:S04]  /*3edc0*/  STL.64 [R1+0x3198], R24 ;  /* 0x0031981801007387 */ /* 0x0101e80000100a00 */
        /* <DEDUP_REMOVED lines=8> */
[----:B------:R-:W-:-:S02]  /*3ee50*/  F2FP.F16.E5M2.UNPACK_B R14, R14.H1 ;  /* 0x0000000eff0e723e */ /* 0x000fc400030004ff */
[----:B-----5:R-:W-:Y:S01]  /*3ee60*/  F2FP.F16.E5M2.UNPACK_B R15, R15.H1 ;  /* 0x0000000fff0f723e */ /* 0x020fe200030004ff */
[----:B------:R-:W-:-:S06]  /*3ee70*/  IMAD R4, R4, 0x100, R28 ;  /* 0x0000010004047824 */ /* 0x000fcc00078e021c */
[----:B---3--:R-:W-:-:S15]  /*3ee80*/  HMMA.16816.F32 R8, R16, R14, R8 ;  /* 0x0000000e1008723c */ /* 0x008fde0000001808 */
[----:B------:R-:W-:-:S08]  /*3ee90*/  NOP ;  /* 0x0000000000007918 */ /* 0x000fd00000000000 */
[----:B------:R-:W-:Y:S04]  /*3eea0*/  STL.64 [R1+0x230], R8 ;  /* 0x0002300801007387 */ /* 0x000fe80000100a00 */
[----:B------:R0:W-:Y:S04]  /*3eeb0*/  STL.64 [R1+0x238], R10 ;  /* 0x0002380a01007387 */ /* 0x0001e80000100a00 */
[----:B0-----:R-:W3:Y:S04]  /*3eec0*/  LDL.LU.64 R10, [R1+0x31c0] ;  /* 0x0031c000010a7983 */ /* 0x001ee80000300a00 */
[----:B------:R-:W4:Y:S04]  /*3eed0*/  LDL.LU.64 R8, [R1+0x31b8] ;  /* 0x0031b80001087983 */ /* 0x000f280000300a00 */
[----:B------:R-:W5:Y:S01]  /*3eee0*/  LDL.LU R28, [R1+0x31b0] ;  /* 0x0031b000011c7983 */ /* 0x000f620000300800 */
[----:B------:R-:W-:-:S02]  /*3eef0*/  F2FP.F16.E5M2.UNPACK_B R2, R2.H1 ;  /* 0x00000002ff02723e */ /* 0x000fc400030004ff */
[----:B------:R-:W-:-:S07]  /*3ef00*/  F2FP.F16.E5M2.UNPACK_B R3, R3.H1 ;  /* 0x00000003ff03723e */ /* 0x000fce00030004ff */
[----:B--2---:R-:W-:Y:S01]  /*3ef10*/  HMMA.16816.F32 R24, R16, R2, R24 ;  /* 0x000000021018723c */ /* 0x004fe20000001818 */
[----:B------:R-:W-:Y:S01]  /*3ef20*/  IMAD R6, R6, 0x100, R0 ;  /* 0x0000010006067824 */ /* 0x000fe200078e0200 */
[----:B------:R-:W-:Y:S02]  /*3ef30*/  F2FP.F16.E5M2.UNPACK_B R12, R12.H1 ;  /* 0x0000000cff0c723e */ /* 0x000fe400030004ff */
[----:B------:R-:W-:Y:S01]  /*3ef40*/  F2FP.F16.E5M2.UNPACK_B R13, R13.H1 ;  /* 0x0000000dff0d723e */ /* 0x000fe200030004ff */
[----:B-----5:R-:W-:Y:S02]  /*3ef50*/  IMAD R5, R5, 0x100, R28 ;  /* 0x0000010005057824 */ /* 0x020fe400078e021c */
[----:B------:R-:W2:Y:S04]  /*3ef60*/  LDL.LU R28, [R1+0x31ac] ;  /* 0x0031ac00011c7983 */ /* 0x000ea80000300800 */
[----:B------:R-:W5:-:S12]  /*3ef70*/  LDL.LU R0, [R1+0x31a8] ;  /* 0x0031a80001007983 */ /* 0x000f580000300800 */
[----:B------:R-:W-:Y:S04]  /*3ef80*/  STL.64 [R1+0x270], R24 ;  /* 0x0002701801007387 */ /* 0x000fe80000100a00 */
[----:B------:R0:W-:Y:S04]  /*3ef90*/  STL.64 [R1+0x278], R26 ;  /* 0x0002781a01007387 */ /* 0x0001e80000100a00 */
[----:B0-----:R-:W2:Y:S04]  /*3efa0*/  LDL.LU.64 R26, [R1+0x31a0] ;  /* 0x0031a000011a7983 */ /* 0x001ea80000300a00 */
[----:B------:R-:W2:Y:S04]  /*3efb0*/  LDL.LU.64 R24, [R1+0x3198] ;  /* 0x0031980001187983 */ /* 0x000ea80000300a00 */
[----:B------:R-:W-:Y:S04]  /*3efc0*/  STL.64 [R1+0x3190], R14 ;  /* 0x0031900e01007387 */ /* 0x000fe80000100a00 */
[----:B------:R0:W-:Y:S04]  /*3efd0*/  STL.64 [R1+0x3188], R12 ;  /* 0x0031880c01007387 */ /* 0x0001e80000100a00 */
[----:B0-----:R-:W2:Y:S04]  /*3efe0*/  LDL.LU R12, [R1+0x540] ;  /* 0x00054000010c7983 */ /* 0x001ea80000300800 */
[----:B------:R-:W2:Y:S04]  /*3eff0*/  LDL.LU R13, [R1+0x544] ;  /* 0x00054400010d7983 */ /* 0x000ea80000300800 */
[----:B------:R-:W2:Y:S01]  /*3f000*/  LDL.LU R14, [R1+0x548] ;  /* 0x00054800010e7983 */ /* 0x000ea20000300800 */
[----:B----4-:R-:W-:-:S02]  /*3f010*/  F2FP.F16.E5M2.UNPACK_B R8, R8.H1 ;  /* 0x00000008ff08723e */ /* 0x010fc400030004ff */
[----:B------:R-:W-:Y:S02]  /*3f020*/  F2FP.F16.E5M2.UNPACK_B R9, R9.H1 ;  /* 0x00000009ff09723e */ /* 0x000fe400030004ff */
[----:B---3--:R-:W-:Y:S02]  /*3f030*/  F2FP.F16.E5M2.UNPACK_B R10, R10.H1 ;  /* 0x0000000aff0a723e */ /* 0x008fe400030004ff */
[----:B------:R-:W-:Y:S01]  /*3f040*/  F2FP.F16.E5M2.UNPACK_B R11, R11.H1 ;  /* 0x0000000bff0b723e */ /* 0x000fe200030004ff */
[----:B------:R-:W-:Y:S01]  /*3f050*/  IMAD R7, R29, 0x100, R7 ;  /* 0x000001001d077824 */ /* 0x000fe200078e0207 */
[----:B------:R-:W-:Y:S02]  /*3f060*/  F2FP.F16.E5M2.UNPACK_B R22, R22.H1 ;  /* 0x00000016ff16723e */ /* 0x000fe400030004ff */
[----:B------:R-:W-:Y:S01]  /*3f070*/  F2FP.F16.E5M2.UNPACK_B R23, R23.H1 ;  /* 0x00000017ff17723e */ /* 0x000fe200030004ff */
[----:B------:R-:W3:Y:S01]  /*3f080*/  LDL.LU R29, [R1+0xb18] ;  /* 0x000b1800011d7983 */ /* 0x000ee20000300800 */
[----:B-----5:R-:W-:-:S03]  /*3f090*/  IMAD.MOV.U32 R15, RZ, RZ, R0 ;  /* 0x000000ffff0f7224 */ /* 0x020fc600078e0000 */
[----:B------:R-:W4:Y:S01]  /*3f0a0*/  LDL.LU R0, [R1+0xb10] ;  /* 0x000b100001007983 */ /* 0x000f220000300800 */
[C---:B--2---:R-:W-:Y:S06]  /*3f0b0*/  HMMA.16816.F32 R24, R16.reuse, R8, R24 ;  /* 0x000000081018723c */ /* 0x044fec0000001818 */
[----:B------:R-:W-:-:S15]  /*3f0c0*/  HMMA.16816.F32 R12, R16, R10, R12 ;  /* 0x0000000a100c723c */ /* 0x000fde000000180c */
[----:B------:R-:W-:-:S02]  /*3f0d0*/  NOP ;  /* 0x0000000000007918 */ /* 0x000fc40000000000 */
[----:B------:R-:W-:Y:S04]  /*3f0e0*/  STL.64 [R1+0x2b0], R24 ;  /* 0x0002b01801007387 */ /* 0x000fe80000100a00 */
[----:B------:R-:W-:Y:S04]  /*3f0f0*/  STL.64 [R1+0x2b8], R26 ;  /* 0x0002b81a01007387 */ /* 0x000fe80000100a00 */
[----:B------:R-:W-:Y:S04]  /*3f100*/  STL.64 [R1+0x3180], R22 ;  /* 0x0031801601007387 */ /* 0x000fe80000100a00 */
[----:B------:R0:W-:Y:S04]  /*3f110*/  STL.64 [R1+0x3178], R20 ;  /* 0x0031781401007387 */ /* 0x0001e80000100a00 */
[----:B0-----:R-:W2:Y:S04]  /*3f120*/  LDL.LU R20, [R1+0x530] ;  /* 0x0005300001147983 */ /* 0x001ea80000300800 */
[----:B------:R-:W2:Y:S04]  /*3f130*/  LDL.LU R21, [R1+0x534] ;  /* 0x0005340001157983 */ /* 0x000ea80000300800 */
[----:B------:R-:W2:Y:S04]  /*3f140*/  LDL.LU R22, [R1+0x538] ;  /* 0x0005380001167983 */ /* 0x000ea80000300800 */
[----:B------:R-:W2:Y:S04]  /*3f150*/  LDL.LU R23, [R1+0x53c] ;  /* 0x00053c0001177983 */ /* 0x000ea80000300800 */
[----:B------:R-:W5:Y:S04]  /*3f160*/  LDL.LU R24, [R1+0x4f0] ;  /* 0x0004f00001187983 */ /* 0x000f680000300800 */
[----:B------:R-:W5:Y:S04]  /*3f170*/  LDL.LU R25, [R1+0x4f4] ;  /* 0x0004f40001197983 */ /* 0x000f680000300800 */
[----:B------:R-:W5:Y:S04]  /*3f180*/  LDL.LU R26, [R1+0x4f8] ;  /* 0x0004f800011a7983 */ /* 0x000f680000300800 */
[----:B------:R-:W5:Y:S04]  /*3f190*/  LDL.LU R27, [R1+0x4fc] ;  /* 0x0004fc00011b7983 */ /* 0x000f680000300800 */
[----:B------:R-:W-:Y:S04]  /*3f1a0*/  STL.64 [R1+0x540], R12 ;  /* 0x0005400c01007387 */ /* 0x000fe80000100a00 */
[----:B------:R0:W-:Y:S04]  /*3f1b0*/  STL.64 [R1+0x548], R14 ;  /* 0x0005480e01007387 */ /* 0x0001e80000100a00 */
[----:B0-----:R-:W3:Y:S04]  /*3f1c0*/  LDL.LU.64 R14, [R1+0x3190] ;  /* 0x00319000010e7983 */ /* 0x001ee80000300a00 */
[----:B------:R-:W2:Y:S04]  /*3f1d0*/  LDL.LU.64 R12, [R1+0x3188] ;  /* 0x00318800010c7983 */ /* 0x000ea80000300a00 */
        /* <DEDUP_REMOVED lines=10> */
[----:B------:R-:W5:Y:S04]  /*3f280*/  LDL.LU R10, [R1+0x4d8] ;  /* 0x0004d800010a7983 */ /* 0x000f680000300800 */
[----:B------:R-:W5:Y:S01]  /*3f290*/  LDL.LU R11, [R1+0x4dc] ;  /* 0x0004dc00010b7983 */ /* 0x000f620000300800 */
[----:B--2---:R-:W-:Y:S03]  /*3f2a0*/  HMMA.16816.F32 R20, R16, R12, R20 ;  /* 0x0000000c1014723c */ /* 0x004fe60000001814 */
[----:B-----5:R-:W-:Y:S04]  /*3f2b0*/  STL.64 [R1+0x3150], R10 ;  /* 0x0031500a01007387 */ /* 0x020fe80000100a00 */
[----:B----4-:R0:W-:Y:S04]  /*3f2c0*/  STL.64 [R1+0x3148], R8 ;  /* 0x0031480801007387 */ /* 0x0101e80000100a00 */
[----:B0-----:R-:W2:Y:S04]  /*3f2d0*/  LDL.LU R8, [R1+0x4e0] ;  /* 0x0004e00001087983 */ /* 0x001ea80000300800 */
[----:B------:R-:W2:Y:S04]  /*3f2e0*/  LDL.LU R9, [R1+0x4e4] ;  /* 0x0004e40001097983 */ /* 0x000ea80000300800 */
[----:B------:R-:W4:Y:S04]  /*3f2f0*/  LDL.LU R10, [R1+0x4e8] ;  /* 0x0004e800010a7983 */ /* 0x000f280000300800 */
[----:B------:R-:W4:Y:S04]  /*3f300*/  LDL.LU R11, [R1+0x4ec] ;  /* 0x0004ec00010b7983 */ /* 0x000f280000300800 */
[----:B----4-:R-:W-:Y:S04]  /*3f310*/  STL.64 [R1+0x3160], R10 ;  /* 0x0031600a01007387 */ /* 0x010fe80000100a00 */
        /* <DEDUP_REMOVED lines=29> */
[----:B----4-:R0:W-:Y:S04]  /*3f4f0*/  STL.64 [R1+0x3100], R26 ;  /* 0x0031001a01007387 */ /* 0x0101e80000100a00 */
[----:B0-----:R-:W2:Y:S04]  /*3f500*/  LDL.LU R26, [R1+0xb0c] ;  /* 0x000b0c00011a7983 */ /* 0x001ea80000300800 */
[----:B------:R-:W4:Y:S04]  /*3f510*/  LDL.LU R27, [R1+0xb24] ;  /* 0x000b2400011b7983 */ /* 0x000f280000300800 */
[----:B------:R-:W-:Y:S01]  /*3f520*/  STL.64 [R1+0x30f8], R24 ;  /* 0x0030f81801007387 */ /* 0x000fe20000100a00 */
[----:B-----5:R-:W-:-:S15]  /*3f530*/  HMMA.16816.F32 R8, R4, R20, R8 ;  /* 0x000000140408723c */ /* 0x020fde0000001808 */
[----:B------:R-:W-:-:S08]  /*3f540*/  NOP ;  /* 0x0000000000007918 */ /* 0x000fd00000000000 */
[----:B------:R-:W-:Y:S04]  /*3f550*/  STL.64 [R1+0x4e0], R8 ;  /* 0x0004e00801007387 */ /* 0x000fe80000100a00 */
[----:B------:R0:W-:Y:S04]  /*3f560*/  STL.64 [R1+0x4e8], R10 ;  /* 0x0004e80a01007387 */ /* 0x0001e80000100a00 */
[----:B0-----:R-:W3:Y:S04]  /*3f570*/  LDL.LU.64 R10, [R1+0x3150] ;  /* 0x00315000010a7983 */ /* 0x001ee80000300a00 */
[----:B------:R-:W3:Y:S04]  /*3f580*/  LDL.LU.64 R8, [R1+0x3148] ;  /* 0x0031480001087983 */ /* 0x000ee80000300a00 */
[----:B------:R-:W-:Y:S04]  /*3f590*/  STL.64 [R1+0x3110], R22 ;  /* 0x0031101601007387 */ /* 0x000fe80000100a00 */
[----:B------:R0:W-:Y:S04]  /*3f5a0*/  STL.64 [R1+0x3108], R20 ;  /* 0x0031081401007387 */ /* 0x0001e80000100a00 */
[----:B0-----:R-:W5:Y:S04]  /*3f5b0*/  LDL.LU R20, [R1+0x4b0] ;  /* 0x0004b00001147983 */ /* 0x001f680000300800 */
[----:B------:R-:W5:Y:S04]  /*3f5c0*/  LDL.LU R21, [R1+0x4b4] ;  /* 0x0004b40001157983 */ /* 0x000f680000300800 */
[----:B------:R-:W5:Y:S04]  /*3f5d0*/  LDL.LU R22, [R1+0x4b8] ;  /* 0x0004b80001167983 */ /* 0x000f680000300800 */
[----:B------:R-:W5:Y:S01]  /*3f5e0*/  LDL.LU R23, [R1+0x4bc] ;  /* 0x0004bc0001177983 */ /* 0x000f620000300800 */
[----:B---3--:R-:W-:-:S15]  /*3f5f0*/  HMMA.16816.F32 R8, R4, R14, R8 ;  /* 0x0000000e0408723c */ /* 0x008fde0000001808 */
        /* <DEDUP_REMOVED lines=16> */
[----:B------:R-:W5:Y:S01]  /*3f700*/  LDL.LU.64 R8, [R1+0x3128] ;  /* 0x0031280001087983 */ /* 0x000f620000300a00 */
[----:B------:R-:W-:-:S02]  /*3f710*/  IMAD R17, R0, 0x100, R17 ;  /* 0x0000010000117824 */ /* 0x000fc400078e0211 */
[----:B------:R-:W-:Y:S01]  /*3f720*/  IMAD R18, R29, 0x100, R18 ;  /* 0x000001001d127824 */ /* 0x000fe200078e0212 */
[----:B------:R-:W3:Y:S04]  /*3f730*/  LDL.LU R0, [R1+0xb38] ;  /* 0x000b380001007983 */ /* 0x000ee80000300800 */
[----:B------:R-:W3:Y:S01]  /*3f740*/  LDL.LU R29, [R1+0xb30] ;  /* 0x000b3000011d7983 */ /* 0x000ee20000300800 */
[----:B--2---:R-:W-:Y:S02]  /*3f750*/  IMAD R16, R16, 0x100, R26 ;  /* 0x0000010010107824 */ /* 0x004fe400078e021a */
[----:B----4-:R-:W-:Y:S01]  /*3f760*/  IMAD R19, R19, 0x100, R27 ;  /* 0x0000010013137824 */ /* 0x010fe200078e021b */
[C---:B-----5:R-:W-:Y:S06]  /*3f770*/  HMMA.16816.F32 R20, R4.reuse, R8, R20 ;  /* 0x000000080414723c */ /* 0x060fec0000001814 */
[----:B---3--:R-:W-:-:S15]  /*3f780*/  HMMA.16816.F32 R12, R4, R10, R12 ;  /* 0x0000000a040c723c */ /* 0x008fde000000180c */
[----:B------:R-:W-:-:S02]  /*3f790*/  NOP ;  /* 0x0000000000007918 */ /* 0x000fc40000000000 */
[----:B------:R0:W-:Y:S04]  /*3f7a0*/  STL.64 [R1+0x4a0], R20 ;  /* 0x0004a01401007387 */ /* 0x0001e80000100a00 */
[----:B------:R1:W-:Y:S04]  /*3f7b0*/  STL.64 [R1+0x4a8], R22 ;  /* 0x0004a81601007387 */ /* 0x0003e80000100a00 */
[----:B0-----:R-:W2:Y:S04]  /*3f7c0*/  LDL.LU R20, [R1+0x510] ;  /* 0x0005100001147983 */ /* 0x001ea80000300800 */
[----:B------:R-:W2:Y:S04]  /*3f7d0*/  LDL.LU R21, [R1+0x514] ;  /* 0x0005140001157983 */ /* 0x000ea80000300800 */
[----:B-1----:R-:W2:Y:S04]  /*3f7e0*/  LDL.LU R22, [R1+0x518] ;  /* 0x0005180001167983 */ /* 0x002ea80000300800 */
[----:B------:R-:W2:Y:S04]  /*3f7f0*/  LDL.LU R23, [R1+0x51c] ;  /* 0x00051c0001177983 */ /* 0x000ea80000300800 */
[----:B------:R-:W3:Y:S04]  /*3f800*/  LDL.LU R24, [R1+0x490] ;  /* 0x0004900001187983 */ /* 0x000ee80000300800 */
[----:B------:R-:W3:Y:S04]  /*3f810*/  LDL.LU R25, [R1+0x494] ;  /* 0x0004940001197983 */ /* 0x000ee80000300800 */
[----:B------:R-:W3:Y:S04]  /*3f820*/  LDL.LU R26, [R1+0x498] ;  /* 0x00049800011a7983 */ /* 0x000ee80000300800 */
[----:B------:R-:W3:Y:S04]  /*3f830*/  LDL.LU R27, [R1+0x49c] ;  /* 0x00049c00011b7983 */ /* 0x000ee80000300800 */
[----:B------:R-:W-:Y:S04]  /*3f840*/  STL.64 [R1+0x520], R12 ;  /* 0x0005200c01007387 */ /* 0x000fe80000100a00 */
[----:B------:R0:W-:Y:S04]  /*3f850*/  STL.64 [R1+0x528], R14 ;  /* 0x0005280e01007387 */ /* 0x0001e80000100a00 */
[----:B0-----:R-:W4:Y:S04]  /*3f860*/  LDL.LU.64 R14, [R1+0x3120] ;  /* 0x00312000010e7983 */ /* 0x001f280000300a00 */
[----:B------:R-:W2:Y:S04]  /*3f870*/  LDL.LU.64 R12, [R1+0x3118] ;  /* 0x00311800010c7983 */ /* 0x000ea80000300a00 */
[----:B------:R-:W-:Y:S04]  /*3f880*/  STL.64 [R1+0x30c0], R10 ;  /* 0x0030c00a01007387 */ /* 0x000fe80000100a00 */
[----:B------:R0:W-:Y:S04]  /*3f890*/  STL.64 [R1+0x30b8], R8 ;  /* 0x0030b80801007387 */ /* 0x0001e80000100a00 */
[----:B0-----:R-:W5:Y:S04]  /*3f8a0*/  LDL.LU R8, [R1+0x430] ;  /* 0x0004300001087983 */ /* 0x001f680000300800 */
[----:B------:R-:W5:Y:S04]  /*3f8b0*/  LDL.LU R9, [R1+0x434] ;  /* 0x0004340001097983 */ /* 0x000f680000300800 */
[----:B------:R-:W3:Y:S04]  /*3f8c0*/  LDL.LU R10, [R1+0x438] ;  /* 0x00043800010a7983 */ /* 0x000ee80000300800 */
[----:B------:R-:W3:Y:S04]  /*3f8d0*/  LDL.LU R11, [R1+0x43c] ;  /* 0x00043c00010b7983 */ /* 0x000ee80000300800 */
[----:B---3--:R-:W-:Y:S04]  /*3f8e0*/  STL.64 [R1+0x30d0], R10 ;  /* 0x0030d00a01007387 */ /* 0x008fe80000100a00 */
[----:B-----5:R0:W-:Y:S04]  /*3f8f0*/  STL.64 [R1+0x30c8], R8 ;  /* 0x0030c80801007387 */ /* 0x0201e80000100a00 */
[----:B0-----:R-:W3:Y:S04]  /*3f900*/  LDL.LU R8, [R1+0x450] ;  /* 0x0004500001087983 */ /* 0x001ee80000300800 */
[----:B------:R-:W3:Y:S04]  /*3f910*/  LDL.LU R9, [R1+0x454] ;  /* 0x0004540001097983 */ /* 0x000ee80000300800 */
[----:B------:R-:W5:Y:S04]  /*3f920*/  LDL.LU R10, [R1+0x458] ;  /* 0x00045800010a7983 */ /* 0x000f680000300800 */
[----:B------:R-:W5:Y:S01]  /*3f930*/  LDL.LU R11, [R1+0x45c] ;  /* 0x00045c00010b7983 */ /* 0x000f620000300800 */
[----:B--2---:R-:W-:Y:S03]  /*3f940*/  HMMA.16816.F32 R20, R4, R12, R20 ;  /* 0x0000000c0414723c */ /* 0x004fe60000001814 */
[----:B-----5:R-:W-:Y:S04]  /*3f950*/  STL.64 [R1+0x30e0], R10 ;  /* 0x0030e00a01007387 */ /* 0x020fe80000100a00 */
[----:B---3--:R0:W-:Y:S04]  /*3f960*/  STL.64 [R1+0x30d8], R8 ;  /* 0x0030d80801007387 */ /* 0x0081e80000100a00 */
        /* <DEDUP_REMOVED lines=20> */
[----:B------:R-:W2:-:S15]  /*3fab0*/  LDL.LU.64 R24, [R1+0x30f8] ;  /* 0x0030f80001187983 */ /* 0x000e9e0000300a00 */
[----:B------:R-:W-:-:S03]  /*3fac0*/  NOP ;  /* 0x0000000000007918 */ /* 0x000fc60000000000 */
[----:B------:R0:W-:Y:S04]  /*3fad0*/  STL.64 [R1+0x490], R4 ;  /* 0x0004900401007387 */ /* 0x0001e80000100a00 */
[----:B------:R1:W-:Y:S04]  /*3fae0*/  STL.64 [R1+0x498], R6 ;  /* 0x0004980601007387 */ /* 0x0003e80000100a00 */
[----:B0-----:R-:W4:Y:S04]  /*3faf0*/  LDL.LU R4, [R1+0xb28] ;  /* 0x000b280001047983 */ /* 0x001f280000300800 */
[----:B------:R-:W4:Y:S04]  /*3fb00*/  LDL.LU R5, [R1+0xb34] ;  /* 0x000b340001057983 */ /* 0x000f280000300800 */
[----:B-1----:R-:W4:Y:S04]  /*3fb10*/  LDL.LU R6, [R1+0xb3c] ;  /* 0x000b3c0001067983 */ /* 0x002f280000300800 */
[----:B------:R-:W4:Y:S01]  /*3fb20*/  LDL.LU R7, [R1+0xb40] ;  /* 0x000b400001077983 */ /* 0x000f220000300800 */
[----:B--2---:R-:W-:-:S15]  /*3fb30*/  HMMA.16816.F32 R8, R16, R24, R8 ;  /* 0x000000181008723c */ /* 0x004fde0000001808 */
[----:B------:R-:W-:-:S08]  /*3fb40*/  NOP ;  /* 0x0000000000007918 */ /* 0x000fd00000000000 */
[----:B------:R-:W-:Y:S04]  /*3fb50*/  STL.64 [R1+0x480], R8 ;  /* 0x0004800801007387 */ /* 0x000fe80000100a00 */
[----:B------:R0:W-:Y:S04]  /*3fb60*/  STL.64 [R1+0x488], R10 ;  /* 0x0004880a01007387 */ /* 0x0001e80000100a00 */
[----:B0-----:R-:W5:Y:S04]  /*3fb70*/  LDL.LU.64 R10, [R1+0x30f0] ;  /* 0x0030f000010a7983 */ /* 0x001f680000300a00 */
[----:B------:R-:W5:Y:S04]  /*3fb80*/  LDL.LU.64 R8, [R1+0x30e8] ;  /* 0x0030e80001087983 */ /* 0x000f680000300a00 */
[----:B---3--:R0:W-:Y:S04]  /*3fb90*/  STL.64 [R1+0x3090], R26 ;  /* 0x0030901a01007387 */ /* 0x0081e80000100a00 */
[----:B0-----:R-:W2:Y:S04]  /*3fba0*/  LDL.LU R26, [R1+0xb2c] ;  /* 0x000b2c00011a7983 */ /* 0x001ea80000300800 */
[----:B------:R-:W3:Y:S04]  /*3fbb0*/  LDL.LU R27, [R1+0xb44] ;  /* 0x000b4400011b7983 */ /* 0x000ee80000300800 */
[----:B------:R-:W-:Y:S01]  /*3fbc0*/  STL.64 [R1+0x3088], R24 ;  /* 0x0030881801007387 */ /* 0x000fe20000100a00 */
[----:B-----5:R-:W-:-:S15]  /*3fbd0*/  HMMA.16816.F32 R8, R16, R20, R8 ;  /* 0x000000141008723c */ /* 0x020fde0000001808 */
[----:B------:R-:W-:-:S08]  /*3fbe0*/  NOP ;  /* 0x0000000000007918 */ /* 0x000fd00000000000 */
        /* <DEDUP_REMOVED lines=27> */
[----:B------:R-:W5:Y:S01]  /*3fda0*/  LDL.LU.64 R8, [R1+0x30b8] ;  /* 0x0030b80001087983 */ /* 0x000f620000300a00 */
[----:B------:R-:W-:-:S02]  /*3fdb0*/  IMAD R5, R29, 0x100, R5 ;  /* 0x000001001d057824 */ /* 0x000fc400078e0205 */
[----:B------:R-:W-:Y:S01]  /*3fdc0*/  IMAD R6, R0, 0x100, R6 ;  /* 0x0000010000067824 */ /* 0x000fe200078e0206 */
[----:B------:R-:W4:Y:S04]  /*3fdd0*/  LDL.LU R29, [R1+0xb58] ;  /* 0x000b5800011d7983 */ /* 0x000f280000300800 */
[----:B------:R-:W4:Y:S01]  /*3fde0*/  LDL.LU R0, [R1+0xb50] ;  /* 0x000b500001007983 */ /* 0x000f220000300800 */
[----:B--2---:R-:W-:Y:S02]  /*3fdf0*/  IMAD R4, R4, 0x100, R26 ;  /* 0x0000010004047824 */ /* 0x004fe400078e021a */
[----:B---3--:R-:W-:Y:S01]  /*3fe00*/  IMAD R7, R7, 0x100, R27 ;  /* 0x0000010007077824 */ /* 0x008fe200078e021b */
[C---:B-----5:R-:W-:Y:S06]  /*3fe10*/  HMMA.16816.F32 R20, R16.reuse, R8, R20 ;  /* 0x000000081014723c */ /* 0x060fec0000001814 */
[----:B----4-:R-:W-:-:S15]  /*3fe20*/  HMMA.16816.F32 R12, R16, R10, R12 ;  /* 0x0000000a100c723c */ /* 0x010fde000000180c */
        /* <DEDUP_REMOVED lines=304> */
[----:B------:R-:W-:Y:S01]  /*41130*/  IMAD R17, R0, 0x100, R17 ;  /* 0x0000010000117824 */ /* 0x000fe200078e0211 */
[----:B----4-:R-:W-:-:S15]  /*41140*/  HMMA.16816.F32 R8, R4, R2, R8 ;  /* 0x000000020408723c */ /* 0x010fde0000001808 */
[----:B------:R-:W-:-:S08]  /*41150*/  NOP ;  /* 0x0000000000007918 */ /* 0x000fd00000000000 */
[----:B------:R-:W-:Y:S04]  /*41160*/  STL.64 [R1+0x200], R8 ;  /* 0x0002000801007387 */ /* 0x000fe80000100a00 */
[----:B------:R0:W-:Y:S04]  /*41170*/  STL.64 [R1+0x208], R10 ;  /* 0x0002080a01007387 */ /* 0x0001e80000100a00 */
[----:B0-----:R-:W4:Y:S04]  /*41180*/  LDL.LU.64 R10, [R1+0x2f70] ;  /* 0x002f7000010a7983 */ /* 0x001f280000300a00 */
[----:B------:R-:W5:Y:S04]  /*41190*/  LDL.LU.64 R8, [R1+0x2f68] ;  /* 0x002f680001087983 */ /* 0x000f680000300a00 */
[----:B------:R-:W4:Y:S01]  /*411a0*/  LDL.LU R0, [R1+0x5d0] ;  /* 0x0005d00001007983 */ /* 0x000f220000300800 */
[----:B--2---:R-:W-:-:S02]  /*411b0*/  IMAD R16, R16, 0x100, R26 ;  /* 0x0000010010107824 */ /* 0x004fc400078e021a */
[----:B---3--:R-:W-:Y:S01]  /*411c0*/  IMAD R18, R18, 0x100, R27 ;  /* 0x0000010012127824 */ /* 0x008fe200078e021b */
[----:B-----5:R-:W-:Y:S01]  /*411d0*/  HMMA.16816.F32 R20, R4, R8, R20 ;  /* 0x000000080414723c */ /* 0x020fe20000001814 */
[----:B----4-:R-:W-:-:S15]  /*411e0*/  STL [R1+0x2ecc], R0 ;  /* 0x002ecc0001007387 */ /* 0x010fde0000100800 */
[----:B------:R-:W-:-:S07]  /*411f0*/  NOP ;  /* 0x0000000000007918 */ /* 0x000fce0000000000 */
[----:B------:R0:W-:Y:S04]  /*41200*/  STL.64 [R1+0x1f0], R20 ;  /* 0x0001f01401007387 */ /* 0x0001e80000100a00 */
[----:B------:R1:W-:Y:S04]  /*41210*/  STL.64 [R1+0x1f8], R22 ;  /* 0x0001f81601007387 */ /* 0x0003e80000100a00 */
[----:B------:R-:W2:Y:S04]  /*41220*/  LDL.LU R24, [R1+0xe0] ;  /* 0x0000e00001187983 */ /* 0x000ea80000300800 */
[----:B------:R-:W2:Y:S04]  /*41230*/  LDL.LU R25, [R1+0xe4] ;  /* 0x0000e40001197983 */ /* 0x000ea80000300800 */
[----:B------:R-:W2:Y:S04]  /*41240*/  LDL.LU R26, [R1+0xe8] ;  /* 0x0000e800011a7983 */ /* 0x000ea80000300800 */
[----:B------:R-:W2:Y:S04]  /*41250*/  LDL.LU R27, [R1+0xec] ;  /* 0x0000ec00011b7983 */ /* 0x000ea80000300800 */
[----:B0-----:R-:W3:Y:S04]  /*41260*/  LDL.LU R20, [R1+0x130] ;  /* 0x0001300001147983 */ /* 0x001ee80000300800 */
[----:B------:R-:W3:Y:S04]  /*41270*/  LDL.LU R21, [R1+0x134] ;  /* 0x0001340001157983 */ /* 0x000ee80000300800 */
[----:B-1----:R-:W3:Y:S04]  /*41280*/  LDL.LU R22, [R1+0x138] ;  /* 0x0001380001167983 */ /* 0x002ee80000300800 */
[----:B------:R-:W3:Y:S04]  /*41290*/  LDL.LU R23, [R1+0x13c] ;  /* 0x00013c0001177983 */ /* 0x000ee80000300800 */
[----:B------:R-:W4:Y:S01]  /*412a0*/  LDL.LU R0, [R1+0xbb4] ;  /* 0x000bb40001007983 */ /* 0x000f220000300800 */
[----:B------:R-:W-:Y:S01]  /*412b0*/  HMMA.16816.F32 R12, R4, R10, R12 ;  /* 0x0000000a040c723c */ /* 0x000fe2000000180c */
[----:B------:R-:W-:-:S02]  /*412c0*/  IMAD R19, R29, 0x100, R19 ;  /* 0x000001001d137824 */ /* 0x000fc400078e0213 */
[----:B----4-:R0:W-:Y:S04]  /*412d0*/  STL [R1+0x2ed0], R0 ;  /* 0x002ed00001007387 */ /* 0x0101e80000100800 */
[----:B0-----:R-:W4:Y:S04]  /*412e0*/  LDL.LU R0, [R1+0xbac] ;  /* 0x000bac0001007983 */ /* 0x001f280000300800 */
[----:B------:R-:W5:-:S12]  /*412f0*/  LDL.LU R29, [R1+0xbbc] ;  /* 0x000bbc00011d7983 */ /* 0x000f580000300800 */
[----:B------:R-:W-:Y:S04]  /*41300*/  STL.64 [R1+0x1e0], R12 ;  /* 0x0001e00c01007387 */ /* 0x000fe80000100a00 */
[----:B------:R0:W-:Y:S04]  /*41310*/  STL.64 [R1+0x1e8], R14 ;  /* 0x0001e80e01007387 */ /* 0x0001e80000100a00 */
[----:B0-----:R-:W4:Y:S04]  /*41320*/  LDL.LU.64 R14, [R1+0x2f60] ;  /* 0x002f6000010e7983 */ /* 0x001f280000300a00 */
[----:B------:R-:W3:Y:S04]  /*41330*/  LDL.LU.64 R12, [R1+0x2f58] ;  /* 0x002f5800010c7983 */ /* 0x000ee80000300a00 */
[----:B------:R-:W-:Y:S04]  /*41340*/  STL.64 [R1+0x2f00], R10 ;  /* 0x002f000a01007387 */ /* 0x000fe80000100a00 */
[----:B------:R0:W-:Y:S04]  /*41350*/  STL.64 [R1+0x2ef8], R8 ;  /* 0x002ef80801007387 */ /* 0x0001e80000100a00 */
[----:B0-----:R-:W2:Y:S04]  /*41360*/  LDL.LU R8, [R1+0xa0] ;  /* 0x0000a00001087983 */ /* 0x001ea80000300800 */
[----:B------:R-:W2:Y:S04]  /*41370*/  LDL.LU R9, [R1+0xa4] ;  /* 0x0000a40001097983 */ /* 0x000ea80000300800 */
[----:B------:R-:W5:Y:S04]  /*41380*/  LDL.LU R10, [R1+0xa8] ;  /* 0x0000a800010a7983 */ /* 0x000f680000300800 */
[----:B------:R-:W5:Y:S04]  /*41390*/  LDL.LU R11, [R1+0xac] ;  /* 0x0000ac00010b7983 */ /* 0x000f680000300800 */
[----:B-----5:R-:W-:Y:S04]  /*413a0*/  STL.64 [R1+0x2f10], R10 ;  /* 0x002f100a01007387 */ /* 0x020fe80000100a00 */
[----:B--2---:R0:W-:Y:S04]  /*413b0*/  STL.64 [R1+0x2f08], R8 ;  /* 0x002f080801007387 */ /* 0x0041e80000100a00 */
[----:B0-----:R-:W2:Y:S04]  /*413c0*/  LDL.LU R8, [R1+0xb0] ;  /* 0x0000b00001087983 */ /* 0x001ea80000300800 */
[----:B------:R-:W2:Y:S04]  /*413d0*/  LDL.LU R9, [R1+0xb4] ;  /* 0x0000b40001097983 */ /* 0x000ea80000300800 */
[----:B------:R-:W5:Y:S04]  /*413e0*/  LDL.LU R10, [R1+0xb8] ;  /* 0x0000b800010a7983 */ /* 0x000f680000300800 */
[----:B------:R-:W5:Y:S01]  /*413f0*/  LDL.LU R11, [R1+0xbc] ;  /* 0x0000bc00010b7983 */ /* 0x000f620000300800 */
[C---:B---3--:R-:W-:Y:S03]  /*41400*/  HMMA.16816.F32 R20, R4.reuse, R12, R20 ;  /* 0x0000000c0414723c */ /* 0x048fe60000001814 */
[----:B-----5:R-:W-:Y:S04]  /*41410*/  STL.64 [R1+0x2f20], R10 ;  /* 0x002f200a01007387 */ /* 0x020fe80000100a00 */
        /* <DEDUP_REMOVED lines=15> */
[----:B---3--:R-:W-:Y:S03]  /*41510*/  HMMA.16816.F32 R4, R4, R22, R24 ;  /* 0x000000160404723c */ /* 0x008fe60000001818 */
        /* <DEDUP_REMOVED lines=24> */
[----:B------:R-:W2:Y:S01]  /*416a0*/  LDL.LU R6, [R1+0x98] ;  /* 0x0000980001067983 */ /* 0x000ea20000300800 */
[----:B------:R-:W-:-:S03]  /*416b0*/  IMAD.MOV.U32 R7, RZ, RZ, R28 ;  /* 0x000000ffff077224 */ /* 0x000fc600078e001c */
[----:B------:R-:W-:Y:S04]  /*416c0*/  STL.64 [R1+0x1a0], R8 ;  /* 0x0001a00801007387 */ /* 0x000fe80000100a00 */
[----:B------:R0:W-:Y:S01]  /*416d0*/  STL [R1+0x1a8], R10 ;  /* 0x0001a80a01007387 */ /* 0x0001e20000100800 */
[----:B------:R-:W-:-:S03]  /*416e0*/  IMAD.MOV.U32 R28, RZ, RZ, R11 ;  /* 0x000000ffff1c7224 */ /* 0x000fc600078e000b */
[----:B0-----:R-:W4:Y:S04]  /*416f0*/  LDL.LU.64 R10, [R1+0x2f30] ;  /* 0x002f3000010a7983 */ /* 0x001f280000300a00 */
[----:B------:R-:W4:Y:S04]  /*41700*/  LDL.LU.64 R8, [R1+0x2f28] ;  /* 0x002f280001087983 */ /* 0x000f280000300a00 */
[----:B---3--:R-:W-:Y:S04]  /*41710*/  STL.64 [R1+0x2ec0], R26 ;  /* 0x002ec01a01007387 */ /* 0x008fe80000100a00 */
[----:B------:R0:W-:Y:S04]  /*41720*/  STL.64 [R1+0x2eb8], R24 ;  /* 0x002eb81801007387 */ /* 0x0001e80000100a00 */
[----:B0-----:R-:W3:Y:S04]  /*41730*/  LDL.LU R24, [R1+0x70] ;  /* 0x0000700001187983 */ /* 0x001ee80000300800 */
[----:B------:R-:W3:Y:S04]  /*41740*/  LDL.LU R25, [R1+0x74] ;  /* 0x0000740001197983 */ /* 0x000ee80000300800 */
[----:B------:R-:W3:Y:S04]  /*41750*/  LDL.LU R26, [R1+0x78] ;  /* 0x00007800011a7983 */ /* 0x000ee80000300800 */
[----:B------:R-:W3:Y:S04]  /*41760*/  LDL.LU R27, [R1+0x7c] ;  /* 0x00007c00011b7983 */ /* 0x000ee80000300800 */
[----:B------:R0:W-:Y:S04]  /*41770*/  STL [R1+0x2df0], R28 ;  /* 0x002df01c01007387 */ /* 0x0001e80000100800 */
[----:B0-----:R-:W5:Y:S01]  /*41780*/  LDL.LU R28, [R1+0xbc4] ;  /* 0x000bc400011c7983 */ /* 0x001f620000300800 */
[----:B----4-:R-:W-:-:S15]  /*41790*/  HMMA.16816.F32 R8, R16, R20, R8 ;  /* 0x000000141008723c */ /* 0x010fde0000001808 */
        /* <DEDUP_REMOVED lines=16> */
[----:B------:R-:W2:Y:S02]  /*418a0*/  LDL.LU.64 R8, [R1+0x2ef8] ;  /* 0x002ef80001087983 */ /* 0x000ea40000300a00 */
        /* <DEDUP_REMOVED lines=18> */
[----:B----4-:R-:W-:-:S03]  /*419d0*/  IMAD R4, R4, 0x100, R0 ;  /* 0x0000010004047824 */ /* 0x010fc600078e0200 */
[----:B------:R-:W4:Y:S01]  /*419e0*/  LDL.LU R0, [R1+0x2ed0] ;  /* 0x002ed00001007983 */ /* 0x000f220000300800 */
[----:B---3--:R-:W-:Y:S01]  /*419f0*/  HMMA.16816.F32 R24, R16, R12, R24 ;  /* 0x0000000c1018723c */ /* 0x008fe20000001818 */
[----:B--2---:R-:W-:-:S05]  /*41a00*/  IMAD R6, R6, 0x100, R29 ;  /* 0x0000010006067824 */ /* 0x004fca00078e021d */
[----:B-----5:R-:W-:Y:S01]  /*41a10*/  HMMA.16816.F32 R8, R16, R22, R8 ;  /* 0x000000161008723c */ /* 0x020fe20000001808 */
[----:B----4-:R-:W-:Y:S02]  /*41a20*/  IMAD R5, R5, 0x100, R0 ;  /* 0x0000010005057824 */ /* 0x010fe400078e0200 */
[----:B------:R-:W2:Y:S04]  /*41a30*/  LDL.LU R0, [R1+0x2ecc] ;  /* 0x002ecc0001007983 */ /* 0x000ea80000300800 */
[----:B------:R-:W3:Y:S10]  /*41a40*/  LDL.LU R29, [R1+0x2ec8] ;  /* 0x002ec800011d7983 */ /* 0x000ef40000300800 */
[----:B------:R-:W-:Y:S04]  /*41a50*/  STL.64 [R1+0x110], R24 ;  /* 0x0001101801007387 */ /* 0x000fe80000100a00 */
[----:B------:R0:W-:Y:S04]  /*41a60*/  STL.64 [R1+0x118], R26 ;  /* 0x0001181a01007387 */ /* 0x0001e80000100a00 */
[----:B0-----:R-:W4:Y:S04]  /*41a70*/  LDL.LU.64 R26, [R1+0x2ec0] ;  /* 0x002ec000011a7983 */ /* 0x001f280000300a00 */
[----:B------:R-:W5:Y:S04]  /*41a80*/  LDL.LU.64 R24, [R1+0x2eb8] ;  /* 0x002eb80001187983 */ /* 0x000f680000300a00 */
[----:B------:R-:W-:Y:S04]  /*41a90*/  STL.64 [R1+0x2ea0], R14 ;  /* 0x002ea00e01007387 */ /* 0x000fe80000100a00 */
[----:B------:R-:W-:Y:S04]  /*41aa0*/  STL.64 [R1+0x2e98], R12 ;  /* 0x002e980c01007387 */ /* 0x000fe80000100a00 */
[----:B------:R-:W-:Y:S04]  /*41ab0*/  STL.64 [R1+0x2eb0], R22 ;  /* 0x002eb01601007387 */ /* 0x000fe80000100a00 */
[----:B------:R0:W-:Y:S04]  /*41ac0*/  STL.64 [R1+0x2ea8], R20 ;  /* 0x002ea81401007387 */ /* 0x0001e80000100a00 */
[----:B------:R-:W-:Y:S04]  /*41ad0*/  STL.64 [R1+0xd0], R8 ;  /* 0x0000d00801007387 */ /* 0x000fe80000100a00 */
[----:B------:R-:W-:Y:S04]  /*41ae0*/  STL.64 [R1+0xd8], R10 ;  /* 0x0000d80a01007387 */ /* 0x000fe80000100a00 */
[----:B0-----:R-:W5:Y:S04]  /*41af0*/  LDL.LU R20, [R1+0x60] ;  /* 0x0000600001147983 */ /* 0x001f680000300800 */
[----:B------:R-:W5:Y:S01]  /*41b00*/  LDL.LU R21, [R1+0x64] ;  /* 0x0000640001157983 */ /* 0x000f620000300800 */
[----:B--2---:R-:W-:-:S05]  /*41b10*/  LOP3.LUT R0, R0, 0x40, RZ, 0x3c, !PT ;  /* 0x0000004000007812 */ /* 0x004fca00078e3cff */
[----:B------:R-:W0:Y:S01]  /*41b20*/  LDSM.16.M88.4 R8, [R0+UR5] ;  /* 0x000000050008783b */ /* 0x000e220008000200 */
[----:B----4-:R-:W-:Y:S02]  /*41b30*/  IMAD.MOV.U32 R22, RZ, RZ, R27 ;  /* 0x000000ffff167224 */ /* 0x010fe400078e001b */
[----:B------:R-:W-:Y:S01]  /*41b40*/  IMAD.MOV.U32 R23, RZ, RZ, R26 ;  /* 0x000000ffff177224 */ /* 0x000fe200078e001a */
[----:B0-----:R0:W-:Y:S01]  /*41b50*/  STL.64 [R1+0x6d0], R8 ;  /* 0x0006d00801007387 */ /* 0x0011e20000100a00 */
[----:B------:R-:W-:Y:S02]  /*41b60*/  IMAD.MOV.U32 R27, RZ, RZ, R10 ;  /* 0x000000ffff1b7224 */ /* 0x000fe400078e000a */
[----:B------:R-:W-:Y:S01]  /*41b70*/  IMAD.MOV.U32 R26, RZ, RZ, R11 ;  /* 0x000000ffff1a7224 */ /* 0x000fe200078e000b */
[----:B0-----:R-:W2:Y:S04]  /*41b80*/  LDL.LU R8, [R1+0x30] ;  /* 0x0000300001087983 */ /* 0x001ea80000300800 */
[----:B------:R-:W2:Y:S04]  /*41b90*/  LDL.LU R9, [R1+0x34] ;  /* 0x0000340001097983 */ /* 0x000ea80000300800 */
[----:B------:R-:W4:Y:S04]  /*41ba0*/  LDL.LU R10, [R1+0x38] ;  /* 0x00003800010a7983 */ /* 0x000f280000300800 */
[----:B------:R-:W4:Y:S01]  /*41bb0*/  LDL.LU R11, [R1+0x3c] ;  /* 0x00003c00010b7983 */ /* 0x000f220000300800 */
[----:B------:R-:W-:-:S03]  /*41bc0*/  IMAD R7, R7, 0x100, R28 ;  /* 0x0000010007077824 */ /* 0x000fc600078e021c */
[----:B----4-:R-:W-:Y:S04]  /*41bd0*/  STL.64 [R1+0x2e90], R10 ;  /* 0x002e900a01007387 */ /* 0x010fe80000100a00 */
[----:B--2---:R0:W-:Y:S04]  /*41be0*/  STL.64 [R1+0x2e88], R8 ;  /* 0x002e880801007387 */ /* 0x0041e80000100a00 */
[----:B0-----:R-:W2:Y:S04]  /*41bf0*/  LDL.LU R8, [R1+0x40] ;  /* 0x0000400001087983 */ /* 0x001ea80000300800 */
[----:B------:R-:W2:Y:S04]  /*41c00*/  LDL.LU R9, [R1+0x44] ;  /* 0x0000440001097983 */ /* 0x000ea80000300800 */
[----:B------:R-:W2:Y:S04]  /*41c10*/  LDL.LU R10, [R1+0x48] ;  /* 0x00004800010a7983 */ /* 0x000ea80000300800 */
[----:B------:R-:W2:Y:S04]  /*41c20*/  LDL.LU R11, [R1+0x4c] ;  /* 0x00004c00010b7983 */ /* 0x000ea80000300800 */
[----:B------:R-:W4:Y:S04]  /*41c30*/  LDL.LU R12, [R1+0x50] ;  /* 0x00005000010c7983 */ /* 0x000f280000300800 */
[----:B------:R-:W4:Y:S04]  /*41c40*/  LDL.LU R13, [R1+0x54] ;  /* 0x00005400010d7983 */ /* 0x000f280000300800 */
[----:B------:R-:W4:Y:S04]  /*41c50*/  LDL.LU R14, [R1+0x58] ;  /* 0x00005800010e7983 */ /* 0x000f280000300800 */
[----:B------:R-:W4:Y:S04]  /*41c60*/  LDL.LU R15, [R1+0x5c] ;  /* 0x00005c00010f7983 */ /* 0x000f280000300800 */
[----:B------:R-:W3:Y:S04]  /*41c70*/  LDL.LU R16, [R1+0xbc8] ;  /* 0x000bc80001107983 */ /* 0x000ee80000300800 */
[----:B------:R-:W3:Y:S04]  /*41c80*/  LDL.LU R17, [R1+0xbd0] ;  /* 0x000bd00001117983 */ /* 0x000ee80000300800 */
[----:B------:R-:W2:Y:S04]  /*41c90*/  LDL.LU R18, [R1+0xbdc] ;  /* 0x000bdc0001127983 */ /* 0x000ea80000300800 */
[----:B------:R-:W4:Y:S04]  /*41ca0*/  LDL.LU R28, [R1+0xbd8] ;  /* 0x000bd800011c7983 */ /* 0x000f280000300800 */
[----:B------:R-:W2:Y:S01]  /*41cb0*/  LDL.LU R19, [R1+0xbe0] ;  /* 0x000be00001137983 */ /* 0x000ea20000300800 */
[----:B------:R-:W-:-:S02]  /*41cc0*/  F2FP.F16.E5M2.UNPACK_B R4, R4 ;  /* 0x00000004ff04723e */ /* 0x000fc400020004ff */
[----:B------:R-:W-:Y:S02]  /*41cd0*/  F2FP.F16.E5M2.UNPACK_B R5, R5 ;  /* 0x00000005ff05723e */ /* 0x000fe400020004ff */
[----:B------:R-:W-:Y:S02]  /*41ce0*/  F2FP.F16.E5M2.UNPACK_B R6, R6 ;  /* 0x00000006ff06723e */ /* 0x000fe400020004ff */
[----:B------:R-:W-:-:S07]  /*41cf0*/  F2FP.F16.E5M2.UNPACK_B R7, R7 ;  /* 0x00000007ff07723e */ /* 0x000fce00020004ff */
[C---:B-----5:R-:W-:Y:S01]  /*41d00*/  HMMA.16816.F32 R20, R4.reuse, R24, R20 ;  /* 0x000000180414723c */ /* 0x060fe20000001814 */
[----:B--2---:R-:W-:Y:S04]  /*41d10*/  STL.64 [R1+0x2e70], R18 ;  /* 0x002e701201007387 */ /* 0x004fe80000100a00 */
[----:B---3--:R0:W-:Y:S04]  /*41d20*/  STL.64 [R1+0x2e68], R16 ;  /* 0x002e681001007387 */ /* 0x0081e80000100a00 */
[----:B0-----:R-:W2:Y:S04]  /*41d30*/  LDL.LU R16, [R1+0x20] ;  /* 0x0000200001107983 */ /* 0x001ea80000300800 */
[----:B------:R-:W2:Y:S04]  /*41d40*/  LDL.LU R17, [R1+0x24] ;  /* 0x0000240001117983 */ /* 0x000ea80000300800 */
[----:B------:R-:W2:Y:S04]  /*41d50*/  LDL.LU R18, [R1+0x28] ;  /* 0x0000280001127983 */ /* 0x000ea80000300800 */
[----:B------:R-:W2:Y:S04]  /*41d60*/  LDL.LU R19, [R1+0x2c] ;  /* 0x00002c0001137983 */ /* 0x000ea80000300800 */
[----:B------:R0:W-:Y:S04]  /*41d70*/  STL [R1+0x2764], R27 ;  /* 0x0027641b01007387 */ /* 0x0001e80000100800 */
[----:B0-----:R-:W3:Y:S04]  /*41d80*/  LDL.LU R27, [R1+0x6d4] ;  /* 0x0006d400011b7983 */ /* 0x001ee80000300800 */
[----:B------:R0:W-:Y:S04]  /*41d90*/  STL [R1+0x2760], R26 ;  /* 0x0027601a01007387 */ /* 0x0001e80000100800 */
[----:B0-----:R-:W3:Y:S04]  /*41da0*/  LDL.LU R26, [R1+0x6d0] ;  /* 0x0006d000011a7983 */ /* 0x001ee80000300800 */
[----:B---3--:R0:W-:Y:S04]  /*41db0*/  STL.64 [R1+0x2e48], R26 ;  /* 0x002e481a01007387 */ /* 0x0081e80000100a00 */
[----:B------:R-:W3:Y:S04]  /*41dc0*/  LDL.LU R24, [R1] ;  /* 0x0000000001187983 */ /* 0x000ee80000300800 */
[----:B------:R-:W-:Y:S04]  /*41dd0*/  STL.64 [R1+0xc0], R20 ;  /* 0x0000c01401007387 */ /* 0x000fe80000100a00 */
[----:B------:R-:W-:Y:S04]  /*41de0*/  STL.64 [R1+0xc8], R22 ;  /* 0x0000c81601007387 */ /* 0x000fe80000100a00 */
[----:B------:R-:W3:Y:S04]  /*41df0*/  LDL.LU R25, [R1+0x4] ;  /* 0x0000040001197983 */ /* 0x000ee80000300800 */
[----:B------:R-:W1:Y:S04]  /*41e00*/  LDSM.16.M88.4 R20, [R0+UR5+0x800] ;  /* 0x000800050014783b */ /* 0x000e680008000200 */
[----:B0-----:R-:W5:Y:S04]  /*41e10*/  LDL.LU R26, [R1+0x8] ;  /* 0x00000800011a7983 */ /* 0x001f680000300800 */
[----:B------:R-:W5:Y:S04]  /*41e20*/  LDL.LU R27, [R1+0xc] ;  /* 0x00000c00011b7983 */ /* 0x000f680000300800 */
[----:B-----5:R0:W-:Y:S04]  /*41e30*/  STL.64 [R1+0x2e58], R26 ;  /* 0x002e581a01007387 */ /* 0x0201e80000100a00 */
[----:B0-----:R-:W5:Y:S04]  /*41e40*/  LDL.LU R27, [R1+0xbd4] ;  /* 0x000bd400011b7983 */ /* 0x001f680000300800 */
[----:B---3--:R0:W-:Y:S04]  /*41e50*/  STL.64 [R1+0x2e50], R24 ;  /* 0x002e501801007387 */ /* 0x0081e80000100a00 */
[----:B-----5:R-:W-:Y:S04]  /*41e60*/  STL [R1+0x2e60], R27 ;  /* 0x002e601b01007387 */ /* 0x020fe80000100800 */
[----:B0-----:R-:W3:Y:S04]  /*41e70*/  LDL.LU R24, [R1+0x10] ;  /* 0x0000100001187983 */ /* 0x001ee80000300800 */
[----:B------:R-:W3:Y:S04]  /*41e80*/  LDL.LU R25, [R1+0x14] ;  /* 0x0000140001197983 */ /* 0x000ee80000300800 */
[----:B------:R-:W3:Y:S04]  /*41e90*/  LDL.LU R26, [R1+0x18] ;  /* 0x00001800011a7983 */ /* 0x000ee80000300800 */
[----:B-1----:R-:W-:Y:S04]  /*41ea0*/  STL.64 [R1+0x6f0], R20 ;  /* 0x0006f01401007387 */ /* 0x002fe80000100a00 */
[----:B------:R0:W-:Y:S04]  /*41eb0*/  STL.64 [R1+0x6f8], R22 ;  /* 0x0006f81601007387 */ /* 0x0001e80000100a00 */
[----:B0-----:R-:W5:Y:S04]  /*41ec0*/  LDL.LU.64 R22, [R1+0x2eb0] ;  /* 0x002eb00001167983 */ /* 0x001f680000300a00 */
[----:B------:R-:W4:Y:S02]  /*41ed0*/  LDL.LU.64 R20, [R1+0x2ea8] ;  /* 0x002ea80001147983 */ /* 0x000f240000300a00 */
[----:B----4-:R-:W-:Y:S02]  /*41ee0*/  HMMA.16816.F32 R12, R4, R20, R12 ;  /* 0x00000014040c723c */ /* 0x010fe4000000180c */
[----:B------:R-:W4:Y:S04]  /*41ef0*/  LDL.LU R20, [R1+0xbcc] ;  /* 0x000bcc0001147983 */ /* 0x000f280000300800 */
[----:B------:R-:W5:-:S15]  /*41f00*/  LDL.LU R21, [R1+0xbe4] ;  /* 0x000be40001157983 */ /* 0x000f5e0000300800 */
[----:B------:R-:W-:-:S02]  /*41f10*/  NOP ;  /* 0x0000000000007918 */ /* 0x000fc40000000000 */
[----:B------:R-:W-:Y:S04]  /*41f20*/  STL.64 [R1+0xa0], R12 ;  /* 0x0000a00c01007387 */ /* 0x000fe80000100a00 */
[----:B------:R-:W-:Y:S04]  /*41f30*/  STL.64 [R1+0xa8], R14 ;  /* 0x0000a80e01007387 */ /* 0x000fe80000100a00 */
[----:B------:R-:W0:Y:S04]  /*41f40*/  LDSM.16.M88.4 R12, [R0+UR5+0x1000] ;  /* 0x00100005000c783b */ /* 0x000e280008000200 */
[----:B0-----:R-:W-:Y:S04]  /*41f50*/  STL.64 [R1+0x6e0], R12 ;  /* 0x0006e00c01007387 */ /* 0x001fe80000100a00 */
[----:B------:R0:W-:Y:S04]  /*41f60*/  STL.64 [R1+0x6e8], R14 ;  /* 0x0006e80e01007387 */ /* 0x0001e80000100a00 */
[----:B0-----:R-:W2:Y:S04]  /*41f70*/  LDL.LU.64 R14, [R1+0x2ea0] ;  /* 0x002ea000010e7983 */ /* 0x001ea80000300a00 */
[----:B------:R-:W4:Y:S01]  /*41f80*/  LDL.LU.64 R12, [R1+0x2e98] ;  /* 0x002e9800010c7983 */ /* 0x000f220000300a00 */
[----:B--2---:R-:W-:-:S15]  /*41f90*/  HMMA.16816.F32 R8, R4, R14, R8 ;  /* 0x0000000e0408723c */ /* 0x004fde0000001808 */
[----:B------:R-:W-:-:S08]  /*41fa0*/  NOP ;  /* 0x0000000000007918 */ /* 0x000fd00000000000 */
[----:B------:R-:W-:Y:S04]  /*41fb0*/  STL.64 [R1+0x90], R8 ;  /* 0x0000900801007387 */ /* 0x000fe80000100a00 */
[----:B------:R-:W-:Y:S04]  /*41fc0*/  STL.64 [R1+0x98], R10 ;  /* 0x0000980a01007387 */ /* 0x000fe80000100a00 */
[----:B------:R-:W0:Y:S04]  /*41fd0*/  LDSM.16.M88.4 R8, [R0+UR5+0x1800] ;  /* 0x001800050008783b */ /* 0x000e280008000200 */
[----:B0-----:R-:W-:Y:S04]  /*41fe0*/  STL.64 [R1+0x6c0], R8 ;  /* 0x0006c00801007387 */ /* 0x001fe80000100a00 */
[----:B------:R0:W-:Y:S04]  /*41ff0*/  STL.64 [R1+0x6c8], R10 ;  /* 0x0006c80a01007387 */ /* 0x0001e80000100a00 */
[----:B0-----:R-:W2:Y:S04]  /*42000*/  LDL.LU.64 R10, [R1+0x2e90] ;  /* 0x002e9000010a7983 */ /* 0x001ea80000300a00 */
[----:B------:R-:W2:Y:S02]  /*42010*/  LDL.LU.64 R8, [R1+0x2e88] ;  /* 0x002e880001087983 */ /* 0x000ea40000300a00 */
[----:B--2---:R-:W-:-:S15]  /*42020*/  HMMA.16816.F32 R8, R4, R2, R8 ;  /* 0x000000020408723c */ /* 0x004fde0000001808 */
[----:B------:R-:W-:-:S08]  /*42030*/  NOP ;  /* 0x0000000000007918 */ /* 0x000fd00000000000 */
[----:B------:R-:W-:Y:S04]  /*42040*/  STL.64 [R1+0x70], R8 ;  /* 0x0000700801007387 */ /* 0x000fe80000100a00 */
[----:B------:R-:W-:Y:S04]  /*42050*/  STL.64 [R1+0x78], R10 ;  /* 0x0000780a01007387 */ /* 0x000fe80000100a00 */
[----:B------:R-:W0:Y:S04]  /*42060*/  LDSM.16.M88.4 R8, [R0+UR5+0x2000] ;  /* 0x002000050008783b */ /* 0x000e280008000200 */
[----:B0-----:R-:W-:Y:S04]  /*42070*/  STL.64 [R1+0x6b0], R8 ;  /* 0x0006b00801007387 */ /* 0x001fe80000100a00 */
[----:B------:R0:W-:Y:S04]  /*42080*/  STL.64 [R1+0x6b8], R10 ;  /* 0x0006b80a01007387 */ /* 0x0001e80000100a00 */
[----:B0-----:R-:W3:Y:S04]  /*42090*/  LDL.LU.64 R10, [R1+0x2e80] ;  /* 0x002e8000010a7983 */ /* 0x001ee80000300a00 */
[----:B------:R-:W2:Y:S01]  /*420a0*/  LDL.LU.64 R8, [R1+0x2e78] ;  /* 0x002e780001087983 */ /* 0x000ea20000300a00 */
[----:B------:R-:W-:Y:S01]  /*420b0*/  IMAD.MOV.U32 R27, RZ, RZ, R29 ;  /* 0x000000ffff1b7224 */ /* 0x000fe200078e001d */
[----:B--2---:R-:W-:-:S15]  /*420c0*/  HMMA.16816.F32 R16, R4, R8, R16 ;  /* 0x000000080410723c */ /* 0x004fde0000001810 */
[----:B------:R-:W-:-:S08]  /*420d0*/  NOP ;  /* 0x0000000000007918 */ /* 0x000fd00000000000 */
[----:B------:R-:W-:Y:S04]  /*420e0*/  STL.64 [R1+0x50], R16 ;  /* 0x0000501001007387 */ /* 0x000fe80000100a00 */
[----:B------:R-:W-:Y:S01]  /*420f0*/  STL [R1+0x58], R18 ;  /* 0x0000581201007387 */ /* 0x000fe20000100800 */
[----:B------:R-:W-:-:S03]  /*42100*/  IMAD.MOV.U32 R29, RZ, RZ, R19 ;  /* 0x000000ffff1d7224 */ /* 0x000fc600078e0013 */
[----:B------:R-:W0:Y:S01]  /*42110*/  LDSM.16.M88.4 R16, [R0+UR5+0x2800] ;  /* 0x002800050010783b */ /* 0x000e220008000200 */
[----:B---3--:R-:W-:Y:S03]  /*42120*/  HMMA.16816.F32 R24, R4, R10, R24 ;  /* 0x0000000a0418723c */ /* 0x008fe60000001818 */
[----:B------:R-:W-:Y:S04]  /*42130*/  STL [R1+0x2b20], R29 ;  /* 0x002b201d01007387 */ /* 0x000fe80000100800 */
[----:B0-----:R-:W-:Y:S04]  /*42140*/  STL.64 [R1+0x6a0], R16 ;  /* 0x0006a01001007387 */ /* 0x001fe80000100a00 */
[----:B------:R0:W-:Y:S01]  /*42150*/  STL.64 [R1+0x6a8], R18 ;  /* 0x0006a81201007387 */ /* 0x0001e20000100a00 */
[----:B------:R-:W-:-:S02]  /*42160*/  IMAD.MOV.U32 R8, RZ, RZ, R16 ;  /* 0x000000ffff087224 */ /* 0x000fc400078e0010 */
[----:B------:R-:W-:Y:S01]  /*42170*/  IMAD.MOV.U32 R9, RZ, RZ, R17 ;  /* 0x000000ffff097224 */ /* 0x000fe200078e0011 */
[----:B0-----:R-:W2:Y:S04]  /*42180*/  LDL.LU.64 R18, [R1+0x2e70] ;  /* 0x002e700001127983 */ /* 0x001ea80000300a00 */
[----:B------:R-:W3:Y:S04]  /*42190*/  LDL.LU.64 R16, [R1+0x2e68] ;  /* 0x002e680001107983 */ /* 0x000ee80000300a00 */
[----:B------:R-:W-:Y:S04]  /*421a0*/  STL.64 [R1+0x20], R24 ;  /* 0x0000201801007387 */ /* 0x000fe80000100a00 */
[----:B------:R0:W-:Y:S04]  /*421b0*/  STL [R1+0x2c], R27 ;  /* 0x00002c1b01007387 */ /* 0x0001e80000100800 */
[----:B0-----:R-:W3:Y:S01]  /*421c0*/  LDL.LU R27, [R1+0x2e60] ;  /* 0x002e6000011b7983 */ /* 0x001ee20000300800 */
[----:B------:R-:W-:-:S05]  /*421d0*/  IMAD.MOV.U32 R29, RZ, RZ, R26 ;  /* 0x000000ffff1d7224 */ /* 0x000fca00078e001a */
[----:B------:R-:W-:Y:S01]  /*421e0*/  STL [R1+0x2b48], R29 ;  /* 0x002b481d01007387 */ /* 0x000fe20000100800 */
[----:B---3--:R-:W-:-:S03]  /*421f0*/  IMAD R17, R17, 0x100, R27 ;  /* 0x0000010011117824 */ /* 0x008fc600078e021b */
[----:B------:R-:W0:Y:S04]  /*42200*/  LDSM.16.M88.4 R24, [R0+UR5+0x3000] ;  /* 0x003000050018783b */ /* 0x000e280008000200 */
[----:B0-----:R-:W-:Y:S01]  /*42210*/  STL.64 [R1+0x690], R24 ;  /* 0x0006901801007387 */ /* 0x001fe20000100a00 */
[----:B------:R-:W-:-:S03]  /*42220*/  IMAD.MOV.U32 R2, RZ, RZ, R24 ;  /* 0x000000ffff027224 */ /* 0x000fc600078e0018 */
[----:B------:R-:W-:Y:S01]  /*42230*/  STL.64 [R1+0x698], R26 ;  /* 0x0006981a01007387 */ /* 0x000fe20000100a00 */
[----:B------:R-:W-:-:S03]  /*42240*/  IMAD.MOV.U32 R3, RZ, RZ, R25 ;  /* 0x000000ffff037224 */ /* 0x000fc600078e0019 */
[----:B------:R-:W0:Y:S01]  /*42250*/  LDSM.16.M88.4 R24, [R0+UR5+0x3800] ;  /* 0x003800050018783b */ /* 0x000e220008000200 */
[----:B--2---:R-:W-:-:S03]  /*42260*/  IMAD R18, R28, 0x100, R18 ;  /* 0x000001001c127824 */ /* 0x004fc600078e0212 */
[----:B0-----:R-:W-:Y:S04]  /*42270*/  STL.64 [R1+0x680], R24 ;  /* 0x0006801801007387 */ /* 0x001fe80000100a00 */
[----:B------:R0:W-:Y:S01]  /*42280*/  STL.64 [R1+0x688], R26 ;  /* 0x0006881a01007387 */ /* 0x0001e20000100a00 */
[----:B------:R-:W-:-:S03]  /*42290*/  IMAD.MOV.U32 R28, RZ, RZ, R25 ;  /* 0x000000ffff1c7224 */ /* 0x000fc600078e0019 */
[----:B0-----:R-:W4:Y:S04]  /*422a0*/  LDL.LU.64 R26, [R1+0x2e58] ;  /* 0x002e5800011a7983 */ /* 0x001f280000300a00 */
[----:B------:R-:W4:Y:S02]  /*422b0*/  LDL.LU.64 R24, [R1+0x2e50] ;  /* 0x002e500001187983 */ /* 0x000f240000300a00 */
[----:B----4-:R-:W-:Y:S02]  /*422c0*/  HMMA.16816.F32 R12, R4, R12, R24 ;  /* 0x0000000c040c723c */ /* 0x010fe40000001818 */
[----:B------:R-:W2:Y:S04]  /*422d0*/  LDL.LU.64 R26, [R1+0x2e48] ;  /* 0x002e4800011a7983 */ /* 0x000ea80000300a00 */
[----:B------:R-:W3:Y:S04]  /*422e0*/  LDL.LU R0, [R1+0xbfc] ;  /* 0x000bfc0001007983 */ /* 0x000ee80000300800 */
[----:B------:R-:W3:-:S13]  /*422f0*/  LDL.LU R29, [R1+0xbf8] ;  /* 0x000bf800011d7983 */ /* 0x000eda0000300800 */
[----:B------:R-:W-:Y:S04]  /*42300*/  STL.64 [R1+0x10], R12 ;  /* 0x0000100c01007387 */ /* 0x000fe80000100a00 */
[----:B------:R-:W-:Y:S04]  /*42310*/  STL.64 [R1+0x18], R14 ;  /* 0x0000180e01007387 */ /* 0x000fe80000100a00 */
[----:B------:R-:W4:Y:S04]  /*42320*/  LDL R10, [R1+0x6b0] ;  /* 0x0006b000010a7983 */ /* 0x000f280000100800 */
[----:B------:R-:W4:Y:S04]  /*42330*/  LDL R11, [R1+0x6b4] ;  /* 0x0006b400010b7983 */ /* 0x000f280000100800 */
[----:B----4-:R-:W-:Y:S04]  /*42340*/  STL.64 [R1+0x2e10], R10 ;  /* 0x002e100a01007387 */ /* 0x010fe80000100a00 */
[----:B------:R0:W-:Y:S04]  /*42350*/  STL.64 [R1+0x2e08], R8 ;  /* 0x002e080801007387 */ /* 0x0001e80000100a00 */
[----:B0-----:R-:W4:Y:S04]  /*42360*/  LDL.LU R8, [R1+0x230] ;  /* 0x0002300001087983 */ /* 0x001f280000300800 */
[----:B------:R-:W4:Y:S04]  /*42370*/  LDL.LU R9, [R1+0x234] ;  /* 0x0002340001097983 */ /* 0x000f280000300800 */
[----:B------:R-:W2:Y:S04]  /*42380*/  LDL.LU R10, [R1+0x238] ;  /* 0x00023800010a7983 */ /* 0x000ea80000300800 */
[----:B------:R-:W2:Y:S01]  /*42390*/  LDL.LU R11, [R1+0x23c] ;  /* 0x00023c00010b7983 */ /* 0x000ea20000300800 */
[----:B------:R-:W-:-:S02]  /*423a0*/  IMAD R16, R16, 0x100, R20 ;  /* 0x0000010010107824 */ /* 0x000fc400078e0214 */
[----:B-----5:R-:W-:Y:S01]  /*423b0*/  IMAD R19, R19, 0x100, R21 ;  /* 0x0000010013137824 */ /* 0x020fe200078e0215 */
[----:B------:R-:W5:Y:S04]  /*423c0*/  LDL R20, [R1+0x6f0] ;  /* 0x0006f00001147983 */ /* 0x000f680000100800 */
[----:B------:R-:W3:Y:S04]  /*423d0*/  LDL R21, [R1+0x6f4] ;  /* 0x0006f40001157983 */ /* 0x000ee80000100800 */
[----:B--2---:R-:W-:Y:S04]  /*423e0*/  STL.64 [R1+0x2e20], R10 ;  /* 0x002e200a01007387 */ /* 0x004fe80000100a00 */
        /* <DEDUP_REMOVED lines=17> */
[----:B------:R-:W4:Y:S04]  /*42500*/  LDL R14, [R1+0x6e0] ;  /* 0x0006e000010e7983 */ /* 0x000f280000100800 */
[----:B------:R-:W4:Y:S04]  /*42510*/  LDL R15, [R1+0x6e4] ;  /* 0x0006e400010f7983 */ /* 0x000f280000100800 */
[----:B------:R-:W4:Y:S04]  /*42520*/  LDL R12, [R1+0x6c0] ;  /* 0x0006c000010c7983 */ /* 0x000f280000100800 */
[----:B------:R-:W4:Y:S01]  /*42530*/  LDL R13, [R1+0x6c4] ;  /* 0x0006c400010d7983 */ /* 0x000f220000100800 */
[----:B------:R-:W-:Y:S01]  /*42540*/  F2FP.F16.E5M2.UNPACK_B R16, R16 ;  /* 0x00000010ff10723e */ /* 0x000fe200020004ff */
[----:B--2---:R-:W-:Y:S02]  /*42550*/  HMMA.16816.F32 R4, R4, R22, R8 ;  /* 0x000000160404723c */ /* 0x004fe40000001808 */
[----:B------:R-:W2:Y:S04]  /*42560*/  LDL.LU.64 R10, [R1+0x2e40] ;  /* 0x002e4000010a7983 */ /* 0x000ea80000300a00 */
[----:B------:R-:W2:Y:S01]  /*42570*/  LDL.LU.64 R8, [R1+0x2e38] ;  /* 0x002e380001087983 */ /* 0x000ea20000300a00 */
[----:B------:R-:W-:-:S02]  /*42580*/  F2FP.F16.E5M2.UNPACK_B R17, R17 ;  /* 0x00000011ff11723e */ /* 0x000fc400020004ff */
[----:B------:R-:W-:Y:S02]  /*42590*/  F2FP.F16.E5M2.UNPACK_B R18, R18 ;  /* 0x00000012ff12723e */ /* 0x000fe400020004ff */
[----:B------:R-:W-:Y:S02]  /*425a0*/  F2FP.F16.E5M2.UNPACK_B R19, R19 ;  /* 0x00000013ff13723e */ /* 0x000fe400020004ff */
[----:B------:R-:W-:Y:S02]  /*425b0*/  F2FP.F16.E5M2.UNPACK_B R24, R26 ;  /* 0x0000001aff18723e */ /* 0x000fe400020004ff */
[----:B------:R-:W-:-:S08]  /*425c0*/  F2FP.F16.E5M2.UNPACK_B R25, R27 ;  /* 0x0000001bff19723e */ /* 0x000fd000020004ff */
[----:B------:R0:W-:Y:S04]  /*425d0*/  STL.64 [R1], R4 ;  /* 0x0000000401007387 */ /* 0x0001e80000100a00 */
[----:B------:R1:W-:Y:S04]  /*425e0*/  STL.64 [R1+0x8], R6 ;  /* 0x0000080601007387 */ /* 0x0003e80000100a00 */
[----:B0-----:R-:W4:Y:S04]  /*425f0*/  LDL.LU R4, [R1+0xbec] ;  /* 0x000bec0001047983 */ /* 0x001f280000300800 */
[----:B------:R-:W4:Y:S04]  /*42600*/  LDL.LU R5, [R1+0xbe8] ;  /* 0x000be80001057983 */ /* 0x000f280000300800 */
[----:B-1----:R-:W4:Y:S04]  /*42610*/  LDL.LU R6, [R1+0xbf4] ;  /* 0x000bf40001067983 */ /* 0x002f280000300800 */
[----:B------:R-:W4:Y:S04]  /*42620*/  LDL.LU R7, [R1+0xbf0] ;  /* 0x000bf00001077983 */ /* 0x000f280000300800 */
[----:B------:R-:W4:Y:S04]  /*42630*/  LDL.LU R22, [R1+0xc04] ;  /* 0x000c040001167983 */ /* 0x000f280000300800 */
[----:B------:R-:W4:Y:S01]  /*42640*/  LDL.LU R23, [R1+0xc00] ;  /* 0x000c000001177983 */ /* 0x000f220000300800 */
        /* <DEDUP_REMOVED lines=8> */
[----:B0-----:R-:W4:Y:S04]  /*426d0*/  LDL.LU R24, [R1+0x2b0] ;  /* 0x0002b00001187983 */ /* 0x001f280000300800 */
[----:B------:R-:W4:Y:S04]  /*426e0*/  LDL.LU R25, [R1+0x2b4] ;  /* 0x0002b40001197983 */ /* 0x000f280000300800 */
[----:B------:R-:W4:Y:S04]  /*426f0*/  LDL.LU R26, [R1+0x2b8] ;  /* 0x0002b800011a7983 */ /* 0x000f280000300800 */
[----:B------:R-:W4:Y:S01]  /*42700*/  LDL.LU R27, [R1+0x2bc] ;  /* 0x0002bc00011b7983 */ /* 0x000f220000300800 */
[----:B-----5:R-:W-:-:S02]  /*42710*/  F2FP.F16.E5M2.UNPACK_B R20, R20 ;  /* 0x00000014ff14723e */ /* 0x020fc400020004ff */
[----:B---3--:R-:W-:-:S07]  /*42720*/  F2FP.F16.E5M2.UNPACK_B R21, R21 ;  /* 0x00000015ff15723e */ /* 0x008fce00020004ff */
[----:B--2---:R-:W-:Y:S01]  /*42730*/  HMMA.16816.F32 R8, R16, R20, R8 ;  /* 0x000000141008723c */ /* 0x004fe20000001808 */
[----:B----4-:R-:W-:Y:S04]  /*42740*/  STL.64 [R1+0x2e00], R26 ;  /* 0x002e001a01007387 */ /* 0x010fe80000100a00 */
[----:B------:R0:W-:Y:S04]  /*42750*/  STL.64 [R1+0x2df8], R24 ;  /* 0x002df81801007387 */ /* 0x0001e80000100a00 */
        /* <DEDUP_REMOVED lines=9> */
[----:B------:R-:W-:Y:S02]  /*427f0*/  F2FP.F16.E5M2.UNPACK_B R15, R15 ;  /* 0x0000000fff0f723e */ /* 0x000fe400020004ff */
[----:B------:R-:W-:Y:S02]  /*42800*/  F2FP.F16.E5M2.UNPACK_B R12, R12 ;  /* 0x0000000cff0c723e */ /* 0x000fe400020004ff */
[----:B------:R-:W-:Y:S01]  /*42810*/  F2FP.F16.E5M2.UNPACK_B R13, R13 ;  /* 0x0000000dff0d723e */ /* 0x000fe200020004ff */
[----:B------:R-:W-:Y:S02]  /*42820*/  IMAD R4, R5, 0x100, R4 ;  /* 0x0000010005047824 */ /* 0x000fe400078e0204 */
[----:B------:R-:W-:Y:S02]  /*42830*/  IMAD R5, R7, 0x100, R6 ;  /* 0x0000010007057824 */ /* 0x000fe400078e0206 */
[----:B------:R-:W-:Y:S02]  /*42840*/  IMAD R6, R29, 0x100, R0 ;  /* 0x000001001d067824 */ /* 0x000fe400078e0200 */
[C---:B--2---:R-:W-:Y:S06]  /*42850*/  HMMA.16816.F32 R24, R16.reuse, R12, R24 ;  /* 0x0000000c1018723c */ /* 0x044fec0000001818 */
[----:B---3--:R-:W-:-:S15]  /*42860*/  HMMA.16816.F32 R8, R16, R14, R8 ;  /* 0x0000000e1008723c */ /* 0x008fde0000001808 */
[----:B------:R-:W-:-:S08]  /*42870*/  NOP ;  /* 0x0000000000007918 */ /* 0x000fd00000000000 */
[----:B------:R-:W-:Y:S04]  /*42880*/  STL.64 [R1+0x60], R8 ;  /* 0x0000600801007387 */ /* 0x000fe80000100a00 */
[----:B------:R0:W-:Y:S04]  /*42890*/  STL.64 [R1+0x68], R10 ;  /* 0x0000680a01007387 */ /* 0x0001e80000100a00 */
[----:B0-----:R-:W2:Y:S04]  /*428a0*/  LDL.LU.64 R10, [R1+0x2e10] ;  /* 0x002e1000010a7983 */ /* 0x001ea80000300a00 */
[----:B------:R-:W3:Y:S04]  /*428b0*/  LDL.LU.64 R8, [R1+0x2e08] ;  /* 0x002e080001087983 */ /* 0x000ee80000300a00 */
[----:B------:R-:W4:Y:S04]  /*428c0*/  LDL.LU R0, [R1+0xc28] ;  /* 0x000c280001007983 */ /* 0x000f280000300800 */
[----:B------:R-:W4:Y:S04]  /*428d0*/  LDL.LU R29, [R1+0xc24] ;  /* 0x000c2400011d7983 */ /* 0x000f280000300800 */
[----:B------:R-:W-:Y:S04]  /*428e0*/  STL.64 [R1+0x80], R24 ;  /* 0x0000801801007387 */ /* 0x000fe80000100a00 */
[----:B------:R0:W-:Y:S04]  /*428f0*/  STL.64 [R1+0x88], R26 ;  /* 0x0000881a01007387 */ /* 0x0001e80000100a00 */
[----:B0-----:R-:W5:Y:S04]  /*42900*/  LDL.LU.64 R26, [R1+0x2e00] ;  /* 0x002e0000011a7983 */ /* 0x001f680000300a00 */
[----:B------:R-:W5:Y:S04]  /*42910*/  LDL.LU.64 R24, [R1+0x2df8] ;  /* 0x002df80001187983 */ /* 0x000f680000300a00 */
[----:B------:R-:W-:Y:S04]  /*42920*/  STL.64 [R1+0x2da8], R14 ;  /* 0x002da80e01007387 */ /* 0x000fe80000100a00 */
[----:B------:R5:W-:Y:S01]  /*42930*/  STL.64 [R1+0x2da0], R12 ;  /* 0x002da00c01007387 */ /* 0x000be20000100a00 */
[----:B------:R-:W-:-:S03]  /*42940*/  IMAD R7, R23, 0x100, R22 ;  /* 0x0000010017077824 */ /* 0x000fc600078e0216 */
[----:B------:R-:W4:Y:S01]  /*42950*/  LDL R23, [R1+0x680] ;  /* 0x0006800001177983 */ /* 0x000f220000100800 */
[----:B--2---:R-:W-:Y:S02]  /*42960*/  F2FP.F16.E5M2.UNPACK_B R10, R10 ;  /* 0x0000000aff0a723e */ /* 0x004fe400020004ff */
[----:B------:R-:W-:-:S07]  /*42970*/  F2FP.F16.E5M2.UNPACK_B R11, R11 ;  /* 0x0000000bff0b723e */ /* 0x000fce00020004ff */
[----:B-----5:R-:W-:Y:S01]  /*42980*/  HMMA.16816.F32 R12, R16, R10, R24 ;  /* 0x0000000a100c723c */ /* 0x020fe20000001818 */
[----:B------:R-:W2:-:S15]  /*42990*/  LDL.LU R24, [R1+0x470] ;  /* 0x0004700001187983 */ /* 0x000e9e0000300800 */
[----:B------:R-:W-:-:S07]  /*429a0*/  NOP ;  /* 0x0000000000007918 */ /* 0x000fce0000000000 */
[----:B------:R-:W-:Y:S04]  /*429b0*/  STL.64 [R1+0xb0], R12 ;  /* 0x0000b00c01007387 */ /* 0x000fe80000100a00 */
[----:B------:R-:W-:Y:S04]  /*429c0*/  STL.64 [R1+0xb8], R14 ;  /* 0x0000b80e01007387 */ /* 0x000fe80000100a00 */
        /* <DEDUP_REMOVED lines=9> */
[----:B---3--:R-:W-:-:S02]  /*42a60*/  F2FP.F16.E5M2.UNPACK_B R8, R8 ;  /* 0x00000008ff08723e */ /* 0x008fc400020004ff */
[----:B------:R-:W-:Y:S01]  /*42a70*/  F2FP.F16.E5M2.UNPACK_B R9, R9 ;  /* 0x00000009ff09723e */ /* 0x000fe200020004ff */
[----:B-----5:R-:W-:Y:S04]  /*42a80*/  STL.64 [R1+0x2de8], R26 ;  /* 0x002de81a01007387 */ /* 0x020fe80000100a00 */
[----:B--2---:R0:W-:Y:S04]  /*42a90*/  STL.64 [R1+0x2de0], R24 ;  /* 0x002de01801007387 */ /* 0x0041e80000100a00 */
[----:B0-----:R-:W2:Y:S04]  /*42aa0*/  LDL.LU R24, [R1+0x540] ;  /* 0x0005400001187983 */ /* 0x001ea80000300800 */
[----:B------:R-:W2:Y:S04]  /*42ab0*/  LDL.LU R25, [R1+0x544] ;  /* 0x0005440001197983 */ /* 0x000ea80000300800 */
[----:B------:R-:W2:Y:S04]  /*42ac0*/  LDL.LU R26, [R1+0x548] ;  /* 0x00054800011a7983 */ /* 0x000ea80000300800 */
[----:B------:R-:W2:Y:S04]  /*42ad0*/  LDL.LU R27, [R1+0x54c] ;  /* 0x00054c00011b7983 */ /* 0x000ea80000300800 */
[----:B------:R-:W3:Y:S04]  /*42ae0*/  LDL.LU R12, [R1+0x4e0] ;  /* 0x0004e000010c7983 */ /* 0x000ee80000300800 */
[----:B------:R-:W3:Y:S04]  /*42af0*/  LDL.LU R13, [R1+0x4e4] ;  /* 0x0004e400010d7983 */ /* 0x000ee80000300800 */
[----:B------:R-:W5:Y:S04]  /*42b00*/  LDL.LU R14, [R1+0x4e8] ;  /* 0x0004e800010e7983 */ /* 0x000f680000300800 */
[----:B------:R-:W5:Y:S01]  /*42b10*/  LDL.LU R15, [R1+0x4ec] ;  /* 0x0004ec00010f7983 */ /* 0x000f620000300800 */
[----:B----4-:R-:W-:-:S02]  /*42b20*/  F2FP.F16.E5M2.UNPACK_B R22, R23 ;  /* 0x00000017ff16723e */ /* 0x010fc400020004ff */
[----:B------:R-:W-:Y:S01]  /*42b30*/  F2FP.F16.E5M2.UNPACK_B R23, R28 ;  /* 0x0000001cff17723e */ /* 0x000fe200020004ff */
[----:B--2---:R-:W-:Y:S01]  /*42b40*/  HMMA.16816.F32 R24, R16, R8, R24 ;  /* 0x000000081018723c */ /* 0x004fe20000001818 */
[----:B-----5:R-:W-:Y:S04]  /*42b50*/  STL.64 [R1+0x2db8], R14 ;  /* 0x002db80e01007387 */ /* 0x020fe80000100a00 */
[----:B---3--:R0:W-:Y:S04]  /*42b60*/  STL.64 [R1+0x2db0], R12 ;  /* 0x002db00c01007387 */ /* 0x0081e80000100a00 */
        /* <DEDUP_REMOVED lines=15> */
[----:B------:R-:W-:-:S02]  /*42c60*/  F2FP.F16.E5M2.UNPACK_B R2, R2 ;  /* 0x00000002ff02723e */ /* 0x000fc400020004ff */
[----:B------:R-:W-:-:S07]  /*42c70*/  F2FP.F16.E5M2.UNPACK_B R3, R3 ;  /* 0x00000003ff03723e */ /* 0x000fce00020004ff */
[----:B----4-:R-:W-:Y:S01]  /*42c80*/  HMMA.16816.F32 R24, R16, R2, R24 ;  /* 0x000000021018723c */ /* 0x010fe20000001818 */
[----:B--2---:R-:W-:Y:S04]  /*42c90*/  STL.64 [R1+0x2d98], R10 ;  /* 0x002d980a01007387 */ /* 0x004fe80000100a00 */
[----:B-----5:R0:W-:Y:S04]  /*42ca0*/  STL.64 [R1+0x2d90], R8 ;  /* 0x002d900801007387 */ /* 0x0201e80000100a00 */
[----:B0-----:R-:W2:Y:S04]  /*42cb0*/  LDL.LU R8, [R1+0x4d0] ;  /* 0x0004d00001087983 */ /* 0x001ea80000300800 */
[----:B------:R-:W2:Y:S04]  /*42cc0*/  LDL.LU R9, [R1+0x4d4] ;  /* 0x0004d40001097983 */ /* 0x000ea80000300800 */
[----:B------:R-:W2:Y:S04]  /*42cd0*/  LDL.LU R10, [R1+0x4d8] ;  /* 0x0004d800010a7983 */ /* 0x000ea80000300800 */
[----:B------:R-:W2:Y:S04]  /*42ce0*/  LDL.LU R11, [R1+0x4dc] ;  /* 0x0004dc00010b7983 */ /* 0x000ea80000300800 */
[----:B------:R-:W-:Y:S04]  /*42cf0*/  STL.64 [R1+0x120], R24 ;  /* 0x0001201801007387 */ /* 0x000fe80000100a00 */
[----:B------:R0:W-:Y:S04]  /*42d00*/  STL.64 [R1+0x128], R26 ;  /* 0x0001281a01007387 */ /* 0x0001e80000100a00 */
[----:B0-----:R-:W4:Y:S04]  /*42d10*/  LDL.LU.64 R26, [R1+0x2dd8] ;  /* 0x002dd800011a7983 */ /* 0x001f280000300a00 */
[----:B------:R-:W4:Y:S01]  /*42d20*/  LDL.LU.64 R24, [R1+0x2dd0] ;  /* 0x002dd00001187983 */ /* 0x000f220000300a00 */
[----:B------:R-:W-:-:S02]  /*42d30*/  F2FP.F16.E5M2.UNPACK_B R4, R4 ;  /* 0x00000004ff04723e */ /* 0x000fc400020004ff */
[----:B------:R-:W-:Y:S02]  /*42d40*/  F2FP.F16.E5M2.UNPACK_B R5, R5 ;  /* 0x00000005ff05723e */ /* 0x000fe400020004ff */
[----:B------:R-:W-:Y:S02]  /*42d50*/  F2FP.F16.E5M2.UNPACK_B R6, R6 ;  /* 0x00000006ff06723e */ /* 0x000fe400020004ff */
[----:B------:R-:W-:Y:S01]  /*42d60*/  F2FP.F16.E5M2.UNPACK_B R7, R7 ;  /* 0x00000007ff07723e */ /* 0x000fe200020004ff */
[----:B----4-:R-:W-:Y:S01]  /*42d70*/  HMMA.16816.F32 R16, R16, R22, R24 ;  /* 0x000000161010723c */ /* 0x010fe20000001818 */
[----:B------:R-:W4:Y:S04]  /*42d80*/  LDL.LU.64 R26, [R1+0x2dc8] ;  /* 0x002dc800011a7983 */ /* 0x000f280000300a00 */
[----:B------:R-:W5:-:S15]  /*42d90*/  LDL.LU.64 R24, [R1+0x2dc0] ;  /* 0x002dc00001187983 */ /* 0x000f5e0000300a00 */
[----:B------:R-:W-:-:S03]  /*42da0*/  NOP ;  /* 0x0000000000007918 */ /* 0x000fc60000000000 */
[----:B------:R0:W-:Y:S04]  /*42db0*/  STL.64 [R1+0xe0], R16 ;  /* 0x0000e01001007387 */ /* 0x0001e80000100a00 */
[----:B------:R1:W-:Y:S04]  /*42dc0*/  STL.64 [R1+0xe8], R18 ;  /* 0x0000e81201007387 */ /* 0x0003e80000100a00 */
[----:B0-----:R-:W3:Y:S04]  /*42dd0*/  LDL.LU R16, [R1+0xc0c] ;  /* 0x000c0c0001107983 */ /* 0x001ee80000300800 */
[----:B------:R-:W3:Y:S04]  /*42de0*/  LDL.LU R17, [R1+0xc14] ;  /* 0x000c140001117983 */ /* 0x000ee80000300800 */
[----:B-1----:R-:W3:Y:S04]  /*42df0*/  LDL.LU R18, [R1+0xc20] ;  /* 0x000c200001127983 */ /* 0x002ee80000300800 */
[----:B------:R-:W3:Y:S01]  /*42e00*/  LDL.LU R19, [R1+0xc1c] ;  /* 0x000c1c0001137983 */ /* 0x000ee20000300800 */
[----:B-----5:R-:W-:-:S15]  /*42e10*/  HMMA.16816.F32 R12, R4, R24, R12 ;  /* 0x00000018040c723c */ /* 0x020fde000000180c */
[----:B------:R-:W-:-:S08]  /*42e20*/  NOP ;  /* 0x0000000000007918 */ /* 0x000fd00000000000 */
[----:B------:R-:W-:Y:S04]  /*42e30*/  STL.64 [R1+0x100], R12 ;  /* 0x0001000c01007387 */ /* 0x000fe80000100a00 */
[----:B------:R0:W-:Y:S04]  /*42e40*/  STL.64 [R1+0x108], R14 ;  /* 0x0001080e01007387 */ /* 0x0001e80000100a00 */
[----:B0-----:R-:W5:Y:S04]  /*42e50*/  LDL.LU.64 R14, [R1+0x2db8] ;  /* 0x002db800010e7983 */ /* 0x001f680000300a00 */
[----:B------:R-:W5:Y:S04]  /*42e60*/  LDL.LU.64 R12, [R1+0x2db0] ;  /* 0x002db000010c7983 */ /* 0x000f680000300a00 */
[----:B----4-:R-:W-:Y:S04]  /*42e70*/  STL.64 [R1+0x2d58], R26 ;  /* 0x002d581a01007387 */ /* 0x010fe80000100a00 */
[----:B------:R0:W-:Y:S04]  /*42e80*/  STL.64 [R1+0x2d50], R24 ;  /* 0x002d501801007387 */ /* 0x0001e80000100a00 */
[----:B0-----:R-:W4:Y:S04]  /*42e90*/  LDL.LU R24, [R1+0x4a0] ;  /* 0x0004a00001187983 */ /* 0x001f280000300800 */
[----:B------:R-:W4:Y:S04]  /*42ea0*/  LDL.LU R25, [R1+0x4a4] ;  /* 0x0004a40001197983 */ /* 0x000f280000300800 */
[----:B------:R-:W4:Y:S04]  /*42eb0*/  LDL.LU R26, [R1+0x4a8] ;  /* 0x0004a800011a7983 */ /* 0x000f280000300800 */
[----:B------:R-:W4:Y:S01]  /*42ec0*/  LDL.LU R27, [R1+0x4ac] ;  /* 0x0004ac00011b7983 */ /* 0x000f220000300800 */
[----:B-----5:R-:W-:-:S15]  /*42ed0*/  HMMA.16816.F32 R12, R4, R20, R12 ;  /* 0x00000014040c723c */ /* 0x020fde000000180c */
[----:B------:R-:W-:-:S08]  /*42ee0*/  NOP ;  /* 0x0000000000007918 */ /* 0x000fd00000000000 */
[----:B------:R-:W-:Y:S04]  /*42ef0*/  STL.64 [R1+0x180], R12 ;  /* 0x0001800c01007387 */ /* 0x000fe80000100a00 */
[----:B------:R0:W-:Y:S04]  /*42f00*/  STL.64 [R1+0x188], R14 ;  /* 0x0001880e01007387 */ /* 0x0001e80000100a00 */
[----:B0-----:R-:W2:Y:S04]  /*42f10*/  LDL.LU.64 R14, [R1+0x2da8] ;  /* 0x002da800010e7983 */ /* 0x001ea80000300a00 */
[----:B------:R-:W5:Y:S04]  /*42f20*/  LDL.LU.64 R12, [R1+0x2da0] ;  /* 0x002da000010c7983 */ /* 0x000f680000300a00 */
[----:B------:R0:W-:Y:S04]  /*42f30*/  STL.64 [R1+0x2d68], R22 ;  /* 0x002d681601007387 */ /* 0x0001e80000100a00 */
[----:B0-----:R-:W3:Y:S04]  /*42f40*/  LDL.LU R22, [R1+0xc10] ;  /* 0x000c100001167983 */ /* 0x001ee80000300800 */
        /* <DEDUP_REMOVED lines=15> */
[----:B------:R2:W-:Y:S01]  /*43040*/  STL.64 [R1+0x2d30], R12 ;  /* 0x002d300c01007387 */ /* 0x0005e20000100a00 */
[----:B---3--:R-:W-:-:S02]  /*43050*/  IMAD R16, R16, 0x100, R22 ;  /* 0x0000010010107824 */ /* 0x008fc400078e0216 */
[----:B----4-:R-:W-:Y:S01]  /*43060*/  IMAD R17, R17, 0x100, R23 ;  /* 0x0000010011117824 */ /* 0x010fe200078e0217 */
[----:B--2---:R-:W-:-:S15]  /*43070*/  HMMA.16816.F32 R12, R4, R10, R24 ;  /* 0x0000000a040c723c */ /* 0x004fde0000001818 */
        /* <DEDUP_REMOVED lines=9> */
[----:B0-----:R-:W5:Y:S04]  /*43110*/  LDL.LU R20, [R1+0x520] ;  /* 0x0005200001147983 */ /* 0x001f680000300800 */
[----:B------:R-:W5:Y:S04]  /*43120*/  LDL.LU R21, [R1+0x524] ;  /* 0x0005240001157983 */ /* 0x000f680000300800 */
[----:B------:R-:W5:Y:S04]  /*43130*/  LDL.LU R22, [R1+0x528] ;  /* 0x0005280001167983 */ /* 0x000f680000300800 */
[----:B------:R-:W5:Y:S04]  /*43140*/  LDL.LU R23, [R1+0x52c] ;  /* 0x00052c0001177983 */ /* 0x000f680000300800 */
[----:B------:R-:W2:Y:S04]  /*43150*/  LDL.LU R24, [R1+0x490] ;  /* 0x0004900001187983 */ /* 0x000ea80000300800 */
[----:B------:R-:W2:Y:S04]  /*43160*/  LDL.LU R25, [R1+0x494] ;  /* 0x0004940001197983 */ /* 0x000ea80000300800 */
[----:B------:R-:W2:Y:S04]  /*43170*/  LDL.LU R26, [R1+0x498] ;  /* 0x00049800011a7983 */ /* 0x000ea80000300800 */
[----:B------:R-:W2:Y:S04]  /*43180*/  LDL.LU R27, [R1+0x49c] ;  /* 0x00049c00011b7983 */ /* 0x000ea80000300800 */
[----:B------:R-:W3:Y:S04]  /*43190*/  LDL.LU R12, [R1+0x460] ;  /* 0x00046000010c7983 */ /* 0x000ee80000300800 */
[----:B------:R-:W3:Y:S04]  /*431a0*/  LDL.LU R13, [R1+0x464] ;  /* 0x00046400010d7983 */ /* 0x000ee80000300800 */
[----:B------:R-:W4:Y:S04]  /*431b0*/  LDL.LU R14, [R1+0x468] ;  /* 0x00046800010e7983 */ /* 0x000f280000300800 */
[----:B------:R-:W4:Y:S01]  /*431c0*/  LDL.LU R15, [R1+0x46c] ;  /* 0x00046c00010f7983 */ /* 0x000f220000300800 */
[----:B-----5:R-:W-:Y:S03]  /*431d0*/  HMMA.16816.F32 R20, R4, R8, R20 ;  /* 0x000000080414723c */ /* 0x020fe60000001814 */
        /* <DEDUP_REMOVED lines=147> */
[----:B------:R-:W3:Y:S04]  /*43b10*/  LDL.LU R19, [R1+0xc64] ;  /* 0x000c640001137983 */ /* 0x000ee80000300800 */
[----:B------:R-:W3:Y:S04]  /*43b20*/  LDL.LU R0, [R1+0xc88] ;  /* 0x000c880001007983 */ /* 0x000ee80000300800 */
        /* <DEDUP_REMOVED lines=35> */
[----:B------:R0:W-:Y:S01]  /*43d60*/  STL.64 [R1+0x2c58], R14 ;  /* 0x002c580e01007387 */ /* 0x0001e20000100a00 */
[----:B-----5:R-:W-:-:S02]  /*43d70*/  IMAD R16, R16, 0x100, R22 ;  /* 0x0000010010107824 */ /* 0x020fc400078e0216 */
[----:B--2---:R-:W-:Y:S01]  /*43d80*/  IMAD R17, R17, 0x100, R23 ;  /* 0x0000010011117824 */ /* 0x004fe200078e0217 */
[----:B0-----:R-:W2:Y:S04]  /*43d90*/  LDL.LU R14, [R1+0xc60] ;  /* 0x000c6000010e7983 */ /* 0x001ea80000300800 */
[----:B------:R-:W5:Y:S04]  /*43da0*/  LDL.LU R15, [R1+0xc68] ;  /* 0x000c6800010f7983 */ /* 0x000f680000300800 */
[----:B------:R-:W-:Y:S04]  /*43db0*/  STL.64 [R1+0x2c50], R12 ;  /* 0x002c500c01007387 */ /* 0x000fe80000100a00 */
[----:B------:R-:W4:Y:S01]  /*43dc0*/  LDL.LU R20, [R1+0x300] ;  /* 0x0003000001147983 */ /* 0x000f220000300800 */
[----:B---3--:R-:W-:-:S15]  /*43dd0*/  HMMA.16816.F32 R24, R4, R10, R24 ;  /* 0x0000000a0418723c */ /* 0x008fde0000001818 */
[----:B------:R-:W-:-:S08]  /*43de0*/  NOP ;  /* 0x0000000000007918 */ /* 0x000fd00000000000 */
[----:B------:R-:W-:Y:S04]  /*43df0*/  STL.64 [R1+0x360], R24 ;  /* 0x0003601801007387 */ /* 0x000fe80000100a00 */
[----:B------:R-:W-:Y:S04]  /*43e00*/  STL.64 [R1+0x368], R26 ;  /* 0x0003681a01007387 */ /* 0x000fe80000100a00 */
[----:B------:R-:W4:Y:S04]  /*43e10*/  LDL.LU R21, [R1+0x304] ;  /* 0x0003040001157983 */ /* 0x000f280000300800 */
[----:B------:R-:W3:Y:S04]  /*43e20*/  LDL.LU R22, [R1+0x308] ;  /* 0x0003080001167983 */ /* 0x000ee80000300800 */
[----:B------:R-:W3:Y:S01]  /*43e30*/  LDL.LU R23, [R1+0x30c] ;  /* 0x00030c0001177983 */ /* 0x000ee20000300800 */
[----:B--2---:R-:W-:-:S02]  /*43e40*/  IMAD R18, R18, 0x100, R14 ;  /* 0x0000010012127824 */ /* 0x004fc400078e020e */
[----:B-----5:R-:W-:Y:S01]  /*43e50*/  IMAD R19, R19, 0x100, R15 ;  /* 0x0000010013137824 */ /* 0x020fe200078e020f */
[----:B---3--:R-:W-:Y:S04]  /*43e60*/  STL.64 [R1+0x2c98], R22 ;  /* 0x002c981601007387 */ /* 0x008fe80000100a00 */
        /* <DEDUP_REMOVED lines=115> */
[----:B------:R-:W-:-:S02]  /*445a0*/  IMAD R6, R7, 0x100, R6 ;  /* 0x0000010007067824 */ /* 0x000fc400078e0206 */
[----:B------:R-:W-:Y:S01]  /*445b0*/  IMAD R7, R29, 0x100, R0 ;  /* 0x000001001d077824 */ /* 0x000fe200078e0200 */
[C---:B----4-:R-:W-:Y:S01]  /*445c0*/  HMMA.16816.F32 R20, R16.reuse, R8, R20 ;  /* 0x000000081014723c */ /* 0x050fe20000001814 */
[----:B-----5:R-:W-:Y:S04]  /*445d0*/  STL.64 [R1+0x2bf8], R14 ;  /* 0x002bf80e01007387 */ /* 0x020fe80000100a00 */
[----:B---3--:R0:W-:Y:S04]  /*445e0*/  STL.64 [R1+0x2bf0], R12 ;  /* 0x002bf00c01007387 */ /* 0x0081e80000100a00 */
[----:B0-----:R-:W3:Y:S04]  /*445f0*/  LDL.LU R12, [R1+0x240] ;  /* 0x00024000010c7983 */ /* 0x001ee80000300800 */
[----:B------:R-:W3:Y:S04]  /*44600*/  LDL.LU R13, [R1+0x244] ;  /* 0x00024400010d7983 */ /* 0x000ee80000300800 */
[----:B------:R-:W3:Y:S04]  /*44610*/  LDL.LU R14, [R1+0x248] ;  /* 0x00024800010e7983 */ /* 0x000ee80000300800 */
[----:B------:R-:W3:Y:S04]  /*44620*/  LDL.LU R15, [R1+0x24c] ;  /* 0x00024c00010f7983 */ /* 0x000ee80000300800 */
        /* <DEDUP_REMOVED lines=8> */
[----:B0-----:R-:W2:Y:S04]  /*446b0*/  LDL.LU R8, [R1+0x200] ;  /* 0x0002000001087983 */ /* 0x001ea80000300800 */
[----:B------:R-:W2:Y:S04]  /*446c0*/  LDL.LU R9, [R1+0x204] ;  /* 0x0002040001097983 */ /* 0x000ea80000300800 */
[----:B------:R-:W3:Y:S04]  /*446d0*/  LDL.LU R10, [R1+0x208] ;  /* 0x00020800010a7983 */ /* 0x000ee80000300800 */
[----:B------:R-:W3:Y:S01]  /*446e0*/  LDL.LU R11, [R1+0x20c] ;  /* 0x00020c00010b7983 */ /* 0x000ee20000300800 */
[----:B-----5:R-:W-:Y:S03]  /*446f0*/  HMMA.16816.F32 R20, R16, R2, R20 ;  /* 0x000000021014723c */ /* 0x020fe60000001814 */
        /* <DEDUP_REMOVED lines=16> */
[----:B------:R-:W4:-:S15]  /*44800*/  LDL.LU.64 R24, [R1+0x2c00] ;  /* 0x002c000001187983 */ /* 0x000f1e0000300a00 */
[----:B------:R-:W-:-:S03]  /*44810*/  NOP ;  /* 0x0000000000007918 */ /* 0x000fc60000000000 */
[----:B------:R0:W-:Y:S04]  /*44820*/  STL.64 [R1+0x2b0], R16 ;  /* 0x0002b01001007387 */ /* 0x0001e80000100a00 */
[----:B------:R1:W-:Y:S04]  /*44830*/  STL.64 [R1+0x2b8], R18 ;  /* 0x0002b81201007387 */ /* 0x0003e80000100a00 */
[----:B0-----:R-:W2:Y:S04]  /*44840*/  LDL.LU R16, [R1+0xc8c] ;  /* 0x000c8c0001107983 */ /* 0x001ea80000300800 */
[----:B------:R-:W2:Y:S04]  /*44850*/  LDL.LU R17, [R1+0xc94] ;  /* 0x000c940001117983 */ /* 0x000ea80000300800 */
[----:B-1----:R-:W2:Y:S04]  /*44860*/  LDL.LU R18, [R1+0xca0] ;  /* 0x000ca00001127983 */ /* 0x002ea80000300800 */
[----:B------:R-:W2:Y:S01]  /*44870*/  LDL.LU R19, [R1+0xc9c] ;  /* 0x000c9c0001137983 */ /* 0x000ea20000300800 */
[----:B----4-:R-:W-:-:S15]  /*44880*/  HMMA.16816.F32 R12, R4, R24, R12 ;  /* 0x00000018040c723c */ /* 0x010fde000000180c */
[----:B------:R-:W-:-:S08]  /*44890*/  NOP ;  /* 0x0000000000007918 */ /* 0x000fd00000000000 */
[----:B------:R-:W-:Y:S04]  /*448a0*/  STL.64 [R1+0x2a0], R12 ;  /* 0x0002a00c01007387 */ /* 0x000fe80000100a00 */
[----:B------:R0:W-:Y:S04]  /*448b0*/  STL.64 [R1+0x2a8], R14 ;  /* 0x0002a80e01007387 */ /* 0x0001e80000100a00 */
[----:B0-----:R-:W5:Y:S04]  /*448c0*/  LDL.LU.64 R14, [R1+0x2bf8] ;  /* 0x002bf800010e7983 */ /* 0x001f680000300a00 */
[----:B------:R-:W5:Y:S04]  /*448d0*/  LDL.LU.64 R12, [R1+0x2bf0] ;  /* 0x002bf000010c7983 */ /* 0x000f680000300a00 */
[----:B---3--:R-:W-:Y:S04]  /*448e0*/  STL.64 [R1+0x2b98], R26 ;  /* 0x002b981a01007387 */ /* 0x008fe80000100a00 */
[----:B------:R0:W-:Y:S04]  /*448f0*/  STL.64 [R1+0x2b90], R24 ;  /* 0x002b901801007387 */ /* 0x0001e80000100a00 */
[----:B0-----:R-:W3:Y:S04]  /*44900*/  LDL.LU R24, [R1+0x1f0] ;  /* 0x0001f00001187983 */ /* 0x001ee80000300800 */
[----:B------:R-:W3:Y:S04]  /*44910*/  LDL.LU R25, [R1+0x1f4] ;  /* 0x0001f40001197983 */ /* 0x000ee80000300800 */
[----:B------:R-:W3:Y:S04]  /*44920*/  LDL.LU R26, [R1+0x1f8] ;  /* 0x0001f800011a7983 */ /* 0x000ee80000300800 */
[----:B------:R-:W3:Y:S01]  /*44930*/  LDL.LU R27, [R1+0x1fc] ;  /* 0x0001fc00011b7983 */ /* 0x000ee20000300800 */
        /* <DEDUP_REMOVED lines=10> */
[----:B------:R-:W3:Y:S04]  /*449e0*/  LDL.LU R22, [R1+0x1d8] ;  /* 0x0001d80001167983 */ /* 0x000ee80000300800 */
[----:B------:R-:W3:Y:S01]  /*449f0*/  LDL.LU R23, [R1+0x1dc] ;  /* 0x0001dc0001177983 */ /* 0x000ee20000300800 */
[C---:B--2---:R-:W-:Y:S03]  /*44a00*/  HMMA.16816.F32 R8, R4.reuse, R14, R8 ;  /* 0x0000000e0408723c */ /* 0x044fe60000001808 */
        /* <DEDUP_REMOVED lines=15> */
[----:B------:R-:W2:Y:S04]  /*44b00*/  LDL.LU.64 R8, [R1+0x2bc0] ;  /* 0x002bc00001087983 */ /* 0x000ea80000300a00 */
[----:B------:R0:W-:Y:S04]  /*44b10*/  STL.64 [R1+0x2b78], R14 ;  /* 0x002b780e01007387 */ /* 0x0001e80000100a00 */
[----:B0-----:R-:W4:Y:S04]  /*44b20*/  LDL.LU R14, [R1+0xc90] ;  /* 0x000c9000010e7983 */ /* 0x001f280000300800 */
[----:B------:R-:W5:Y:S04]  /*44b30*/  LDL.LU R15, [R1+0xc98] ;  /* 0x000c9800010f7983 */ /* 0x000f680000300800 */
[----:B------:R3:W-:Y:S01]  /*44b40*/  STL.64 [R1+0x2b70], R12 ;  /* 0x002b700c01007387 */ /* 0x0007e20000100a00 */
[----:B----4-:R-:W-:-:S02]  /*44b50*/  IMAD R16, R16, 0x100, R14 ;  /* 0x0000010010107824 */ /* 0x010fc400078e020e */
[----:B-----5:R-:W-:Y:S02]  /*44b60*/  IMAD R17, R17, 0x100, R15 ;  /* 0x0000010011117824 */ /* 0x020fe400078e020f */
[----:B---3--:R-:W-:-:S15]  /*44b70*/  HMMA.16816.F32 R12, R4, R10, R24 ;  /* 0x0000000a040c723c */ /* 0x008fde0000001818 */
[----:B------:R-:W-:-:S08]  /*44b80*/  NOP ;  /* 0x0000000000007918 */ /* 0x000fd00000000000 */
[----:B------:R0:W-:Y:S04]  /*44b90*/  STL.64 [R1+0x260], R12 ;  /* 0x0002600c01007387 */ /* 0x0001e80000100a00 */
[----:B------:R1:W-:Y:S04]  /*44ba0*/  STL.64 [R1+0x268], R14 ;  /* 0x0002680e01007387 */ /* 0x0003e80000100a00 */
[----:B------:R-:W3:Y:S04]  /*44bb0*/  LDL.LU R24, [R1+0x1b0] ;  /* 0x0001b00001187983 */ /* 0x000ee80000300800 */
[----:B------:R-:W3:Y:S04]  /*44bc0*/  LDL.LU R25, [R1+0x1b4] ;  /* 0x0001b40001197983 */ /* 0x000ee80000300800 */
[----:B------:R-:W3:Y:S04]  /*44bd0*/  LDL.LU R26, [R1+0x1b8] ;  /* 0x0001b800011a7983 */ /* 0x000ee80000300800 */
[----:B------:R-:W3:Y:S04]  /*44be0*/  LDL.LU R27, [R1+0x1bc] ;  /* 0x0001bc00011b7983 */ /* 0x000ee80000300800 */
[----:B0-----:R-:W4:Y:S04]  /*44bf0*/  LDL.LU R12, [R1+0x190] ;  /* 0x00019000010c7983 */ /* 0x001f280000300800 */
[----:B------:R-:W4:Y:S04]  /*44c00*/  LDL.LU R13, [R1+0x194] ;  /* 0x00019400010d7983 */ /* 0x000f280000300800 */
[----:B-1----:R-:W5:Y:S04]  /*44c10*/  LDL.LU R14, [R1+0x198] ;  /* 0x00019800010e7983 */ /* 0x002f680000300800 */
        /* <DEDUP_REMOVED lines=18> */
[----:B0-----:R-:W3:Y:S04]  /*44d40*/  LDL.LU.64 R22, [R1+0x2ba8] ;  /* 0x002ba80001167983 */ /* 0x001ee80000300a00 */
[----:B------:R-:W5:Y:S04]  /*44d50*/  LDL.LU.64 R20, [R1+0x2ba0] ;  /* 0x002ba00001147983 */ /* 0x000f680000300a00 */
[----:B------:R-:W2:Y:S04]  /*44d60*/  LDL.LU R9, [R1+0xcc0] ;  /* 0x000cc00001097983 */ /* 0x000ea80000300800 */
[----:B------:R-:W-:Y:S04]  /*44d70*/  STL.64 [R1+0x2b58], R10 ;  /* 0x002b580a01007387 */ /* 0x000fe80000100a00 */
[----:B--2---:R0:W-:Y:S04]  /*44d80*/  STL.64 [R1+0x2b50], R8 ;  /* 0x002b500801007387 */ /* 0x0041e80000100a00 */
[----:B0-----:R-:W2:Y:S04]  /*44d90*/  LDL.LU R8, [R1+0x150] ;  /* 0x0001500001087983 */ /* 0x001ea80000300800 */
[----:B------:R-:W2:Y:S04]  /*44da0*/  LDL.LU R9, [R1+0x154] ;  /* 0x0001540001097983 */ /* 0x000ea80000300800 */
[----:B------:R-:W4:Y:S04]  /*44db0*/  LDL.LU R10, [R1+0x158] ;  /* 0x00015800010a7983 */ /* 0x000f280000300800 */
[----:B------:R-:W4:Y:S01]  /*44dc0*/  LDL.LU R11, [R1+0x15c] ;  /* 0x00015c00010b7983 */ /* 0x000f220000300800 */
[----:B------:R-:W-:-:S02]  /*44dd0*/  IMAD R18, R19, 0x100, R18 ;  /* 0x0000010013127824 */ /* 0x000fc400078e0212 */
[----:B------:R-:W-:Y:S01]  /*44de0*/  IMAD R19, R29, 0x100, R0 ;  /* 0x000001001d137824 */ /* 0x000fe200078e0200 */
[----:B---3--:R-:W-:Y:S01]  /*44df0*/  HMMA.16816.F32 R4, R4, R22, R24 ;  /* 0x000000160404723c */ /* 0x008fe20000001818 */
[----:B----4-:R-:W-:Y:S04]  /*44e00*/  STL.64 [R1+0x2b68], R10 ;  /* 0x002b680a01007387 */ /* 0x010fe80000100a00 */
[----:B--2---:R0:W-:Y:S04]  /*44e10*/  STL.64 [R1+0x2b60], R8 ;  /* 0x002b600801007387 */ /* 0x0041e80000100a00 */
[----:B0-----:R-:W2:Y:S04]  /*44e20*/  LDL.LU R8, [R1+0x170] ;  /* 0x0001700001087983 */ /* 0x001ea80000300800 */
[----:B------:R-:W2:Y:S04]  /*44e30*/  LDL.LU R9, [R1+0x174] ;  /* 0x0001740001097983 */ /* 0x000ea80000300800 */
[----:B------:R-:W2:Y:S04]  /*44e40*/  LDL.LU R10, [R1+0x178] ;  /* 0x00017800010a7983 */ /* 0x000ea80000300800 */
[----:B------:R-:W2:Y:S04]  /*44e50*/  LDL.LU R11, [R1+0x17c] ;  /* 0x00017c00010b7983 */ /* 0x000ea80000300800 */
[----:B------:R-:W3:Y:S04]  /*44e60*/  LDL.LU R29, [R1+0xcc8] ;  /* 0x000cc800011d7983 */ /* 0x000ee80000300800 */
[----:B------:R-:W4:Y:S04]  /*44e70*/  LDL.LU.64 R26, [R1+0x2b98] ;  /* 0x002b9800011a7983 */ /* 0x000f280000300a00 */
[----:B------:R-:W5:Y:S01]  /*44e80*/  LDL.LU.64 R24, [R1+0x2b90] ;  /* 0x002b900001187983 */ /* 0x000f620000300a00 */
[----:B------:R-:W-:-:S02]  /*44e90*/  F2FP.F16.E5M2.UNPACK_B R16, R16 ;  /* 0x00000010ff10723e */ /* 0x000fc400020004ff */
[----:B------:R-:W-:Y:S02]  /*44ea0*/  F2FP.F16.E5M2.UNPACK_B R17, R17 ;  /* 0x00000011ff11723e */ /* 0x000fe400020004ff */
[----:B------:R-:W-:Y:S02]  /*44eb0*/  F2FP.F16.E5M2.UNPACK_B R18, R18 ;  /* 0x00000012ff12723e */ /* 0x000fe400020004ff */
[----:B------:R-:W-:Y:S01]  /*44ec0*/  F2FP.F16.E5M2.UNPACK_B R19, R19 ;  /* 0x00000013ff13723e */ /* 0x000fe200020004ff */
        /* <DEDUP_REMOVED lines=25> */
[----:B0-----:R-:W4:Y:S04]  /*45060*/  LDL.LU R23, [R1+0xcb8] ;  /* 0x000cb80001177983 */ /* 0x001f280000300800 */
[----:B------:R-:W-:Y:S01]  /*45070*/  STL.64 [R1+0x2b38], R20 ;  /* 0x002b381401007387 */ /* 0x000fe20000100a00 */
[----:B--2---:R-:W-:-:S15]  /*45080*/  HMMA.16816.F32 R8, R16, R14, R8 ;  /* 0x0000000e1008723c */ /* 0x004fde0000001808 */
[----:B------:R-:W-:-:S08]  /*45090*/  NOP ;  /* 0x0000000000007918 */ /* 0x000fd00000000000 */
[----:B------:R-:W-:Y:S04]  /*450a0*/  STL.64 [R1+0x200], R8 ;  /* 0x0002000801007387 */ /* 0x000fe80000100a00 */
[----:B------:R0:W-:Y:S01]  /*450b0*/  STL [R1+0x208], R10 ;  /* 0x0002080a01007387 */ /* 0x0001e20000100800 */
[----:B------:R-:W-:-:S03]  /*450c0*/  IMAD.MOV.U32 R0, RZ, RZ, R11 ;  /* 0x000000ffff007224 */ /* 0x000fc600078e000b */
        /* <DEDUP_REMOVED lines=12> */
[----:B0-----:R-:W3:Y:S04]  /*45190*/  LDL.LU R12, [R1+0x130] ;  /* 0x00013000010c7983 */ /* 0x001ee80000300800 */
[----:B------:R-:W3:Y:S04]  /*451a0*/  LDL.LU R13, [R1+0x134] ;  /* 0x00013400010d7983 */ /* 0x000ee80000300800 */
[----:B------:R-:W3:Y:S04]  /*451b0*/  LDL.LU R14, [R1+0x138] ;  /* 0x00013800010e7983 */ /* 0x000ee80000300800 */
[----:B------:R-:W3:Y:S04]  /*451c0*/  LDL.LU R15, [R1+0x13c] ;  /* 0x00013c00010f7983 */ /* 0x000ee80000300800 */
[----:B------:R-:W4:Y:S04]  /*451d0*/  LDL.LU R28, [R1+0xce4] ;  /* 0x000ce400011c7983 */ /* 0x000f280000300800 */
[----:B------:R-:W4:Y:S01]  /*451e0*/  LDL.LU R20, [R1+0x110] ;  /* 0x0001100001147983 */ /* 0x000f220000300800 */
[----:B--2---:R-:W-:Y:S01]  /*451f0*/  HMMA.16816.F32 R24, R16, R10, R24 ;  /* 0x0000000a1018723c */ /* 0x004fe20000001818 */
[----:B-----5:R-:W-:-:S15]  /*45200*/  IMAD R6, R6, 0x100, R9 ;  /* 0x0000010006067824 */ /* 0x020fde00078e0209 */
[----:B------:R-:W-:-:S07]  /*45210*/  NOP ;  /* 0x0000000000007918 */ /* 0x000fce0000000000 */
[----:B------:R0:W-:Y:S04]  /*45220*/  STL.64 [R1+0x1e0], R24 ;  /* 0x0001e01801007387 */ /* 0x0001e80000100a00 */
[----:B------:R1:W-:Y:S04]  /*45230*/  STL.64 [R1+0x1e8], R26 ;  /* 0x0001e81a01007387 */ /* 0x0003e80000100a00 */
[----:B------:R-:W4:Y:S04]  /*45240*/  LDL.LU R21, [R1+0x114] ;  /* 0x0001140001157983 */ /* 0x000f280000300800 */
[----:B------:R-:W4:Y:S04]  /*45250*/  LDL.LU R22, [R1+0x118] ;  /* 0x0001180001167983 */ /* 0x000f280000300800 */
[----:B------:R-:W4:Y:S04]  /*45260*/  LDL.LU R23, [R1+0x11c] ;  /* 0x00011c0001177983 */ /* 0x000f280000300800 */
[----:B0-----:R-:W2:Y:S04]  /*45270*/  LDL.LU R24, [R1+0xd0] ;  /* 0x0000d00001187983 */ /* 0x001ea80000300800 */
[----:B------:R-:W2:Y:S04]  /*45280*/  LDL.LU R25, [R1+0xd4] ;  /* 0x0000d40001197983 */ /* 0x000ea80000300800 */
[----:B-1----:R-:W2:Y:S04]  /*45290*/  LDL.LU R26, [R1+0xd8] ;  /* 0x0000d800011a7983 */ /* 0x002ea80000300800 */
[----:B------:R-:W2:Y:S04]  /*452a0*/  LDL.LU R27, [R1+0xdc] ;  /* 0x0000dc00011b7983 */ /* 0x000ea80000300800 */
[----:B------:R-:W3:Y:S01]  /*452b0*/  LDL.LU R9, [R1+0x2b4c] ;  /* 0x002b4c0001097983 */ /* 0x000ee20000300800 */
[----:B------:R-:W-:-:S03]  /*452c0*/  IMAD R7, R7, 0x100, R29 ;  /* 0x0000010007077824 */ /* 0x000fc600078e021d */
[----:B------:R-:W5:Y:S01]  /*452d0*/  LDL.LU R29, [R1+0x2b48] ;  /* 0x002b4800011d7983 */ /* 0x000f620000300800 */
[----:B---3--:R-:W-:-:S15]  /*452e0*/  HMMA.16816.F32 R12, R16, R8, R12 ;  /* 0x00000008100c723c */ /* 0x008fde000000180c */
[----:B------:R-:W-:-:S08]  /*452f0*/  NOP ;  /* 0x0000000000007918 */ /* 0x000fd00000000000 */
[----:B------:R0:W-:Y:S04]  /*45300*/  STL.64 [R1+0x1d0], R12 ;  /* 0x0001d00c01007387 */ /* 0x0001e80000100a00 */
[----:B------:R1:W-:Y:S04]  /*45310*/  STL.64 [R1+0x1d8], R14 ;  /* 0x0001d80e01007387 */ /* 0x0003e80000100a00 */
[----:B0-----:R-:W3:Y:S04]  /*45320*/  LDL.LU R12, [R1+0xa0] ;  /* 0x0000a000010c7983 */ /* 0x001ee80000300800 */
[----:B------:R-:W3:Y:S04]  /*45330*/  LDL.LU R13, [R1+0xa4] ;  /* 0x0000a400010d7983 */ /* 0x000ee80000300800 */
[----:B-1----:R-:W2:Y:S04]  /*45340*/  LDL.LU R14, [R1+0xa8] ;  /* 0x0000a800010e7983 */ /* 0x002ea80000300800 */
[----:B------:R-:W2:Y:S01]  /*45350*/  LDL.LU R15, [R1+0xac] ;  /* 0x0000ac00010f7983 */ /* 0x000ea20000300800 */
[C---:B----4-:R-:W-:Y:S03]  /*45360*/  HMMA.16816.F32 R20, R16.reuse, R2, R20 ;  /* 0x000000021014723c */ /* 0x050fe60000001814 */
[----:B--2---:R-:W-:Y:S04]  /*45370*/  STL.64 [R1+0x2b18], R14 ;  /* 0x002b180e01007387 */ /* 0x004fe80000100a00 */
[----:B---3--:R0:W-:Y:S04]  /*45380*/  STL.64 [R1+0x2b10], R12 ;  /* 0x002b100c01007387 */ /* 0x0081e80000100a00 */
[----:B0-----:R-:W2:Y:S04]  /*45390*/  LDL.LU R12, [R1+0xc0] ;  /* 0x0000c000010c7983 */ /* 0x001ea80000300800 */
[----:B------:R-:W2:Y:S04]  /*453a0*/  LDL.LU R13, [R1+0xc4] ;  /* 0x0000c400010d7983 */ /* 0x000ea80000300800 */
[----:B------:R-:W2:Y:S04]  /*453b0*/  LDL.LU R14, [R1+0xc8] ;  /* 0x0000c800010e7983 */ /* 0x000ea80000300800 */
[----:B------:R-:W2:Y:S04]  /*453c0*/  LDL.LU R15, [R1+0xcc] ;  /* 0x0000cc00010f7983 */ /* 0x000ea80000300800 */
[----:B------:R-:W-:Y:S04]  /*453d0*/  STL.64 [R1+0x2ae8], R10 ;  /* 0x002ae80a01007387 */ /* 0x000fe80000100a00 */
[----:B------:R0:W-:Y:S04]  /*453e0*/  STL.64 [R1+0x2ae0], R8 ;  /* 0x002ae00801007387 */ /* 0x0001e80000100a00 */
[----:B0-----:R-:W3:Y:S04]  /*453f0*/  LDL.LU R8, [R1+0x70] ;  /* 0x0000700001087983 */ /* 0x001ee80000300800 */
[----:B------:R-:W3:Y:S04]  /*45400*/  LDL.LU R9, [R1+0x74] ;  /* 0x0000740001097983 */ /* 0x000ee80000300800 */
[----:B------:R-:W4:Y:S04]  /*45410*/  LDL.LU R10, [R1+0x78] ;  /* 0x00007800010a7983 */ /* 0x000f280000300800 */
[----:B------:R-:W4:Y:S04]  /*45420*/  LDL.LU R11, [R1+0x7c] ;  /* 0x00007c00010b7983 */ /* 0x000f280000300800 */
        /* <DEDUP_REMOVED lines=9> */
[----:B------:R-:W3:Y:S01]  /*454c0*/  LDL.LU.64 R20, [R1+0x2b38] ;  /* 0x002b380001147983 */ /* 0x000ee20000300a00 */
[----:B----4-:R-:W-:Y:S03]  /*454d0*/  HMMA.16816.F32 R16, R16, R22, R24 ;  /* 0x000000161010723c */ /* 0x010fe60000001818 */
[----:B------:R-:W4:Y:S04]  /*454e0*/  LDL.LU.64 R26, [R1+0x2b30] ;  /* 0x002b3000011a7983 */ /* 0x000f280000300a00 */
[----:B------:R-:W2:-:S15]  /*454f0*/  LDL.LU.64 R24, [R1+0x2b28] ;  /* 0x002b280001187983 */ /* 0x000e9e0000300a00 */
[----:B------:R-:W-:-:S01]  /*45500*/  NOP ;  /* 0x0000000000007918 */ /* 0x000fc20000000000 */
[----:B------:R0:W-:Y:S04]  /*45510*/  STL.64 [R1+0x1b0], R16 ;  /* 0x0001b01001007387 */ /* 0x0001e80000100a00 */
[----:B------:R1:W-:Y:S04]  /*45520*/  STL.64 [R1+0x1b8], R18 ;  /* 0x0001b81201007387 */ /* 0x0003e80000100a00 */
[----:B0-----:R-:W5:Y:S04]  /*45530*/  LDL.LU R16, [R1+0xccc] ;  /* 0x000ccc0001107983 */ /* 0x001f680000300800 */
[----:B------:R-:W5:Y:S04]  /*45540*/  LDL.LU R17, [R1+0xcd4] ;  /* 0x000cd40001117983 */ /* 0x000f680000300800 */
[----:B-1----:R-:W3:Y:S04]  /*45550*/  LDL.LU R18, [R1+0xcdc] ;  /* 0x000cdc0001127983 */ /* 0x002ee80000300800 */
[----:B------:R-:W3:Y:S01]  /*45560*/  LDL.LU R19, [R1+0xce8] ;  /* 0x000ce80001137983 */ /* 0x000ee20000300800 */
[----:B------:R-:W-:-:S02]  /*45570*/  F2FP.F16.E5M2.UNPACK_B R4, R4 ;  /* 0x00000004ff04723e */ /* 0x000fc400020004ff */
[----:B------:R-:W-:Y:S02]  /*45580*/  F2FP.F16.E5M2.UNPACK_B R5, R5 ;  /* 0x00000005ff05723e */ /* 0x000fe400020004ff */
[----:B------:R-:W-:Y:S02]  /*45590*/  F2FP.F16.E5M2.UNPACK_B R6, R6 ;  /* 0x00000006ff06723e */ /* 0x000fe400020004ff */
[----:B------:R-:W-:Y:S01]  /*455a0*/  F2FP.F16.E5M2.UNPACK_B R7, R7 ;  /* 0x00000007ff07723e */ /* 0x000fe200020004ff */
[----:B---3--:R0:W-:Y:S04]  /*455b0*/  STL.64 [R1+0x2ac8], R18 ;  /* 0x002ac81201007387 */ /* 0x0081e80000100a00 */
[----:B-----5:R1:W-:Y:S01]  /*455c0*/  STL.64 [R1+0x2ac0], R16 ;  /* 0x002ac01001007387 */ /* 0x0203e20000100a00 */
[----:B0-----:R-:W-:-:S03]  /*455d0*/  IMAD.MOV.U32 R18, RZ, RZ, R29 ;  /* 0x000000ffff127224 */ /* 0x001fc600078e001d */
[----:B-1----:R-:W3:Y:S04]  /*455e0*/  LDL.LU R16, [R1+0x20] ;  /* 0x0000200001107983 */ /* 0x002ee80000300800 */
[----:B------:R-:W3:Y:S04]  /*455f0*/  LDL.LU R17, [R1+0x24] ;  /* 0x0000240001117983 */ /* 0x000ee80000300800 */
[----:B------:R-:W5:Y:S04]  /*45600*/  LDL.LU R29, [R1+0x2b20] ;  /* 0x002b2000011d7983 */ /* 0x000f680000300800 */
[----:B------:R-:W4:Y:S01]  /*45610*/  LDL.LU R19, [R1+0x2c] ;  /* 0x00002c0001137983 */ /* 0x000f220000300800 */
[C---:B--2---:R-:W-:Y:S03]  /*45620*/  HMMA.16816.F32 R12, R4.reuse, R24, R12 ;  /* 0x00000018040c723c */ /* 0x044fe6000000180c */
[----:B----4-:R-:W-:Y:S04]  /*45630*/  STL.64 [R1+0x2ad8], R18 ;  /* 0x002ad81201007387 */ /* 0x010fe80000100a00 */
[----:B---3--:R0:W-:Y:S04]  /*45640*/  STL.64 [R1+0x2ad0], R16 ;  /* 0x002ad01001007387 */ /* 0x0081e80000100a00 */
[----:B0-----:R-:W2:Y:S04]  /*45650*/  LDL.LU R16, [R1+0x50] ;  /* 0x0000500001107983 */ /* 0x001ea80000300800 */
[----:B------:R-:W2:Y:S04]  /*45660*/  LDL.LU R17, [R1+0x54] ;  /* 0x0000540001117983 */ /* 0x000ea80000300800 */
[----:B------:R-:W2:Y:S04]  /*45670*/  LDL.LU R18, [R1+0x58] ;  /* 0x0000580001127983 */ /* 0x000ea80000300800 */
[----:B------:R-:W-:Y:S04]  /*45680*/  STL.64 [R1+0x1a0], R12 ;  /* 0x0001a00c01007387 */ /* 0x000fe80000100a00 */
[----:B------:R0:W-:Y:S04]  /*45690*/  STL.64 [R1+0x1a8], R14 ;  /* 0x0001a80e01007387 */ /* 0x0001e80000100a00 */
[----:B0-----:R-:W3:Y:S04]  /*456a0*/  LDL.LU.64 R14, [R1+0x2b18] ;  /* 0x002b1800010e7983 */ /* 0x001ee80000300a00 */
[----:B------:R-:W3:Y:S04]  /*456b0*/  LDL.LU.64 R12, [R1+0x2b10] ;  /* 0x002b1000010c7983 */ /* 0x000ee80000300a00 */
[----:B------:R-:W4:Y:S04]  /*456c0*/  LDL.LU R24, [R1+0xcd8] ;  /* 0x000cd80001187983 */ /* 0x000f280000300800 */
[----:B------:R-:W4:Y:S01]  /*456d0*/  LDL.LU R25, [R1+0xce0] ;  /* 0x000ce00001197983 */ /* 0x000f220000300800 */
[----:B---3--:R-:W-:-:S15]  /*456e0*/  HMMA.16816.F32 R12, R4, R20, R12 ;  /* 0x00000014040c723c */ /* 0x008fde000000180c */
[----:B------:R-:W-:-:S08]  /*456f0*/  NOP ;  /* 0x0000000000007918 */ /* 0x000fd00000000000 */
[----:B------:R-:W-:Y:S04]  /*45700*/  STL.64 [R1+0x190], R12 ;  /* 0x0001900c01007387 */ /* 0x000fe80000100a00 */
[----:B------:R0:W-:Y:S04]  /*45710*/  STL.64 [R1+0x198], R14 ;  /* 0x0001980e01007387 */ /* 0x0001e80000100a00 */
[----:B0-----:R-:W3:Y:S04]  /*45720*/  LDL.LU.64 R14, [R1+0x2b08] ;  /* 0x002b0800010e7983 */ /* 0x001ee80000300a00 */
[----:B------:R-:W2:Y:S04]  /*45730*/  LDL.LU.64 R12, [R1+0x2b00] ;  /* 0x002b0000010c7983 */ /* 0x000ea80000300a00 */
[----:B------:R-:W4:Y:S01]  /*45740*/  LDL.LU R21, [R1+0xcd0] ;  /* 0x000cd00001157983 */ /* 0x000f220000300800 */
[----:B-----5:R-:W-:Y:S01]  /*45750*/  IMAD.MOV.U32 R19, RZ, RZ, R29 ;  /* 0x000000ffff137224 */ /* 0x020fe200078e001d */
[----:B---3--:R-:W-:-:S15]  /*45760*/  HMMA.16816.F32 R8, R4, R14, R8 ;  /* 0x0000000e0408723c */ /* 0x008fde0000001808 */
[----:B------:R-:W-:-:S08]  /*45770*/  NOP ;  /* 0x0000000000007918 */ /* 0x000fd00000000000 */
[----:B------:R-:W-:Y:S04]  /*45780*/  STL.64 [R1+0x170], R8 ;  /* 0x0001700801007387 */ /* 0x000fe80000100a00 */
[----:B------:R0:W-:Y:S01]  /*45790*/  STL [R1+0x178], R10 ;  /* 0x0001780a01007387 */ /* 0x0001e20000100800 */
[----:B------:R-:W-:-:S03]  /*457a0*/  IMAD.MOV.U32 R29, RZ, RZ, R11 ;  /* 0x000000ffff1d7224 */ /* 0x000fc600078e000b */
[----:B0-----:R-:W2:Y:S04]  /*457b0*/  LDL.LU.64 R10, [R1+0x2af8] ;  /* 0x002af800010a7983 */ /* 0x001ea80000300a00 */
[----:B------:R-:W2:Y:S04]  /*457c0*/  LDL.LU.64 R8, [R1+0x2af0] ;  /* 0x002af00001087983 */ /* 0x000ea80000300a00 */
[----:B------:R-:W-:Y:S01]  /*457d0*/  STL [R1+0x27f0], R29 ;  /* 0x0027f01d01007387 */ /* 0x000fe20000100800 */
[----:B--2---:R-:W-:Y:S03]  /*457e0*/  HMMA.16816.F32 R12, R4, R12, R8 ;  /* 0x0000000c040c723c */ /* 0x004fe60000001808 */
[----:B------:R-:W2:Y:S04]  /*457f0*/  LDL.LU.64 R10, [R1+0x2ae8] ;  /* 0x002ae800010a7983 */ /* 0x000ea80000300a00 */
[----:B------:R-:W3:-:S15]  /*45800*/  LDL.LU.64 R8, [R1+0x2ae0] ;  /* 0x002ae00001087983 */ /* 0x000ede0000300a00 */
[----:B------:R-:W-:-:S01]  /*45810*/  NOP ;  /* 0x0000000000007918 */ /* 0x000fc20000000000 */
[----:B------:R0:W-:Y:S04]  /*45820*/  STL.64 [R1+0x160], R12 ;  /* 0x0001600c01007387 */ /* 0x0001e80000100a00 */
[----:B------:R1:W-:Y:S04]  /*45830*/  STL.64 [R1+0x168], R14 ;  /* 0x0001680e01007387 */ /* 0x0003e80000100a00 */
[----:B0-----:R-:W5:Y:S04]  /*45840*/  LDL.LU R12, [R1] ;  /* 0x00000000010c7983 */ /* 0x001f680000300800 */
[----:B------:R-:W5:Y:S04]  /*45850*/  LDL.LU R13, [R1+0x4] ;  /* 0x00000400010d7983 */ /* 0x000f680000300800 */
[----:B-1----:R-:W5:Y:S04]  /*45860*/  LDL.LU R14, [R1+0x8] ;  /* 0x00000800010e7983 */ /* 0x002f680000300800 */
[----:B------:R-:W5:Y:S01]  /*45870*/  LDL.LU R15, [R1+0xc] ;  /* 0x00000c00010f7983 */ /* 0x000f620000300800 */
[----:B--2---:R-:W-:-:S15]  /*45880*/  HMMA.16816.F32 R16, R4, R10, R16 ;  /* 0x0000000a0410723c */ /* 0x004fde0000001810 */
[----:B------:R-:W-:-:S08]  /*45890*/  NOP ;  /* 0x0000000000007918 */ /* 0x000fd00000000000 */
[----:B------:R-:W-:Y:S04]  /*458a0*/  STL.64 [R1+0x150], R16 ;  /* 0x0001501001007387 */ /* 0x000fe80000100a00 */
[----:B------:R0:W-:Y:S04]  /*458b0*/  STL.64 [R1+0x158], R18 ;  /* 0x0001581201007387 */ /* 0x0001e80000100a00 */
[----:B0-----:R-:W3:Y:S04]  /*458c0*/  LDL.LU.64 R18, [R1+0x2ad8] ;  /* 0x002ad80001127983 */ /* 0x001ee80000300a00 */
[----:B------:R-:W3:Y:S02]  /*458d0*/  LDL.LU.64 R16, [R1+0x2ad0] ;  /* 0x002ad00001107983 */ /* 0x000ee40000300a00 */
[----:B---3--:R-:W-:Y:S02]  /*458e0*/  HMMA.16816.F32 R8, R4, R8, R16 ;  /* 0x000000080408723c */ /* 0x008fe40000001810 */
[----:B------:R-:W2:Y:S04]  /*458f0*/  LDL.LU.64 R18, [R1+0x2ac8] ;  /* 0x002ac80001127983 */ /* 0x000ea80000300a00 */
[----:B------:R-:W4:-:S15]  /*45900*/  LDL.LU.64 R16, [R1+0x2ac0] ;  /* 0x002ac00001107983 */ /* 0x000f1e0000300a00 */
[----:B------:R-:W-:-:S02]  /*45910*/  NOP ;  /* 0x0000000000007918 */ /* 0x000fc40000000000 */
[----:B------:R0:W-:Y:S04]  /*45920*/  STL.64 [R1+0x140], R8 ;  /* 0x0001400801007387 */ /* 0x0001e80000100a00 */
[----:B------:R1:W-:Y:S04]  /*45930*/  STL.64 [R1+0x148], R10 ;  /* 0x0001480a01007387 */ /* 0x0003e80000100a00 */
[----:B0-----:R-:W3:Y:S04]  /*45940*/  LDL.LU R8, [R1+0x10] ;  /* 0x0000100001087983 */ /* 0x001ee80000300800 */
[----:B------:R-:W3:Y:S04]  /*45950*/  LDL.LU R9, [R1+0x14] ;  /* 0x0000140001097983 */ /* 0x000ee80000300800 */
[----:B-1----:R-:W3:Y:S04]  /*45960*/  LDL.LU R10, [R1+0x18] ;  /* 0x00001800010a7983 */ /* 0x002ee80000300800 */
[----:B------:R-:W3:Y:S01]  /*45970*/  LDL.LU R11, [R1+0x1c] ;  /* 0x00001c00010b7983 */ /* 0x000ee20000300800 */
[----:B--2---:R-:W-:-:S02]  /*45980*/  IMAD R19, R28, 0x100, R19 ;  /* 0x000001001c137824 */ /* 0x004fc400078e0213 */
[----:B----4-:R-:W-:Y:S02]  /*45990*/  IMAD R16, R16, 0x100, R21 ;  /* 0x0000010010107824 */ /* 0x010fe400078e0215 */
[----:B------:R-:W-:Y:S01]  /*459a0*/  IMAD R18, R18, 0x100, R25 ;  /* 0x0000010012127824 */ /* 0x000fe200078e0219 */
[C---:B---3--:R-:W-:Y:S06]  /*459b0*/  HMMA.16816.F32 R8, R4.reuse, R2, R8 ;  /* 0x000000020408723c */ /* 0x048fec0000001808 */
[----:B-----5:R-:W-:Y:S01]  /*459c0*/  HMMA.16816.F32 R4, R4, R22, R12 ;  /* 0x000000160404723c */ /* 0x020fe2000000180c */
[----:B------:R-:W-:Y:S01]  /*459d0*/  IMAD R17, R17, 0x100, R24 ;  /* 0x0000010011117824 */ /* 0x000fe200078e0218 */
[----:B------:R-:W-:-:S02]  /*459e0*/  F2FP.F16.E5M2.UNPACK_B R25, R27.H1 ;  /* 0x0000001bff19723e */ /* 0x000fc400030004ff */
[----:B------:R-:W-:-:S14]  /*459f0*/  F2FP.F16.E5M2.UNPACK_B R24, R26.H1 ;  /* 0x0000001aff18723e */ /* 0x000fdc00030004ff */
[----:B------:R-:W-:Y:S01]  /*45a00*/  IMAD.MOV.U32 R28, RZ, RZ, R11 ;  /* 0x000000ffff1c7224 */ /* 0x000fe200078e000b */
[----:B------:R-:W-:Y:S04]  /*45a10*/  STL.64 [R1+0x20], R8 ;  /* 0x0000200801007387 */ /* 0x000fe80000100a00 */
[----:B------:R-:W-:Y:S04]  /*45a20*/  STL [R1+0x28], R10 ;  /* 0x0000280a01007387 */ /* 0x000fe80000100800 */
[----:B------:R-:W-:Y:S04]  /*45a30*/  STL [R1+0x27f4], R28 ;  /* 0x0027f41c01007387 */ /* 0x000fe80000100800 */
[----:B------:R0:W-:Y:S04]  /*45a40*/  STL.64 [R1], R4 ;  /* 0x0000000401007387 */ /* 0x0001e80000100a00 */
[----:B------:R-:W2:Y:S04]  /*45a50*/  LDL.LU R20, [R1+0x6f0] ;  /* 0x0006f00001147983 */ /* 0x000ea80000300800 */
[----:B------:R-:W3:Y:S04]  /*45a60*/  LDL.LU R21, [R1+0x6f4] ;  /* 0x0006f40001157983 */ /* 0x000ee80000300800 */
[----:B------:R-:W4:Y:S04]  /*45a70*/  LDL.LU R14, [R1+0x6e0] ;  /* 0x0006e000010e7983 */ /* 0x000f280000300800 */
[----:B------:R-:W5:Y:S01]  /*45a80*/  LDL.LU R15, [R1+0x6e4] ;  /* 0x0006e400010f7983 */ /* 0x000f620000300800 */
[----:B------:R-:W-:-:S02]  /*45a90*/  IMAD.MOV.U32 R27, RZ, RZ, R6 ;  /* 0x000000ffff1b7224 */ /* 0x000fc400078e0006 */
[----:B------:R-:W-:Y:S01]  /*45aa0*/  IMAD.MOV.U32 R26, RZ, RZ, R7 ;  /* 0x000000ffff1a7224 */ /* 0x000fe200078e0007 */
        /* <DEDUP_REMOVED lines=23> */
[----:B------:R-:W2:Y:S01]  /*45c20*/  LDL.LU R7, [R1+0x3c] ;  /* 0x00003c0001077983 */ /* 0x000ea20000300800 */
[----:B------:R-:W-:-:S02]  /*45c30*/  F2FP.F16.E5M2.UNPACK_B R18, R18 ;  /* 0x00000012ff12723e */ /* 0x000fc400020004ff */
[----:B------:R-:W-:Y:S01]  /*45c40*/  F2FP.F16.E5M2.UNPACK_B R19, R19 ;  /* 0x00000013ff13723e */ /* 0x000fe200020004ff */
        /* <DEDUP_REMOVED lines=10> */
[----:B------:R-:W-:Y:S04]  /*45cf0*/  STL [R1+0x276c], R26 ;  /* 0x00276c1a01007387 */ /* 0x000fe80000100800 */
[----:B------:R-:W-:Y:S01]  /*45d00*/  STL [R1+0x2768], R27 ;  /* 0x0027681b01007387 */ /* 0x000fe20000100800 */
[----:B--2---:R-:W-:-:S15]  /*45d10*/  HMMA.16816.F32 R4, R16, R24, R4 ;  /* 0x000000181004723c */ /* 0x004fde0000001804 */
[----:B------:R-:W-:-:S08]  /*45d20*/  NOP ;  /* 0x0000000000007918 */ /* 0x000fd00000000000 */
[----:B------:R-:W-:Y:S04]  /*45d30*/  STL.64 [R1+0x10], R4 ;  /* 0x0000100401007387 */ /* 0x000fe80000100a00 */
[----:B------:R0:W-:Y:S04]  /*45d40*/  STL.64 [R1+0x18], R6 ;  /* 0x0000180601007387 */ /* 0x0001e80000100a00 */
[----:B0-----:R-:W2:Y:S04]  /*45d50*/  LDL.LU.64 R6, [R1+0x2ab8] ;  /* 0x002ab80001067983 */ /* 0x001ea80000300a00 */
[----:B------:R-:W2:Y:S01]  /*45d60*/  LDL.LU.64 R4, [R1+0x2ab0] ;  /* 0x002ab00001047983 */ /* 0x000ea20000300a00 */
[----:B------:R-:W-:-:S02]  /*45d70*/  F2FP.F16.E5M2.UNPACK_B R20, R20.H1 ;  /* 0x00000014ff14723e */ /* 0x000fc400030004ff */
[----:B------:R-:W-:-:S07]  /*45d80*/  F2FP.F16.E5M2.UNPACK_B R21, R21.H1 ;  /* 0x00000015ff15723e */ /* 0x000fce00030004ff */
[----:B--2---:R-:W-:-:S15]  /*45d90*/  HMMA.16816.F32 R4, R16, R20, R4 ;  /* 0x000000141004723c */ /* 0x004fde0000001804 */
[----:B------:R-:W-:-:S08]  /*45da0*/  NOP ;  /* 0x0000000000007918 */ /* 0x000fd00000000000 */
[----:B------:R0:W-:Y:S01]  /*45db0*/  STL.64 [R1+0x30], R4 ;  /* 0x0000300401007387 */ /* 0x0001e20000100a00 */
[----:B------:R-:W-:Y:S02]  /*45dc0*/  IMAD.MOV.U32 R26, RZ, RZ, R6 ;  /* 0x000000ffff1a7224 */ /* 0x000fe400078e0006 */
[----:B------:R-:W-:Y:S02]  /*45dd0*/  IMAD.MOV.U32 R27, RZ, RZ, R7 ;  /* 0x000000ffff1b7224 */ /* 0x000fe400078e0007 */
[----:B------:R-:W2:Y:S04]  /*45de0*/  LDL.LU.64 R6, [R1+0x2aa8] ;  /* 0x002aa80001067983 */ /* 0x000ea80000300a00 */
[----:B0-----:R-:W2:Y:S01]  /*45df0*/  LDL.LU.64 R4, [R1+0x2aa0] ;  /* 0x002aa00001047983 */ /* 0x001ea20000300a00 */
[----:B----4-:R-:W-:-:S02]  /*45e00*/  F2FP.F16.E5M2.UNPACK_B R14, R14.H1 ;  /* 0x0000000eff0e723e */ /* 0x010fc400030004ff */
[----:B-----5:R-:W-:Y:S01]  /*45e10*/  F2FP.F16.E5M2.UNPACK_B R15, R15.H1 ;  /* 0x0000000fff0f723e */ /* 0x020fe200030004ff */
[----:B------:R0:W-:Y:S04]  /*45e20*/  STL.64 [R1+0x2a88], R20 ;  /* 0x002a881401007387 */ /* 0x0001e80000100a00 */
[----:B0-----:R-:W4:Y:S04]  /*45e30*/  LDL.LU R20, [R1+0x80] ;  /* 0x0000800001147983 */ /* 0x001f280000300800 */
[----:B------:R-:W4:Y:S04]  /*45e40*/  LDL.LU R21, [R1+0x84] ;  /* 0x0000840001157983 */ /* 0x000f280000300800 */
[----:B------:R-:W4:Y:S04]  /*45e50*/  LDL.LU R22, [R1+0x88] ;  /* 0x0000880001167983 */ /* 0x000f280000300800 */
[----:B------:R-:W4:Y:S04]  /*45e60*/  LDL.LU R23, [R1+0x8c] ;  /* 0x00008c0001177983 */ /* 0x000f280000300800 */
        /* <DEDUP_REMOVED lines=11> */
[----:B------:R-:W5:Y:S01]  /*45f20*/  LDL.LU.64 R4, [R1+0x2a90] ;  /* 0x002a900001047983 */ /* 0x000f620000300a00 */
[----:B---3--:R-:W-:-:S02]  /*45f30*/  F2FP.F16.E5M2.UNPACK_B R12, R12.H1 ;  /* 0x0000000cff0c723e */ /* 0x008fc400030004ff */
[----:B------:R-:W-:-:S07]  /*45f40*/  F2FP.F16.E5M2.UNPACK_B R13, R13.H1 ;  /* 0x0000000dff0d723e */ /* 0x000fce00030004ff */
[C---:B----4-:R-:W-:Y:S01]  /*45f50*/  HMMA.16816.F32 R20, R16.reuse, R12, R20 ;  /* 0x0000000c1014723c */ /* 0x050fe20000001814 */
[----:B-----5:R-:W-:Y:S02]  /*45f60*/  IMAD R4, R5, 0x100, R4 ;  /* 0x0000010005047824 */ /* 0x020fe400078e0204 */
[----:B--2---:R-:W-:Y:S02]  /*45f70*/  IMAD R5, R7, 0x100, R6 ;  /* 0x0000010007057824 */ /* 0x004fe400078e0206 */
[----:B------:R-:W-:Y:S01]  /*45f80*/  IMAD R6, R10, 0x100, R28 ;  /* 0x000001000a067824 */ /* 0x000fe200078e021c */
[----:B------:R-:W-:Y:S02]  /*45f90*/  F2FP.F16.E5M2.UNPACK_B R10, R11.H1 ;  /* 0x0000000bff0a723e */ /* 0x000fe400030004ff */
[----:B------:R-:W-:Y:S01]  /*45fa0*/  F2FP.F16.E5M2.UNPACK_B R11, R29.H1 ;  /* 0x0000001dff0b723e */ /* 0x000fe200030004ff */
[----:B------:R-:W2:Y:S04]  /*45fb0*/  LDL.LU R28, [R1+0x1d18] ;  /* 0x001d1800011c7983 */ /* 0x000ea80000300800 */
[----:B------:R-:W2:Y:S10]  /*45fc0*/  LDL.LU R29, [R1+0x1d14] ;  /* 0x001d1400011d7983 */ /* 0x000eb40000300800 */
[----:B------:R0:W-:Y:S04]  /*45fd0*/  STL.64 [R1+0x50], R20 ;  /* 0x0000501401007387 */ /* 0x0001e80000100a00 */
[----:B------:R-:W-:Y:S04]  /*45fe0*/  STL.64 [R1+0x58], R22 ;  /* 0x0000581601007387 */ /* 0x000fe80000100a00 */
[----:B0-----:R-:W3:Y:S04]  /*45ff0*/  LDL.LU.64 R20, [R1+0x2a88] ;  /* 0x002a880001147983 */ /* 0x001ee80000300a00 */
[----:B------:R-:W-:Y:S04]  /*46000*/  STL.64 [R1+0x2a40], R14 ;  /* 0x002a400e01007387 */ /* 0x000fe80000100a00 */
[----:B------:R0:W-:Y:S02]  /*46010*/  STL.64 [R1+0x2a38], R12 ;  /* 0x002a380c01007387 */ /* 0x0001e40000100a00 */
[----:B0-----:R-:W-:Y:S01]  /*46020*/  HMMA.16816.F32 R12, R16, R10, R24 ;  /* 0x0000000a100c723c */ /* 0x001fe20000001818 */
[----:B------:R-:W-:-:S02]  /*46030*/  IMAD R7, R3, 0x100, R2 ;  /* 0x0000010003077824 */ /* 0x000fc400078e0202 */
[----:B------:R-:W4:Y:S04]  /*46040*/  LDL.LU R2, [R1+0x690] ;  /* 0x0006900001027983 */ /* 0x000f280000300800 */
[----:B------:R-:W5:-:S15]  /*46050*/  LDL.LU R3, [R1+0x694] ;  /* 0x0006940001037983 */ /* 0x000f5e0000300800 */
[----:B------:R-:W-:-:S01]  /*46060*/  NOP ;  /* 0x0000000000007918 */ /* 0x000fc20000000000 */
[----:B------:R-:W-:Y:S04]  /*46070*/  STL.64 [R1+0x60], R12 ;  /* 0x0000600c01007387 */ /* 0x000fe80000100a00 */
[----:B------:R-:W-:Y:S04]  /*46080*/  STL.64 [R1+0x68], R14 ;  /* 0x0000680e01007387 */ /* 0x000fe80000100a00 */
[----:B------:R-:W2:Y:S04]  /*46090*/  LDL.LU R22, [R1+0x680] ;  /* 0x0006800001167983 */ /* 0x000ea80000300800 */
        /* <DEDUP_REMOVED lines=11> */
[----:B------:R-:W-:-:S02]  /*46150*/  F2FP.F16.E5M2.UNPACK_B R8, R8.H1 ;  /* 0x00000008ff08723e */ /* 0x000fc400030004ff */
[----:B------:R-:W-:Y:S01]  /*46160*/  F2FP.F16.E5M2.UNPACK_B R9, R9.H1 ;  /* 0x00000009ff09723e */ /* 0x000fe200030004ff */
        /* <DEDUP_REMOVED lines=8> */
[----:B------:R-:W2:Y:S04]  /*461f0*/  LDL.LU R14, [R1+0x188] ;  /* 0x00018800010e7983 */ /* 0x000ea80000300800 */
[----:B------:R-:W2:Y:S01]  /*46200*/  LDL.LU R15, [R1+0x18c] ;  /* 0x00018c00010f7983 */ /* 0x000ea20000300800 */
[----:B----4-:R-:W-:Y:S03]  /*46210*/  HMMA.16816.F32 R24, R16, R8, R24 ;  /* 0x000000081018723c */ /* 0x010fe60000001818 */
        /* <DEDUP_REMOVED lines=16> */
[----:B------:R-:W-:-:S02]  /*46320*/  F2FP.F16.E5M2.UNPACK_B R2, R2.H1 ;  /* 0x00000002ff02723e */ /* 0x000fc400030004ff */
[----:B------:R-:W-:-:S07]  /*46330*/  F2FP.F16.E5M2.UNPACK_B R3, R3.H1 ;  /* 0x00000003ff03723e */ /* 0x000fce00030004ff */
[----:B----4-:R-:W-:Y:S01]  /*46340*/  HMMA.16816.F32 R24, R16, R2, R24 ;  /* 0x000000021018723c */ /* 0x010fe20000001818 */
        /* <DEDUP_REMOVED lines=9> */
[----:B------:R-:W4:Y:S01]  /*463e0*/  LDL.LU.64 R24, [R1+0x2a68] ;  /* 0x002a680001187983 */ /* 0x000f220000300a00 */
[----:B------:R-:W-:-:S02]  /*463f0*/  F2FP.F16.E5M2.UNPACK_B R22, R22.H1 ;  /* 0x00000016ff16723e */ /* 0x000fc400030004ff */
[----:B------:R-:W-:Y:S02]  /*46400*/  F2FP.F16.E5M2.UNPACK_B R23, R23.H1 ;  /* 0x00000017ff17723e */ /* 0x000fe400030004ff */
[----:B------:R-:W-:Y:S02]  /*46410*/  F2FP.F16.E5M2.UNPACK_B R4, R4 ;  /* 0x00000004ff04723e */ /* 0x000fe400020004ff */
[----:B------:R-:W-:Y:S02]  /*46420*/  F2FP.F16.E5M2.UNPACK_B R5, R5 ;  /* 0x00000005ff05723e */ /* 0x000fe400020004ff */
[----:B------:R-:W-:Y:S01]  /*46430*/  F2FP.F16.E5M2.UNPACK_B R6, R6 ;  /* 0x00000006ff06723e */ /* 0x000fe200020004ff */
[----:B----4-:R-:W-:Y:S01]  /*46440*/  HMMA.16816.F32 R16, R16, R22, R24 ;  /* 0x000000161010723c */ /* 0x010fe20000001818 */
[----:B------:R-:W4:Y:S04]  /*46450*/  LDL.LU.64 R26, [R1+0x2a60] ;  /* 0x002a6000011a7983 */ /* 0x000f280000300a00 */
[----:B------:R-:W2:Y:S01]  /*46460*/  LDL.LU.64 R24, [R1+0x2a58] ;  /* 0x002a580001187983 */ /* 0x000ea20000300a00 */
[----:B------:R-:W-:-:S15]  /*46470*/  F2FP.F16.E5M2.UNPACK_B R7, R7 ;  /* 0x00000007ff07723e */ /* 0x000fde00020004ff */
[----:B------:R-:W-:-:S02]  /*46480*/  NOP ;  /* 0x0000000000007918 */ /* 0x000fc40000000000 */
        /* <DEDUP_REMOVED lines=41> */
[----:B------:R2:W-:Y:S01]  /*46720*/  STL.64 [R1+0x29c8], R12 ;  /* 0x0029c80c01007387 */ /* 0x0005e20000100a00 */
[----:B-----5:R-:W-:-:S02]  /*46730*/  IMAD R16, R16, 0x100, R22 ;  /* 0x0000010010107824 */ /* 0x020fc400078e0216 */
[----:B----4-:R-:W-:Y:S01]  /*46740*/  IMAD R17, R17, 0x100, R23 ;  /* 0x0000010011117824 */ /* 0x010fe200078e0217 */
[----:B--2---:R-:W-:-:S15]  /*46750*/  HMMA.16816.F32 R12, R4, R10, R24 ;  /* 0x0000000a040c723c */ /* 0x004fde0000001818 */
[----:B------:R-:W-:-:S08]  /*46760*/  NOP ;  /* 0x0000000000007918 */ /* 0x000fd00000000000 */
[----:B------:R-:W-:Y:S04]  /*46770*/  STL.64 [R1+0xd0], R12 ;  /* 0x0000d00c01007387 */ /* 0x000fe80000100a00 */
[----:B------:R-:W-:Y:S04]  /*46780*/  STL.64 [R1+0xd8], R14 ;  /* 0x0000d80e01007387 */ /* 0x000fe80000100a00 */
[----:B------:R-:W2:Y:S04]  /*46790*/  LDL.LU R20, [R1+0x4c0] ;  /* 0x0004c00001147983 */ /* 0x000ea80000300800 */
[----:B------:R-:W2:Y:S04]  /*467a0*/  LDL.LU R21, [R1+0x4c4] ;  /* 0x0004c40001157983 */ /* 0x000ea80000300800 */
[----:B------:R-:W4:Y:S04]  /*467b0*/  LDL.LU R22, [R1+0x4c8] ;  /* 0x0004c80001167983 */ /* 0x000f280000300800 */
[----:B------:R-:W4:Y:S04]  /*467c0*/  LDL.LU R23, [R1+0x4cc] ;  /* 0x0004cc0001177983 */ /* 0x000f280000300800 */
[----:B----4-:R-:W-:Y:S04]  /*467d0*/  STL.64 [R1+0x2a10], R22 ;  /* 0x002a101601007387 */ /* 0x010fe80000100a00 */
[----:B--2---:R0:W-:Y:S04]  /*467e0*/  STL.64 [R1+0x2a08], R20 ;  /* 0x002a081401007387 */ /* 0x0041e80000100a00 */
[----:B0-----:R-:W3:Y:S04]  /*467f0*/  LDL.LU R20, [R1+0x4e0] ;  /* 0x0004e00001147983 */ /* 0x001ee80000300800 */
[----:B------:R-:W3:Y:S04]  /*46800*/  LDL.LU R21, [R1+0x4e4] ;  /* 0x0004e40001157983 */ /* 0x000ee80000300800 */
[----:B------:R-:W3:Y:S04]  /*46810*/  LDL.LU R22, [R1+0x4e8] ;  /* 0x0004e80001167983 */ /* 0x000ee80000300800 */
[----:B------:R-:W3:Y:S04]  /*46820*/  LDL.LU R23, [R1+0x4ec] ;  /* 0x0004ec0001177983 */ /* 0x000ee80000300800 */
[----:B------:R-:W2:Y:S04]  /*46830*/  LDL.LU R24, [R1+0x490] ;  /* 0x0004900001187983 */ /* 0x000ea80000300800 */
[----:B------:R-:W2:Y:S04]  /*46840*/  LDL.LU R25, [R1+0x494] ;  /* 0x0004940001197983 */ /* 0x000ea80000300800 */
[----:B------:R-:W2:Y:S04]  /*46850*/  LDL.LU R26, [R1+0x498] ;  /* 0x00049800011a7983 */ /* 0x000ea80000300800 */
[----:B------:R-:W2:Y:S04]  /*46860*/  LDL.LU R27, [R1+0x49c] ;  /* 0x00049c00011b7983 */ /* 0x000ea80000300800 */
[----:B------:R-:W4:Y:S04]  /*46870*/  LDL.LU R12, [R1+0x450] ;  /* 0x00045000010c7983 */ /* 0x000f280000300800 */
[----:B------:R-:W4:Y:S04]  /*46880*/  LDL.LU R13, [R1+0x454] ;  /* 0x00045400010d7983 */ /* 0x000f280000300800 */
[----:B------:R-:W5:Y:S04]  /*46890*/  LDL.LU R14, [R1+0x458] ;  /* 0x00045800010e7983 */ /* 0x000f680000300800 */
[----:B------:R-:W5:Y:S01]  /*468a0*/  LDL.LU R15, [R1+0x45c] ;  /* 0x00045c00010f7983 */ /* 0x000f620000300800 */
[----:B---3--:R-:W-:Y:S03]  /*468b0*/  HMMA.16816.F32 R20, R4, R8, R20 ;  /* 0x000000080414723c */ /* 0x008fe60000001814 */
        /* <DEDUP_REMOVED lines=380> */
[----:B------:R0:W-:Y:S04]  /*48080*/  STL.64 [R1+0x2850], R22 ;  /* 0x0028501601007387 */ /* 0x0001e80000100a00 */
[----:B0-----:R-:W5:Y:S04]  /*48090*/  LDL.LU R22, [R1+0x1d80] ;  /* 0x001d800001167983 */ /* 0x001f680000300800 */
[----:B------:R-:W3:Y:S04]  /*480a0*/  LDL.LU R23, [R1+0x1d88] ;  /* 0x001d880001177983 */ /* 0x000ee80000300800 */
[----:B------:R-:W-:Y:S01]  /*480b0*/  STL.64 [R1+0x2848], R20 ;  /* 0x0028481401007387 */ /* 0x000fe20000100a00 */
        /* <DEDUP_REMOVED lines=14> */
[----:B0-----:R-:W4:Y:S04]  /*481a0*/  LDL.LU R12, [R1+0x250] ;  /* 0x00025000010c7983 */ /* 0x001f280000300800 */
[----:B------:R-:W4:Y:S04]  /*481b0*/  LDL.LU R13, [R1+0x254] ;  /* 0x00025400010d7983 */ /* 0x000f280000300800 */
[----:B------:R-:W4:Y:S04]  /*481c0*/  LDL.LU R14, [R1+0x258] ;  /* 0x00025800010e7983 */ /* 0x000f280000300800 */
[----:B------:R-:W4:Y:S04]  /*481d0*/  LDL.LU R15, [R1+0x25c] ;  /* 0x00025c00010f7983 */ /* 0x000f280000300800 */
[----:B------:R-:W4:Y:S01]  /*481e0*/  LDL.LU R20, [R1+0x240] ;  /* 0x0002400001147983 */ /* 0x000f220000300800 */
[----:B-----5:R-:W-:-:S02]  /*481f0*/  IMAD R16, R16, 0x100, R22 ;  /* 0x0000010010107824 */ /* 0x020fc400078e0216 */
[----:B---3--:R-:W-:Y:S01]  /*48200*/  IMAD R17, R17, 0x100, R23 ;  /* 0x0000010011117824 */ /* 0x008fe200078e0217 */
[C---:B--2---:R-:W-:Y:S06]  /*48210*/  HMMA.16816.F32 R24, R4.reuse, R10, R24 ;  /* 0x0000000a0418723c */ /* 0x044fec0000001818 */
[----:B----4-:R-:W-:-:S15]  /*48220*/  HMMA.16816.F32 R12, R4, R8, R12 ;  /* 0x00000008040c723c */ /* 0x010fde000000180c */
[----:B------:R-:W-:-:S02]  /*48230*/  NOP ;  /* 0x0000000000007918 */ /* 0x000fc40000000000 */
[----:B------:R0:W-:Y:S04]  /*48240*/  STL.64 [R1+0x4c0], R24 ;  /* 0x0004c01801007387 */ /* 0x0001e80000100a00 */
[----:B------:R1:W-:Y:S04]  /*48250*/  STL.64 [R1+0x4c8], R26 ;  /* 0x0004c81a01007387 */ /* 0x0003e80000100a00 */
[----:B------:R-:W2:Y:S04]  /*48260*/  LDL.LU R21, [R1+0x244] ;  /* 0x0002440001157983 */ /* 0x000ea80000300800 */
[----:B------:R-:W2:Y:S04]  /*48270*/  LDL.LU R22, [R1+0x248] ;  /* 0x0002480001167983 */ /* 0x000ea80000300800 */
[----:B------:R-:W2:Y:S04]  /*48280*/  LDL.LU R23, [R1+0x24c] ;  /* 0x00024c0001177983 */ /* 0x000ea80000300800 */
[----:B0-----:R-:W3:Y:S04]  /*48290*/  LDL.LU R24, [R1+0x230] ;  /* 0x0002300001187983 */ /* 0x001ee80000300800 */
[----:B------:R-:W3:Y:S04]  /*482a0*/  LDL.LU R25, [R1+0x234] ;  /* 0x0002340001197983 */ /* 0x000ee80000300800 */
[----:B-1----:R-:W3:Y:S04]  /*482b0*/  LDL.LU R26, [R1+0x238] ;  /* 0x00023800011a7983 */ /* 0x002ee80000300800 */
[----:B------:R-:W3:Y:S04]  /*482c0*/  LDL.LU R27, [R1+0x23c] ;  /* 0x00023c00011b7983 */ /* 0x000ee80000300800 */
[----:B------:R0:W-:Y:S04]  /*482d0*/  STL.64 [R1+0x250], R12 ;  /* 0x0002500c01007387 */ /* 0x0001e80000100a00 */
[----:B------:R1:W-:Y:S04]  /*482e0*/  STL.64 [R1+0x258], R14 ;  /* 0x0002580e01007387 */ /* 0x0003e80000100a00 */
[----:B0-----:R-:W4:Y:S04]  /*482f0*/  LDL.LU R12, [R1+0x210] ;  /* 0x00021000010c7983 */ /* 0x001f280000300800 */
[----:B------:R-:W4:Y:S04]  /*48300*/  LDL.LU R13, [R1+0x214] ;  /* 0x00021400010d7983 */ /* 0x000f280000300800 */
[----:B-1----:R-:W5:Y:S04]  /*48310*/  LDL.LU R14, [R1+0x218] ;  /* 0x00021800010e7983 */ /* 0x002f680000300800 */
        /* <DEDUP_REMOVED lines=11> */
[----:B------:R-:W3:Y:S04]  /*483d0*/  LDL.LU R10, [R1+0x1f8] ;  /* 0x0001f800010a7983 */ /* 0x000ee80000300800 */
[----:B------:R-:W3:Y:S01]  /*483e0*/  LDL.LU R11, [R1+0x1fc] ;  /* 0x0001fc00010b7983 */ /* 0x000ee20000300800 */
[----:B--2---:R-:W-:Y:S03]  /*483f0*/  HMMA.16816.F32 R20, R4, R2, R20 ;  /* 0x000000020414723c */ /* 0x004fe60000001814 */
[----:B---3--:R-:W-:Y:S04]  /*48400*/  STL.64 [R1+0x2810], R10 ;  /* 0x0028100a01007387 */ /* 0x008fe80000100a00 */
[----:B-----5:R0:W-:Y:S04]  /*48410*/  STL.64 [R1+0x2808], R8 ;  /* 0x0028080801007387 */ /* 0x0201e80000100a00 */
[----:B0-----:R-:W2:Y:S04]  /*48420*/  LDL.LU R8, [R1+0x200] ;  /* 0x0002000001087983 */ /* 0x001ea80000300800 */
[----:B------:R-:W2:Y:S04]  /*48430*/  LDL.LU R9, [R1+0x204] ;  /* 0x0002040001097983 */ /* 0x000ea80000300800 */
[----:B------:R-:W2:Y:S04]  /*48440*/  LDL.LU R10, [R1+0x208] ;  /* 0x00020800010a7983 */ /* 0x000ea80000300800 */
[----:B------:R-:W-:Y:S04]  /*48450*/  STL.64 [R1+0x240], R20 ;  /* 0x0002401401007387 */ /* 0x000fe80000100a00 */
[----:B------:R0:W-:Y:S04]  /*48460*/  STL.64 [R1+0x248], R22 ;  /* 0x0002481601007387 */ /* 0x0001e80000100a00 */
[----:B0-----:R-:W3:Y:S04]  /*48470*/  LDL.LU.64 R22, [R1+0x2850] ;  /* 0x0028500001167983 */ /* 0x001ee80000300a00 */
[----:B------:R-:W5:Y:S01]  /*48480*/  LDL.LU.64 R20, [R1+0x2848] ;  /* 0x0028480001147983 */ /* 0x000f620000300a00 */
[----:B------:R-:W-:-:S02]  /*48490*/  IMAD R18, R19, 0x100, R18 ;  /* 0x0000010013127824 */ /* 0x000fc400078e0212 */
[----:B------:R-:W-:Y:S01]  /*484a0*/  IMAD R19, R29, 0x100, R28 ;  /* 0x000001001d137824 */ /* 0x000fe200078e021c */
[----:B------:R-:W-:Y:S02]  /*484b0*/  F2FP.F16.E5M2.UNPACK_B R16, R16 ;  /* 0x00000010ff10723e */ /* 0x000fe400020004ff */
[----:B------:R-:W-:Y:S01]  /*484c0*/  F2FP.F16.E5M2.UNPACK_B R17, R17 ;  /* 0x00000011ff11723e */ /* 0x000fe200020004ff */
[----:B---3--:R-:W-:Y:S01]  /*484d0*/  HMMA.16816.F32 R4, R4, R22, R24 ;  /* 0x000000160404723c */ /* 0x008fe20000001818 */
[----:B------:R-:W3:Y:S04]  /*484e0*/  LDL.LU.64 R26, [R1+0x2840] ;  /* 0x00284000011a7983 */ /* 0x000ee80000300a00 */
[----:B------:R-:W4:Y:S01]  /*484f0*/  LDL.LU.64 R24, [R1+0x2838] ;  /* 0x0028380001187983 */ /* 0x000f220000300a00 */
[----:B------:R-:W-:-:S02]  /*48500*/  F2FP.F16.E5M2.UNPACK_B R18, R18 ;  /* 0x00000012ff12723e */ /* 0x000fc400020004ff */
[----:B------:R-:W-:Y:S01]  /*48510*/  F2FP.F16.E5M2.UNPACK_B R19, R19 ;  /* 0x00000013ff13723e */ /* 0x000fe200020004ff */
[----:B------:R-:W-:-:S14]  /*48520*/  IMAD.MOV.U32 R11, RZ, RZ, R0 ;  /* 0x000000ffff0b7224 */ /* 0x000fdc00078e0000 */
[----:B------:R0:W-:Y:S04]  /*48530*/  STL.64 [R1+0x4b0], R4 ;  /* 0x0004b00401007387 */ /* 0x0001e80000100a00 */
[----:B------:R1:W-:Y:S04]  /*48540*/  STL.64 [R1+0x4b8], R6 ;  /* 0x0004b80601007387 */ /* 0x0003e80000100a00 */
[----:B0-----:R-:W2:Y:S04]  /*48550*/  LDL.LU R4, [R1+0x1d9c] ;  /* 0x001d9c0001047983 */ /* 0x001ea80000300800 */
[----:B------:R-:W2:Y:S04]  /*48560*/  LDL.LU R5, [R1+0x1da4] ;  /* 0x001da40001057983 */ /* 0x000ea80000300800 */
[----:B------:R-:W2:Y:S04]  /*48570*/  LDL.LU R28, [R1+0x1db0] ;  /* 0x001db000011c7983 */ /* 0x000ea80000300800 */
[----:B-1----:R-:W2:Y:S04]  /*48580*/  LDL.LU R6, [R1+0x1dac] ;  /* 0x001dac0001067983 */ /* 0x002ea80000300800 */
[----:B------:R-:W2:Y:S04]  /*48590*/  LDL.LU R29, [R1+0x1db8] ;  /* 0x001db800011d7983 */ /* 0x000ea80000300800 */
[----:B------:R-:W2:Y:S01]  /*485a0*/  LDL.LU R7, [R1+0x1db4] ;  /* 0x001db40001077983 */ /* 0x000ea20000300800 */
[----:B----4-:R-:W-:-:S15]  /*485b0*/  HMMA.16816.F32 R12, R16, R24, R12 ;  /* 0x00000018100c723c */ /* 0x010fde000000180c */
[----:B------:R-:W-:-:S08]  /*485c0*/  NOP ;  /* 0x0000000000007918 */ /* 0x000fd00000000000 */
[----:B------:R-:W-:Y:S04]  /*485d0*/  STL.64 [R1+0x4a0], R12 ;  /* 0x0004a00c01007387 */ /* 0x000fe80000100a00 */
[----:B------:R0:W-:Y:S01]  /*485e0*/  STL [R1+0x4a8], R14 ;  /* 0x0004a80e01007387 */ /* 0x0001e20000100800 */
[----:B------:R-:W-:-:S03]  /*485f0*/  IMAD.MOV.U32 R0, RZ, RZ, R15 ;  /* 0x000000ffff007224 */ /* 0x000fc600078e000f */
[----:B0-----:R-:W5:Y:S04]  /*48600*/  LDL.LU.64 R14, [R1+0x2830] ;  /* 0x00283000010e7983 */ /* 0x001f680000300a00 */
[----:B------:R-:W5:Y:S04]  /*48610*/  LDL.LU.64 R12, [R1+0x2828] ;  /* 0x00282800010c7983 */ /* 0x000f680000300a00 */
[----:B---3--:R-:W-:Y:S04]  /*48620*/  STL.64 [R1+0x27d8], R26 ;  /* 0x0027d81a01007387 */ /* 0x008fe80000100a00 */
[----:B------:R0:W-:Y:S04]  /*48630*/  STL.64 [R1+0x27d0], R24 ;  /* 0x0027d01801007387 */ /* 0x0001e80000100a00 */
[----:B0-----:R-:W3:Y:S04]  /*48640*/  LDL.LU R24, [R1+0x1e0] ;  /* 0x0001e00001187983 */ /* 0x001ee80000300800 */
[----:B------:R-:W3:Y:S04]  /*48650*/  LDL.LU R25, [R1+0x1e4] ;  /* 0x0001e40001197983 */ /* 0x000ee80000300800 */
[----:B------:R-:W3:Y:S04]  /*48660*/  LDL.LU R26, [R1+0x1e8] ;  /* 0x0001e800011a7983 */ /* 0x000ee80000300800 */
[----:B------:R-:W3:Y:S04]  /*48670*/  LDL.LU R27, [R1+0x1ec] ;  /* 0x0001ec00011b7983 */ /* 0x000ee80000300800 */
[----:B------:R-:W-:Y:S01]  /*48680*/  STL [R1+0x2548], R0 ;  /* 0x0025480001007387 */ /* 0x000fe20000100800 */
        /* <DEDUP_REMOVED lines=9> */
[----:B------:R-:W-:Y:S04]  /*48720*/  STL.64 [R1+0x27e0], R20 ;  /* 0x0027e01401007387 */ /* 0x000fe80000100a00 */
[----:B------:R-:W3:Y:S01]  /*48730*/  LDL.LU R0, [R1+0x1dd4] ;  /* 0x001dd40001007983 */ /* 0x000ee20000300800 */
        /* <DEDUP_REMOVED lines=20> */
[----:B---3--:R-:W-:Y:S02]  /*48880*/  IMAD R5, R5, 0x100, R23 ;  /* 0x0000010005057824 */ /* 0x008fe400078e0217 */
[----:B------:R-:W-:Y:S02]  /*48890*/  IMAD R6, R6, 0x100, R28 ;  /* 0x0000010006067824 */ /* 0x000fe400078e021c */
[----:B------:R-:W-:Y:S01]  /*488a0*/  IMAD R7, R7, 0x100, R29 ;  /* 0x0000010007077824 */ /* 0x000fe200078e021d */
        /* <DEDUP_REMOVED lines=12> */
[----:B------:R-:W4:Y:S04]  /*48970*/  LDL.LU R28, [R1+0x27f4] ;  /* 0x0027f400011c7983 */ /* 0x000f280000300800 */
[----:B------:R-:W5:Y:S04]  /*48980*/  LDL.LU R29, [R1+0x27f0] ;  /* 0x0027f000011d7983 */ /* 0x000f680000300800 */
[----:B------:R0:W-:Y:S04]  /*48990*/  STL.64 [R1+0x5e0], R12 ;  /* 0x0005e00c01007387 */ /* 0x0001e80000100a00 */
[----:B------:R1:W-:Y:S04]  /*489a0*/  STL.64 [R1+0x5e8], R14 ;  /* 0x0005e80e01007387 */ /* 0x0003e80000100a00 */
[----:B0-----:R-:W2:Y:S04]  /*489b0*/  LDL.LU R12, [R1+0x190] ;  /* 0x00019000010c7983 */ /* 0x001ea80000300800 */
[----:B------:R-:W2:Y:S04]  /*489c0*/  LDL.LU R13, [R1+0x194] ;  /* 0x00019400010d7983 */ /* 0x000ea80000300800 */
[----:B-1----:R-:W3:Y:S04]  /*489d0*/  LDL.LU R14, [R1+0x198] ;  /* 0x00019800010e7983 */ /* 0x002ee80000300800 */
        /* <DEDUP_REMOVED lines=12> */
[----:B------:R-:W4:Y:S01]  /*48aa0*/  LDL.LU R11, [R1+0x16c] ;  /* 0x00016c00010b7983 */ /* 0x000f220000300800 */
[C---:B------:R-:W-:Y:S03]  /*48ab0*/  HMMA.16816.F32 R20, R16.reuse, R2, R20 ;  /* 0x000000021014723c */ /* 0x040fe60000001814 */
[----:B----4-:R-:W-:Y:S04]  /*48ac0*/  STL.64 [R1+0x27a8], R10 ;  /* 0x0027a80a01007387 */ /* 0x010fe80000100a00 */
[----:B---3--:R0:W-:Y:S04]  /*48ad0*/  STL.64 [R1+0x27a0], R8 ;  /* 0x0027a00801007387 */ /* 0x0081e80000100a00 */
[----:B0-----:R-:W3:Y:S04]  /*48ae0*/  LDL.LU R8, [R1+0x170] ;  /* 0x0001700001087983 */ /* 0x001ee80000300800 */
[----:B------:R-:W3:Y:S04]  /*48af0*/  LDL.LU R9, [R1+0x174] ;  /* 0x0001740001097983 */ /* 0x000ee80000300800 */
[----:B------:R-:W3:Y:S04]  /*48b00*/  LDL.LU R10, [R1+0x178] ;  /* 0x00017800010a7983 */ /* 0x000ee80000300800 */
[----:B------:R-:W-:Y:S04]  /*48b10*/  STL.64 [R1+0x5d0], R20 ;  /* 0x0005d01401007387 */ /* 0x000fe80000100a00 */
[----:B------:R0:W-:Y:S04]  /*48b20*/  STL.64 [R1+0x5d8], R22 ;  /* 0x0005d81601007387 */ /* 0x0001e80000100a00 */
[----:B0-----:R-:W4:Y:S04]  /*48b30*/  LDL.LU.64 R22, [R1+0x27e8] ;  /* 0x0027e80001167983 */ /* 0x001f280000300a00 */
[----:B------:R-:W3:Y:S01]  /*48b40*/  LDL.LU.64 R20, [R1+0x27e0] ;  /* 0x0027e00001147983 */ /* 0x000ee20000300a00 */
[----:B-----5:R-:W-:Y:S01]  /*48b50*/  IMAD.MOV.U32 R11, RZ, RZ, R29 ;  /* 0x000000ffff0b7224 */ /* 0x020fe200078e001d */
[----:B----4-:R-:W-:Y:S02]  /*48b60*/  HMMA.16816.F32 R16, R16, R22, R24 ;  /* 0x000000161010723c */ /* 0x010fe40000001818 */
[----:B------:R-:W4:Y:S04]  /*48b70*/  LDL.LU.64 R26, [R1+0x27d8] ;  /* 0x0027d800011a7983 */ /* 0x000f280000300a00 */
[----:B------:R-:W2:-:S15]  /*48b80*/  LDL.LU.64 R24, [R1+0x27d0] ;  /* 0x0027d00001187983 */ /* 0x000e9e0000300a00 */
[----:B------:R-:W-:-:S02]  /*48b90*/  NOP ;  /* 0x0000000000007918 */ /* 0x000fc40000000000 */
[----:B------:R0:W-:Y:S04]  /*48ba0*/  STL.64 [R1+0x470], R16 ;  /* 0x0004701001007387 */ /* 0x0001e80000100a00 */
[----:B------:R1:W-:Y:S01]  /*48bb0*/  STL [R1+0x478], R18 ;  /* 0x0004781201007387 */ /* 0x0003e20000100800 */
[----:B------:R-:W-:-:S03]  /*48bc0*/  IMAD.MOV.U32 R29, RZ, RZ, R19 ;  /* 0x000000ffff1d7224 */ /* 0x000fc600078e0013 */
        /* <DEDUP_REMOVED lines=8> */
[----:B---3--:R-:W-:Y:S04]  /*48c50*/  STL.64 [R1+0x2778], R18 ;  /* 0x0027781201007387 */ /* 0x008fe80000100a00 */
[----:B-----5:R0:W-:Y:S04]  /*48c60*/  STL.64 [R1+0x2770], R16 ;  /* 0x0027701001007387 */ /* 0x0201e80000100a00 */
[----:B0-----:R-:W3:Y:S04]  /*48c70*/  LDL.LU R16, [R1+0x140] ;  /* 0x0001400001107983 */ /* 0x001ee80000300800 */
[----:B------:R-:W3:Y:S04]  /*48c80*/  LDL.LU R17, [R1+0x144] ;  /* 0x0001440001117983 */ /* 0x000ee80000300800 */
[----:B------:R-:W5:Y:S04]  /*48c90*/  LDL.LU R18, [R1+0x148] ;  /* 0x0001480001127983 */ /* 0x000f680000300800 */
[----:B------:R-:W5:Y:S01]  /*48ca0*/  LDL.LU R19, [R1+0x14c] ;  /* 0x00014c0001137983 */ /* 0x000f620000300800 */
[C---:B--2---:R-:W-:Y:S03]  /*48cb0*/  HMMA.16816.F32 R12, R4.reuse, R24, R12 ;  /* 0x00000018040c723c */ /* 0x044fe6000000180c */
[----:B-----5:R-:W-:Y:S04]  /*48cc0*/  STL.64 [R1+0x2788], R18 ;  /* 0x0027881201007387 */ /* 0x020fe80000100a00 */
[----:B---3--:R0:W-:Y:S04]  /*48cd0*/  STL.64 [R1+0x2780], R16 ;  /* 0x0027801001007387 */ /* 0x0081e80000100a00 */
[----:B0-----:R-:W2:Y:S04]  /*48ce0*/  LDL.LU R16, [R1+0x150] ;  /* 0x0001500001107983 */ /* 0x001ea80000300800 */
[----:B------:R-:W2:Y:S04]  /*48cf0*/  LDL.LU R17, [R1+0x154] ;  /* 0x0001540001117983 */ /* 0x000ea80000300800 */
[----:B------:R-:W2:Y:S04]  /*48d00*/  LDL.LU R18, [R1+0x158] ;  /* 0x0001580001127983 */ /* 0x000ea80000300800 */
[----:B------:R-:W2:Y:S04]  /*48d10*/  LDL.LU R19, [R1+0x15c] ;  /* 0x00015c0001137983 */ /* 0x000ea80000300800 */
[----:B------:R-:W-:Y:S04]  /*48d20*/  STL.64 [R1+0x460], R12 ;  /* 0x0004600c01007387 */ /* 0x000fe80000100a00 */
[----:B------:R0:W-:Y:S04]  /*48d30*/  STL.64 [R1+0x468], R14 ;  /* 0x0004680e01007387 */ /* 0x0001e80000100a00 */
[----:B0-----:R-:W3:Y:S04]  /*48d40*/  LDL.LU.64 R14, [R1+0x27c8] ;  /* 0x0027c800010e7983 */ /* 0x001ee80000300a00 */
[----:B------:R-:W3:Y:S04]  /*48d50*/  LDL.LU.64 R12, [R1+0x27c0] ;  /* 0x0027c000010c7983 */ /* 0x000ee80000300a00 */
[----:B------:R-:W5:Y:S04]  /*48d60*/  LDL.LU R24, [R1+0x1dc8] ;  /* 0x001dc80001187983 */ /* 0x000f680000300800 */
[----:B------:R-:W5:Y:S01]  /*48d70*/  LDL.LU R25, [R1+0x1dd0] ;  /* 0x001dd00001197983 */ /* 0x000f620000300800 */
[----:B---3--:R-:W-:-:S15]  /*48d80*/  HMMA.16816.F32 R12, R4, R20, R12 ;  /* 0x00000014040c723c */ /* 0x008fde000000180c */
[----:B------:R-:W-:-:S08]  /*48d90*/  NOP ;  /* 0x0000000000007918 */ /* 0x000fd00000000000 */
[----:B------:R-:W-:Y:S04]  /*48da0*/  STL.64 [R1+0x450], R12 ;  /* 0x0004500c01007387 */ /* 0x000fe80000100a00 */
[----:B------:R0:W-:Y:S04]  /*48db0*/  STL.64 [R1+0x458], R14 ;  /* 0x0004580e01007387 */ /* 0x0001e80000100a00 */
[----:B0-----:R-:W3:Y:S04]  /*48dc0*/  LDL.LU.64 R14, [R1+0x27b8] ;  /* 0x0027b800010e7983 */ /* 0x001ee80000300a00 */
[----:B------:R-:W4:Y:S04]  /*48dd0*/  LDL.LU.64 R12, [R1+0x27b0] ;  /* 0x0027b000010c7983 */ /* 0x000f280000300a00 */
[----:B------:R-:W5:Y:S01]  /*48de0*/  LDL.LU R21, [R1+0x1dc0] ;  /* 0x001dc00001157983 */ /* 0x000f620000300800 */
[----:B---3--:R-:W-:-:S15]  /*48df0*/  HMMA.16816.F32 R8, R4, R14, R8 ;  /* 0x0000000e0408723c */ /* 0x008fde0000001808 */
[----:B------:R-:W-:-:S08]  /*48e00*/  NOP ;  /* 0x0000000000007918 */ /* 0x000fd00000000000 */
[----:B------:R-:W-:Y:S04]  /*48e10*/  STL.64 [R1+0x440], R8 ;  /* 0x0004400801007387 */ /* 0x000fe80000100a00 */
[----:B------:R0:W-:Y:S04]  /*48e20*/  STL.64 [R1+0x448], R10 ;  /* 0x0004480a01007387 */ /* 0x0001e80000100a00 */
[----:B0-----:R-:W4:Y:S04]  /*48e30*/  LDL.LU.64 R10, [R1+0x27a8] ;  /* 0x0027a800010a7983 */ /* 0x001f280000300a00 */
[----:B------:R-:W4:Y:S02]  /*48e40*/  LDL.LU.64 R8, [R1+0x27a0] ;  /* 0x0027a00001087983 */ /* 0x000f240000300a00 */
[----:B----4-:R-:W-:Y:S02]  /*48e50*/  HMMA.16816.F32 R12, R4, R12, R8 ;  /* 0x0000000c040c723c */ /* 0x010fe40000001808 */
[----:B------:R-:W2:Y:S04]  /*48e60*/  LDL.LU.64 R10, [R1+0x2798] ;  /* 0x00279800010a7983 */ /* 0x000ea80000300a00 */
[----:B------:R-:W3:-:S15]  /*48e70*/  LDL.LU.64 R8, [R1+0x2790] ;  /* 0x0027900001087983 */ /* 0x000ede0000300a00 */
[----:B------:R-:W-:-:S02]  /*48e80*/  NOP ;  /* 0x0000000000007918 */ /* 0x000fc40000000000 */
        /* <DEDUP_REMOVED lines=8> */
[----:B------:R0:W-:Y:S04]  /*48f10*/  STL.64 [R1+0x408], R18 ;  /* 0x0004081201007387 */ /* 0x0001e80000100a00 */
[----:B0-----:R-:W3:Y:S04]  /*48f20*/  LDL.LU.64 R18, [R1+0x2788] ;  /* 0x0027880001127983 */ /* 0x001ee80000300a00 */
[----:B------:R-:W3:Y:S01]  /*48f30*/  LDL.LU.64 R16, [R1+0x2780] ;  /* 0x0027800001107983 */ /* 0x000ee20000300a00 */
[----:B------:R-:W-:Y:S01]  /*48f40*/  IMAD.MOV.U32 R15, RZ, RZ, R28 ;  /* 0x000000ffff0f7224 */ /* 0x000fe200078e001c */
[----:B---3--:R-:W-:Y:S02]  /*48f50*/  HMMA.16816.F32 R8, R4, R8, R16 ;  /* 0x000000080408723c */ /* 0x008fe40000001810 */
[----:B------:R-:W2:Y:S04]  /*48f60*/  LDL.LU.64 R18, [R1+0x2778] ;  /* 0x0027780001127983 */ /* 0x000ea80000300a00 */
[----:B------:R-:W5:-:S15]  /*48f70*/  LDL.LU.64 R16, [R1+0x2770] ;  /* 0x0027700001107983 */ /* 0x000f5e0000300a00 */
[----:B------:R-:W-:-:S02]  /*48f80*/  NOP ;  /* 0x0000000000007918 */ /* 0x000fc40000000000 */
[----:B------:R-:W-:Y:S04]  /*48f90*/  STL.64 [R1+0x3e0], R8 ;  /* 0x0003e00801007387 */ /* 0x000fe80000100a00 */
[----:B------:R4:W-:Y:S01]  /*48fa0*/  STL [R1+0x3e8], R10 ;  /* 0x0003e80a01007387 */ /* 0x0009e20000100800 */
[----:B------:R-:W-:Y:S02]  /*48fb0*/  IMAD.MOV.U32 R28, RZ, RZ, R11 ;  /* 0x000000ffff1c7224 */ /* 0x000fe400078e000b */
[----:B----4-:R-:W-:Y:S03]  /*48fc0*/  HMMA.16816.F32 R8, R4, R2, R12 ;  /* 0x000000020408723c */ /* 0x010fe6000000180c */
[----:B------:R-:W-:Y:S04]  /*48fd0*/  STL [R1+0x2460], R28 ;  /* 0x0024601c01007387 */ /* 0x000fe80000100800 */
[----:B------:R-:W3:Y:S01]  /*48fe0*/  LDL R20, [R1+0x6f8] ;  /* 0x0006f80001147983 */ /* 0x000ee20000100800 */
[----:B-----5:R-:W-:-:S03]  /*48ff0*/  IMAD R16, R16, 0x100, R21 ;  /* 0x0000010010107824 */ /* 0x020fc600078e0215 */
[----:B------:R-:W4:-:S12]  /*49000*/  LDL R21, [R1+0x6fc] ;  /* 0x0006fc0001157983 */ /* 0x000f180000100800 */
[----:B------:R-:W-:Y:S04]  /*49010*/  STL.64 [R1+0x3d0], R8 ;  /* 0x0003d00801007387 */ /* 0x000fe80000100a00 */
[----:B------:R0:W-:Y:S04]  /*49020*/  STL.64 [R1+0x3d8], R10 ;  /* 0x0003d80a01007387 */ /* 0x0001e80000100a00 */
[----:B------:R-:W5:Y:S04]  /*49030*/  LDL.LU R2, [R1+0x1df0] ;  /* 0x001df00001027983 */ /* 0x000f680000300800 */
[----:B------:R-:W5:Y:S04]  /*49040*/  LDL.LU R3, [R1+0x1dec] ;  /* 0x001dec0001037983 */ /* 0x000f680000300800 */
[----:B0-----:R-:W2:Y:S04]  /*49050*/  LDL R10, [R1+0x6b8] ;  /* 0x0006b800010a7983 */ /* 0x001ea80000100800 */
[----:B------:R-:W2:Y:S04]  /*49060*/  LDL R11, [R1+0x6bc] ;  /* 0x0006bc00010b7983 */ /* 0x000ea80000100800 */
[----:B------:R-:W5:Y:S04]  /*49070*/  LDL.LU R28, [R1+0x1df8] ;  /* 0x001df800011c7983 */ /* 0x000f680000300800 */
[----:B------:R-:W3:Y:S04]  /*49080*/  LDL.LU R8, [R1+0x1df4] ;  /* 0x001df40001087983 */ /* 0x000ee80000300800 */
[----:B------:R-:W3:Y:S04]  /*49090*/  LDL R9, [R1+0x6a8] ;  /* 0x0006a80001097983 */ /* 0x000ee80000100800 */
[----:B--2---:R-:W-:Y:S04]  /*490a0*/  STL.64 [R1+0x2728], R10 ;  /* 0x0027280a01007387 */ /* 0x004fe80000100a00 */
        /* <DEDUP_REMOVED lines=8> */
[----:B------:R-:W2:Y:S01]  /*49130*/  LDL.LU R9, [R1+0x34] ;  /* 0x0000340001097983 */ /* 0x000ea20000300800 */
[----:B------:R-:W-:-:S02]  /*49140*/  IMAD.MOV.U32 R10, RZ, RZ, R26 ;  /* 0x000000ffff0a7224 */ /* 0x000fc400078e001a */
[----:B------:R-:W-:Y:S01]  /*49150*/  IMAD.MOV.U32 R11, RZ, RZ, R27 ;  /* 0x000000ffff0b7224 */ /* 0x000fe200078e001b */
[----:B------:R-:W3:Y:S04]  /*49160*/  LDL.LU R26, [R1+0x276c] ;  /* 0x00276c00011a7983 */ /* 0x000ee80000300800 */
[----:B------:R-:W4:Y:S04]  /*49170*/  LDL.LU R27, [R1+0x2768] ;  /* 0x00276800011b7983 */ /* 0x000f280000300800 */
[----:B------:R-:W-:Y:S04]  /*49180*/  STL.64 [R1+0x2748], R10 ;  /* 0x0027480a01007387 */ /* 0x000fe80000100a00 */
[----:B--2---:R0:W-:Y:S04]  /*49190*/  STL.64 [R1+0x2740], R8 ;  /* 0x0027400801007387 */ /* 0x0041e80000100a00 */
[----:B0-----:R-:W2:Y:S04]  /*491a0*/  LDL.LU R8, [R1+0x10] ;  /* 0x0000100001087983 */ /* 0x001ea80000300800 */
[----:B------:R-:W2:Y:S04]  /*491b0*/  LDL.LU R9, [R1+0x14] ;  /* 0x0000140001097983 */ /* 0x000ea80000300800 */
[----:B------:R-:W5:Y:S04]  /*491c0*/  LDL.LU R10, [R1+0x18] ;  /* 0x00001800010a7983 */ /* 0x000f680000300800 */
[----:B------:R-:W5:Y:S04]  /*491d0*/  LDL.LU R11, [R1+0x1c] ;  /* 0x00001c00010b7983 */ /* 0x000f680000300800 */
[----:B-----5:R-:W-:Y:S04]  /*491e0*/  STL.64 [R1+0x2758], R10 ;  /* 0x0027580a01007387 */ /* 0x020fe80000100a00 */
[----:B--2---:R0:W-:Y:S04]  /*491f0*/  STL.64 [R1+0x2750], R8 ;  /* 0x0027500801007387 */ /* 0x0041e80000100a00 */
[----:B0-----:R-:W2:Y:S04]  /*49200*/  LDL.LU R8, [R1] ;  /* 0x0000000001087983 */ /* 0x001ea80000300800 */
[----:B------:R-:W2:Y:S01]  /*49210*/  LDL.LU R9, [R1+0x4] ;  /* 0x0000040001097983 */ /* 0x000ea20000300800 */
[----:B----4-:R-:W-:-:S02]  /*49220*/  IMAD.MOV.U32 R10, RZ, RZ, R27 ;  /* 0x000000ffff0a7224 */ /* 0x010fc400078e001b */
[----:B---3--:R-:W-:Y:S01]  /*49230*/  IMAD.MOV.U32 R11, RZ, RZ, R26 ;  /* 0x000000ffff0b7224 */ /* 0x008fe200078e001a */
[----:B------:R-:W3:Y:S04]  /*49240*/  LDL.LU R27, [R1+0x2764] ;  /* 0x00276400011b7983 */ /* 0x000ee80000300800 */
[----:B------:R-:W4:Y:S01]  /*49250*/  LDL.LU R26, [R1+0x2760] ;  /* 0x00276000011a7983 */ /* 0x000f220000300800 */
[----:B------:R-:W-:-:S03]  /*49260*/  IMAD R19, R0, 0x100, R19 ;  /* 0x0000010000137824 */ /* 0x000fc600078e0213 */
[----:B------:R-:W5:Y:S04]  /*49270*/  LDL R14, [R1+0x6e8] ;  /* 0x0006e800010e7983 */ /* 0x000f680000100800 */
[----:B------:R-:W5:Y:S04]  /*49280*/  LDL R15, [R1+0x6ec] ;  /* 0x0006ec00010f7983 */ /* 0x000f680000100800 */
[----:B------:R-:W5:Y:S04]  /*49290*/  LDL R12, [R1+0x6c8] ;  /* 0x0006c800010c7983 */ /* 0x000f680000100800 */
[----:B------:R-:W5:Y:S04]  /*492a0*/  LDL R13, [R1+0x6cc] ;  /* 0x0006cc00010d7983 */ /* 0x000f680000100800 */
[----:B------:R-:W5:Y:S01]  /*492b0*/  LDL R0, [R1+0x6ac] ;  /* 0x0006ac0001007983 */ /* 0x000f620000100800 */
[----:B--2---:R-:W-:Y:S03]  /*492c0*/  HMMA.16816.F32 R4, R4, R22, R8 ;  /* 0x000000160404723c */ /* 0x004fe60000001808 */
[----:B------:R-:W2:Y:S04]  /*492d0*/  LDL.LU.64 R10, [R1+0x2758] ;  /* 0x00275800010a7983 */ /* 0x000ea80000300a00 */
[----:B------:R-:W2:Y:S01]  /*492e0*/  LDL.LU.64 R8, [R1+0x2750] ;  /* 0x0027500001087983 */ /* 0x000ea20000300a00 */
[----:B------:R-:W-:-:S02]  /*492f0*/  IMAD R17, R17, 0x100, R24 ;  /* 0x0000010011117824 */ /* 0x000fc400078e0218 */
[----:B------:R-:W-:Y:S01]  /*49300*/  IMAD R18, R18, 0x100, R25 ;  /* 0x0000010012127824 */ /* 0x000fe200078e0219 */
[----:B------:R-:W-:Y:S02]  /*49310*/  F2FP.F16.E5M2.UNPACK_B R16, R16 ;  /* 0x00000010ff10723e */ /* 0x000fe400020004ff */
[----:B------:R-:W-:Y:S02]  /*49320*/  F2FP.F16.E5M2.UNPACK_B R19, R19 ;  /* 0x00000013ff13723e */ /* 0x000fe400020004ff */
[----:B---3--:R-:W-:Y:S02]  /*49330*/  F2FP.F16.E5M2.UNPACK_B R24, R27 ;  /* 0x0000001bff18723e */ /* 0x008fe400020004ff */
[----:B------:R-:W-:Y:S02]  /*49340*/  F2FP.F16.E5M2.UNPACK_B R17, R17 ;  /* 0x00000011ff11723e */ /* 0x000fe400020004ff */
[----:B------:R-:W-:Y:S02]  /*49350*/  F2FP.F16.E5M2.UNPACK_B R18, R18 ;  /* 0x00000012ff12723e */ /* 0x000fe400020004ff */
[----:B----4-:R-:W-:-:S02]  /*49360*/  F2FP.F16.E5M2.UNPACK_B R25, R26 ;  /* 0x0000001aff19723e */ /* 0x010fc400020004ff */
[----:B------:R-:W-:Y:S04]  /*49370*/  STL.64 [R1], R4 ;  /* 0x0000000401007387 */ /* 0x000fe80000100a00 */
[----:B------:R0:W-:Y:S04]  /*49380*/  STL.64 [R1+0x8], R6 ;  /* 0x0000080601007387 */ /* 0x0001e80000100a00 */
[----:B0-----:R-:W3:Y:S04]  /*49390*/  LDL.LU R6, [R1+0x1de0] ;  /* 0x001de00001067983 */ /* 0x001ee80000300800 */
[----:B------:R-:W3:Y:S04]  /*493a0*/  LDL.LU R7, [R1+0x1ddc] ;  /* 0x001ddc0001077983 */ /* 0x000ee80000300800 */
        /* <DEDUP_REMOVED lines=10> */
[----:B0-----:R-:W5:Y:S04]  /*49450*/  LDL.LU R24, [R1+0x60] ;  /* 0x0000600001187983 */ /* 0x001f680000300800 */
[----:B------:R-:W5:Y:S04]  /*49460*/  LDL.LU R25, [R1+0x64] ;  /* 0x0000640001197983 */ /* 0x000f680000300800 */
[----:B------:R-:W3:Y:S04]  /*49470*/  LDL.LU R26, [R1+0x68] ;  /* 0x00006800011a7983 */ /* 0x000ee80000300800 */
[----:B------:R-:W3:Y:S01]  /*49480*/  LDL.LU R27, [R1+0x6c] ;  /* 0x00006c00011b7983 */ /* 0x000ee20000300800 */
[----:B------:R-:W-:-:S02]  /*49490*/  F2FP.F16.E5M2.UNPACK_B R20, R20 ;  /* 0x00000014ff14723e */ /* 0x000fc400020004ff */
[----:B------:R-:W-:-:S07]  /*494a0*/  F2FP.F16.E5M2.UNPACK_B R21, R21 ;  /* 0x00000015ff15723e */ /* 0x000fce00020004ff */
        /* <DEDUP_REMOVED lines=16> */
[----:B------:R-:W-:-:S04]  /*495b0*/  IMAD R6, R3, 0x100, R2 ;  /* 0x0000010003067824 */ /* 0x000fc800078e0202 */
[C---:B--2---:R-:W-:Y:S06]  /*495c0*/  HMMA.16816.F32 R24, R16.reuse, R12, R24 ;  /* 0x0000000c1018723c */ /* 0x044fec0000001818 */
[----:B---3--:R-:W-:-:S15]  /*495d0*/  HMMA.16816.F32 R8, R16, R14, R8 ;  /* 0x0000000e1008723c */ /* 0x008fde0000001808 */
[----:B------:R-:W-:-:S08]  /*495e0*/  NOP ;  /* 0x0000000000007918 */ /* 0x000fd00000000000 */
[----:B------:R-:W-:Y:S04]  /*495f0*/  STL.64 [R1+0x3a0], R8 ;  /* 0x0003a00801007387 */ /* 0x000fe80000100a00 */
[----:B------:R0:W-:Y:S04]  /*49600*/  STL.64 [R1+0x3a8], R10 ;  /* 0x0003a80a01007387 */ /* 0x0001e80000100a00 */
[----:B0-----:R-:W2:Y:S04]  /*49610*/  LDL.LU.64 R10, [R1+0x2728] ;  /* 0x00272800010a7983 */ /* 0x001ea80000300a00 */
[----:B------:R-:W3:Y:S04]  /*49620*/  LDL.LU.64 R8, [R1+0x2720] ;  /* 0x0027200001087983 */ /* 0x000ee80000300a00 */
[----:B------:R-:W5:Y:S04]  /*49630*/  LDL R2, [R1+0x698] ;  /* 0x0006980001027983 */ /* 0x000f680000100800 */
[----:B------:R-:W4:Y:S04]  /*49640*/  LDL R3, [R1+0x69c] ;  /* 0x00069c0001037983 */ /* 0x000f280000100800 */
[----:B------:R-:W-:Y:S04]  /*49650*/  STL.64 [R1+0x390], R24 ;  /* 0x0003901801007387 */ /* 0x000fe80000100a00 */
[----:B------:R0:W-:Y:S04]  /*49660*/  STL.64 [R1+0x398], R26 ;  /* 0x0003981a01007387 */ /* 0x0001e80000100a00 */
[----:B0-----:R-:W3:Y:S04]  /*49670*/  LDL.LU.64 R26, [R1+0x2718] ;  /* 0x00271800011a7983 */ /* 0x001ee80000300a00 */
[----:B------:R-:W3:Y:S04]  /*49680*/  LDL.LU.64 R24, [R1+0x2710] ;  /* 0x0027100001187983 */ /* 0x000ee80000300a00 */
[----:B------:R-:W-:Y:S04]  /*49690*/  STL.64 [R1+0x26c8], R14 ;  /* 0x0026c80e01007387 */ /* 0x000fe80000100a00 */
[----:B------:R3:W-:Y:S01]  /*496a0*/  STL.64 [R1+0x26c0], R12 ;  /* 0x0026c00c01007387 */ /* 0x0007e20000100a00 */
[----:B--2---:R-:W-:-:S02]  /*496b0*/  F2FP.F16.E5M2.UNPACK_B R10, R10 ;  /* 0x0000000aff0a723e */ /* 0x004fc400020004ff */
[----:B------:R-:W-:-:S07]  /*496c0*/  F2FP.F16.E5M2.UNPACK_B R11, R11 ;  /* 0x0000000bff0b723e */ /* 0x000fce00020004ff */
[----:B---3--:R-:W-:Y:S01]  /*496d0*/  HMMA.16816.F32 R12, R16, R10, R24 ;  /* 0x0000000a100c723c */ /* 0x008fe20000001818 */
[----:B------:R-:W-:Y:S01]  /*496e0*/  IMAD R7, R8, 0x100, R28 ;  /* 0x0000010008077824 */ /* 0x000fe200078e021c */
[----:B------:R-:W-:Y:S02]  /*496f0*/  F2FP.F16.E5M2.UNPACK_B R8, R9 ;  /* 0x00000009ff08723e */ /* 0x000fe400020004ff */
[----:B------:R-:W-:Y:S01]  /*49700*/  F2FP.F16.E5M2.UNPACK_B R9, R0 ;  /* 0x00000000ff09723e */ /* 0x000fe200020004ff */
[----:B------:R-:W2:Y:S04]  /*49710*/  LDL R28, [R1+0x688] ;  /* 0x00068800011c7983 */ /* 0x000ea80000100800 */
[----:B------:R-:W3:-:S14]  /*49720*/  LDL R0, [R1+0x68c] ;  /* 0x00068c0001007983 */ /* 0x000edc0000100800 */
[----:B------:R-:W-:Y:S04]  /*49730*/  STL.64 [R1+0x3f0], R12 ;  /* 0x0003f00c01007387 */ /* 0x000fe80000100a00 */
[----:B------:R-:W-:Y:S04]  /*49740*/  STL.64 [R1+0x3f8], R14 ;  /* 0x0003f80e01007387 */ /* 0x000fe80000100a00 */
[----:B------:R-:W5:Y:S04]  /*49750*/  LDL.LU R24, [R1+0x120] ;  /* 0x0001200001187983 */ /* 0x000f680000300800 */
[----:B------:R-:W5:Y:S04]  /*49760*/  LDL.LU R25, [R1+0x124] ;  /* 0x0001240001197983 */ /* 0x000f680000300800 */
[----:B------:R-:W4:Y:S04]  /*49770*/  LDL.LU R26, [R1+0x128] ;  /* 0x00012800011a7983 */ /* 0x000f280000300800 */
[----:B------:R-:W4:Y:S04]  /*49780*/  LDL.LU R27, [R1+0x12c] ;  /* 0x00012c00011b7983 */ /* 0x000f280000300800 */
[----:B----4-:R-:W-:Y:S04]  /*49790*/  STL.64 [R1+0x26f8], R26 ;  /* 0x0026f81a01007387 */ /* 0x010fe80000100a00 */
[----:B-----5:R0:W-:Y:S04]  /*497a0*/  STL.64 [R1+0x26f0], R24 ;  /* 0x0026f01801007387 */ /* 0x0201e80000100a00 */
        /* <DEDUP_REMOVED lines=574> */
[----:B0-----:R-:W3:Y:S01]  /*4bb90*/  LDL.LU.64 R22, [R1+0x24c0] ;  /* 0x0024c00001167983 */ /* 0x001ee20000300a00 */
[----:B------:R-:W-:-:S03]  /*4bba0*/  IMAD R19, R28, 0x100, R19 ;  /* 0x000001001c137824 */ /* 0x000fc600078e0213 */
[----:B------:R-:W5:Y:S04]  /*4bbb0*/  LDL.LU.64 R20, [R1+0x24b8] ;  /* 0x0024b80001147983 */ /* 0x000f680000300a00 */
[----:B------:R-:W4:Y:S01]  /*4bbc0*/  LDL.LU R28, [R1+0x1eb8] ;  /* 0x001eb800011c7983 */ /* 0x000f220000300800 */
[----:B------:R-:W-:Y:S02]  /*4bbd0*/  F2FP.F16.E5M2.UNPACK_B R16, R16 ;  /* 0x00000010ff10723e */ /* 0x000fe400020004ff */
[----:B------:R-:W-:Y:S01]  /*4bbe0*/  F2FP.F16.E5M2.UNPACK_B R17, R17 ;  /* 0x00000011ff11723e */ /* 0x000fe200020004ff */
[----:B---3--:R-:W-:Y:S01]  /*4bbf0*/  HMMA.16816.F32 R4, R4, R22, R24 ;  /* 0x000000160404723c */ /* 0x008fe20000001818 */
[----:B------:R-:W3:Y:S04]  /*4bc00*/  LDL.LU.64 R26, [R1+0x24b0] ;  /* 0x0024b000011a7983 */ /* 0x000ee80000300a00 */
[----:B------:R-:W2:Y:S01]  /*4bc10*/  LDL.LU.64 R24, [R1+0x24a8] ;  /* 0x0024a80001187983 */ /* 0x000ea20000300a00 */
[----:B------:R-:W-:-:S02]  /*4bc20*/  F2FP.F16.E5M2.UNPACK_B R18, R18 ;  /* 0x00000012ff12723e */ /* 0x000fc400020004ff */
[----:B------:R-:W-:-:S15]  /*4bc30*/  F2FP.F16.E5M2.UNPACK_B R19, R19 ;  /* 0x00000013ff13723e */ /* 0x000fde00020004ff */
        /* <DEDUP_REMOVED lines=20> */
[----:B0-----:R-:W5:Y:S04]  /*4bd80*/  LDL.LU.64 R14, [R1+0x2490] ;  /* 0x00249000010e7983 */ /* 0x001f680000300a00 */
[----:B------:R-:W4:Y:S04]  /*4bd90*/  LDL.LU.64 R12, [R1+0x2488] ;  /* 0x00248800010c7983 */ /* 0x000f280000300a00 */
[----:B------:R-:W-:Y:S04]  /*4bda0*/  STL.64 [R1+0x2458], R22 ;  /* 0x0024581601007387 */ /* 0x000fe80000100a00 */
        /* <DEDUP_REMOVED lines=17> */
[----:B------:R-:W-:Y:S04]  /*4bec0*/  STL.64 [R1+0x2428], R14 ;  /* 0x0024280e01007387 */ /* 0x000fe80000100a00 */
[----:B------:R0:W-:Y:S04]  /*4bed0*/  STL.64 [R1+0x2420], R12 ;  /* 0x0024200c01007387 */ /* 0x0001e80000100a00 */
[----:B0-----:R-:W5:Y:S04]  /*4bee0*/  LDL.LU R12, [R1+0x5e0] ;  /* 0x0005e000010c7983 */ /* 0x001f680000300800 */
[----:B------:R-:W5:Y:S04]  /*4bef0*/  LDL.LU R13, [R1+0x5e4] ;  /* 0x0005e400010d7983 */ /* 0x000f680000300800 */
[----:B------:R-:W5:Y:S04]  /*4bf00*/  LDL.LU R14, [R1+0x5e8] ;  /* 0x0005e800010e7983 */ /* 0x000f680000300800 */
[----:B------:R-:W5:Y:S01]  /*4bf10*/  LDL.LU R15, [R1+0x5ec] ;  /* 0x0005ec00010f7983 */ /* 0x000f620000300800 */
[----:B------:R-:W-:-:S03]  /*4bf20*/  IMAD R5, R0, 0x100, R5 ;  /* 0x0000010000057824 */ /* 0x000fc600078e0205 */
[----:B------:R-:W5:Y:S01]  /*4bf30*/  LDL.LU R0, [R1+0x1ed4] ;  /* 0x001ed40001007983 */ /* 0x000f620000300800 */
[----:B--2---:R-:W-:Y:S02]  /*4bf40*/  IMAD R4, R4, 0x100, R26 ;  /* 0x0000010004047824 */ /* 0x004fe400078e021a */
[----:B---3--:R-:W-:Y:S02]  /*4bf50*/  IMAD R6, R6, 0x100, R27 ;  /* 0x0000010006067824 */ /* 0x008fe400078e021b */
[----:B------:R-:W-:Y:S02]  /*4bf60*/  IMAD.MOV.U32 R27, RZ, RZ, R29 ;  /* 0x000000ffff1b7224 */ /* 0x000fe400078e001d */
[----:B------:R-:W-:Y:S01]  /*4bf70*/  IMAD R7, R7, 0x100, R28 ;  /* 0x0000010007077824 */ /* 0x000fe200078e021c */
[C---:B----4-:R-:W-:Y:S06]  /*4bf80*/  HMMA.16816.F32 R20, R16.reuse, R10, R20 ;  /* 0x0000000a1014723c */ /* 0x050fec0000001814 */
[----:B-----5:R-:W-:-:S15]  /*4bf90*/  HMMA.16816.F32 R12, R16, R8, R12 ;  /* 0x00000008100c723c */ /* 0x020fde000000180c */
        /* <DEDUP_REMOVED lines=54> */
[----:B------:R-:W-:-:S07]  /*4c300*/  F2FP.F16.E5M2.UNPACK_B R7, R7 ;  /* 0x00000007ff07723e */ /* 0x000fce00020004ff */
[C---:B--2---:R-:W-:Y:S01]  /*4c310*/  HMMA.16816.F32 R12, R4.reuse, R24, R12 ;  /* 0x00000018040c723c */ /* 0x044fe2000000180c */
        /* <DEDUP_REMOVED lines=11> */
[----:B------:R-:W5:Y:S04]  /*4c3d0*/  LDL.LU R25, [R1+0x1ed0] ;  /* 0x001ed00001197983 */ /* 0x000f680000300800 */
[----:B----4-:R0:W-:Y:S02]  /*4c3e0*/  STL.64 [R1+0x23e8], R26 ;  /* 0x0023e81a01007387 */ /* 0x0101e40000100a00 */
[----:B0-----:R-:W-:Y:S01]  /*4c3f0*/  IMAD.MOV.U32 R27, RZ, RZ, R28 ;  /* 0x000000ffff1b7224 */ /* 0x001fe200078e001c */
[----:B---3--:R-:W-:Y:S01]  /*4c400*/  HMMA.16816.F32 R12, R4, R20, R12 ;  /* 0x00000014040c723c */ /* 0x008fe2000000180c */
[----:B-----5:R0:W-:Y:S04]  /*4c410*/  STL.64 [R1+0x23e0], R24 ;  /* 0x0023e01801007387 */ /* 0x0201e80000100a00 */
[----:B0-----:R-:W3:Y:S04]  /*4c420*/  LDL.LU R24, [R1+0x3e0] ;  /* 0x0003e00001187983 */ /* 0x001ee80000300800 */
[----:B------:R-:W3:Y:S04]  /*4c430*/  LDL.LU R25, [R1+0x3e4] ;  /* 0x0003e40001197983 */ /* 0x000ee80000300800 */
[----:B------:R-:W3:Y:S10]  /*4c440*/  LDL.LU R26, [R1+0x3e8] ;  /* 0x0003e800011a7983 */ /* 0x000ef40000300800 */
[----:B------:R-:W-:Y:S04]  /*4c450*/  STL.64 [R1+0x60], R12 ;  /* 0x0000600c01007387 */ /* 0x000fe80000100a00 */
[----:B------:R0:W-:Y:S01]  /*4c460*/  STL [R1+0x68], R14 ;  /* 0x0000680e01007387 */ /* 0x0001e20000100800 */
[----:B------:R-:W-:-:S03]  /*4c470*/  IMAD.MOV.U32 R28, RZ, RZ, R15 ;  /* 0x000000ffff1c7224 */ /* 0x000fc600078e000f */
[----:B0-----:R-:W4:Y:S04]  /*4c480*/  LDL.LU.64 R14, [R1+0x2428] ;  /* 0x00242800010e7983 */ /* 0x001f280000300a00 */
[----:B------:R-:W5:Y:S04]  /*4c490*/  LDL.LU.64 R12, [R1+0x2420] ;  /* 0x00242000010c7983 */ /* 0x000f680000300a00 */
[----:B------:R-:W-:Y:S01]  /*4c4a0*/  STL [R1+0x2188], R28 ;  /* 0x0021881c01007387 */ /* 0x000fe20000100800 */
        /* <DEDUP_REMOVED lines=12> */
[----:B0-----:R-:W4:Y:S04]  /*4c570*/  LDL.LU R12, [R1] ;  /* 0x00000000010c7983 */ /* 0x001f280000300800 */
[----:B------:R-:W4:Y:S04]  /*4c580*/  LDL.LU R13, [R1+0x4] ;  /* 0x00000400010d7983 */ /* 0x000f280000300800 */
[----:B-1----:R-:W4:Y:S04]  /*4c590*/  LDL.LU R14, [R1+0x8] ;  /* 0x00000800010e7983 */ /* 0x002f280000300800 */
[----:B------:R-:W4:Y:S01]  /*4c5a0*/  LDL.LU R15, [R1+0xc] ;  /* 0x00000c00010f7983 */ /* 0x000f220000300800 */
[----:B--2---:R-:W-:-:S15]  /*4c5b0*/  HMMA.16816.F32 R16, R4, R10, R16 ;  /* 0x0000000a0410723c */ /* 0x004fde0000001810 */
[----:B------:R-:W-:-:S08]  /*4c5c0*/  NOP ;  /* 0x0000000000007918 */ /* 0x000fd00000000000 */
[----:B------:R-:W-:Y:S04]  /*4c5d0*/  STL.64 [R1+0x30], R16 ;  /* 0x0000301001007387 */ /* 0x000fe80000100a00 */
[----:B------:R0:W-:Y:S04]  /*4c5e0*/  STL.64 [R1+0x38], R18 ;  /* 0x0000381201007387 */ /* 0x0001e80000100a00 */
[----:B0-----:R-:W2:Y:S04]  /*4c5f0*/  LDL.LU.64 R18, [R1+0x23f8] ;  /* 0x0023f80001127983 */ /* 0x001ea80000300a00 */
[----:B------:R-:W5:Y:S01]  /*4c600*/  LDL.LU.64 R16, [R1+0x23f0] ;  /* 0x0023f00001107983 */ /* 0x000f620000300a00 */
[----:B---3--:R-:W-:Y:S03]  /*4c610*/  HMMA.16816.F32 R8, R4, R8, R24 ;  /* 0x000000080408723c */ /* 0x008fe60000001818 */
[----:B------:R-:W3:Y:S04]  /*4c620*/  LDL.LU.64 R26, [R1+0x23e8] ;  /* 0x0023e800011a7983 */ /* 0x000ee80000300a00 */
[----:B------:R-:W4:-:S15]  /*4c630*/  LDL.LU.64 R24, [R1+0x23e0] ;  /* 0x0023e00001187983 */ /* 0x000f1e0000300a00 */
[----:B------:R-:W-:-:S01]  /*4c640*/  NOP ;  /* 0x0000000000007918 */ /* 0x000fc20000000000 */
[----:B------:R0:W-:Y:S04]  /*4c650*/  STL.64 [R1+0x20], R8 ;  /* 0x0000200801007387 */ /* 0x0001e80000100a00 */
[----:B------:R1:W-:Y:S04]  /*4c660*/  STL [R1+0x28], R10 ;  /* 0x0000280a01007387 */ /* 0x0003e80000100800 */
[----:B0-----:R-:W3:Y:S04]  /*4c670*/  LDL.LU R8, [R1+0x3d0] ;  /* 0x0003d00001087983 */ /* 0x001ee80000300800 */
[----:B------:R-:W3:Y:S04]  /*4c680*/  LDL.LU R9, [R1+0x3d4] ;  /* 0x0003d40001097983 */ /* 0x000ee80000300800 */
[----:B-1----:R-:W3:Y:S01]  /*4c690*/  LDL.LU R10, [R1+0x3d8] ;  /* 0x0003d800010a7983 */ /* 0x002ee20000300800 */
[----:B-----5:R-:W-:-:S02]  /*4c6a0*/  IMAD R16, R29, 0x100, R16 ;  /* 0x000001001d107824 */ /* 0x020fc400078e0210 */
[----:B------:R-:W-:Y:S02]  /*4c6b0*/  IMAD.MOV.U32 R29, RZ, RZ, R11 ;  /* 0x000000ffff1d7224 */ /* 0x000fe400078e000b */
[----:B------:R-:W5:Y:S04]  /*4c6c0*/  LDL.LU R11, [R1+0x3dc] ;  /* 0x0003dc00010b7983 */ /* 0x000f680000300800 */
[----:B------:R-:W-:Y:S01]  /*4c6d0*/  STL [R1+0x20e0], R29 ;  /* 0x0020e01d01007387 */ /* 0x000fe20000100800 */
[----:B--2---:R-:W-:Y:S02]  /*4c6e0*/  IMAD R19, R0, 0x100, R19 ;  /* 0x0000010000137824 */ /* 0x004fe400078e0213 */
[----:B----4-:R-:W-:Y:S02]  /*4c6f0*/  IMAD R18, R18, 0x100, R25 ;  /* 0x0000010012127824 */ /* 0x010fe400078e0219 */
[----:B------:R-:W-:Y:S01]  /*4c700*/  IMAD R17, R17, 0x100, R24 ;  /* 0x0000010011117824 */ /* 0x000fe200078e0218 */
[----:B---3--:R-:W-:-:S02]  /*4c710*/  F2FP.F16.E5M2.UNPACK_B R25, R26.H1 ;  /* 0x0000001aff19723e */ /* 0x008fc400030004ff */
[----:B------:R-:W-:Y:S01]  /*4c720*/  F2FP.F16.E5M2.UNPACK_B R24, R27.H1 ;  /* 0x0000001bff18723e */ /* 0x000fe200030004ff */
[C---:B-----5:R-:W-:Y:S06]  /*4c730*/  HMMA.16816.F32 R8, R4.reuse, R2, R8 ;  /* 0x000000020408723c */ /* 0x060fec0000001808 */
[----:B------:R-:W-:-:S15]  /*4c740*/  HMMA.16816.F32 R4, R4, R22, R12 ;  /* 0x000000160404723c */ /* 0x000fde000000180c */
[----:B------:R-:W-:-:S02]  /*4c750*/  NOP ;  /* 0x0000000000007918 */ /* 0x000fc40000000000 */
[----:B------:R-:W-:Y:S04]  /*4c760*/  STL.64 [R1+0x10], R8 ;  /* 0x0000100801007387 */ /* 0x000fe80000100a00 */
[----:B------:R-:W2:Y:S04]  /*4c770*/  LDL.LU R28, [R1+0x1ef8] ;  /* 0x001ef800011c7983 */ /* 0x000ea80000300800 */
[----:B------:R-:W2:Y:S04]  /*4c780*/  LDL.LU R0, [R1+0x1ef4] ;  /* 0x001ef40001007983 */ /* 0x000ea80000300800 */
[----:B------:R0:W-:Y:S04]  /*4c790*/  STL.64 [R1], R4 ;  /* 0x0000000401007387 */ /* 0x0001e80000100a00 */
[----:B------:R1:W-:Y:S04]  /*4c7a0*/  STL [R1+0x8], R6 ;  /* 0x0000080601007387 */ /* 0x0003e80000100800 */
[----:B------:R-:W3:Y:S04]  /*4c7b0*/  LDL.LU R22, [R1+0x6f8] ;  /* 0x0006f80001167983 */ /* 0x000ee80000300800 */
[----:B------:R-:W4:Y:S04]  /*4c7c0*/  LDL.LU R23, [R1+0x6fc] ;  /* 0x0006fc0001177983 */ /* 0x000f280000300800 */
[----:B------:R-:W5:Y:S01]  /*4c7d0*/  LDL.LU R20, [R1+0x6e8] ;  /* 0x0006e80001147983 */ /* 0x000f620000300800 */
[----:B------:R-:W-:-:S03]  /*4c7e0*/  IMAD.MOV.U32 R26, RZ, RZ, R10 ;  /* 0x000000ffff1a7224 */ /* 0x000fc600078e000a */
[----:B------:R-:W2:Y:S01]  /*4c7f0*/  LDL.LU R21, [R1+0x6ec] ;  /* 0x0006ec0001157983 */ /* 0x000ea20000300800 */
[----:B------:R-:W-:-:S03]  /*4c800*/  IMAD.MOV.U32 R27, RZ, RZ, R11 ;  /* 0x000000ffff1b7224 */ /* 0x000fc600078e000b */
[----:B------:R-:W3:Y:S04]  /*4c810*/  LDL.LU R10, [R1+0x6c8] ;  /* 0x0006c800010a7983 */ /* 0x000ee80000300800 */
[----:B------:R-:W3:Y:S04]  /*4c820*/  LDL.LU R11, [R1+0x6cc] ;  /* 0x0006cc00010b7983 */ /* 0x000ee80000300800 */
[----:B0-----:R-:W4:Y:S04]  /*4c830*/  LDL.LU R4, [R1+0x1ee0] ;  /* 0x001ee00001047983 */ /* 0x001f280000300800 */
[----:B------:R-:W2:Y:S04]  /*4c840*/  LDL.LU R12, [R1+0x1edc] ;  /* 0x001edc00010c7983 */ /* 0x000ea80000300800 */
[----:B------:R-:W4:Y:S04]  /*4c850*/  LDL.LU R5, [R1+0x1ee8] ;  /* 0x001ee80001057983 */ /* 0x000f280000300800 */
[----:B------:R-:W2:Y:S04]  /*4c860*/  LDL.LU R13, [R1+0x1ee4] ;  /* 0x001ee400010d7983 */ /* 0x000ea80000300800 */
[----:B-1----:R-:W5:Y:S04]  /*4c870*/  LDL.LU R6, [R1+0x1ef0] ;  /* 0x001ef00001067983 */ /* 0x002f680000300800 */
[----:B------:R-:W2:Y:S04]  /*4c880*/  LDL.LU R14, [R1+0x1eec] ;  /* 0x001eec00010e7983 */ /* 0x000ea80000300800 */
[----:B------:R-:W4:Y:S04]  /*4c890*/  LDL.LU R8, [R1+0x6b8] ;  /* 0x0006b80001087983 */ /* 0x000f280000300800 */
[----:B------:R-:W4:Y:S04]  /*4c8a0*/  LDL.LU R9, [R1+0x6bc] ;  /* 0x0006bc0001097983 */ /* 0x000f280000300800 */
[----:B---3--:R-:W-:Y:S04]  /*4c8b0*/  STL.64 [R1+0x23c8], R10 ;  /* 0x0023c80a01007387 */ /* 0x008fe80000100a00 */
[----:B----4-:R0:W-:Y:S04]  /*4c8c0*/  STL.64 [R1+0x23c0], R8 ;  /* 0x0023c00801007387 */ /* 0x0101e80000100a00 */
[----:B0-----:R-:W3:Y:S04]  /*4c8d0*/  LDL.LU R8, [R1+0x3b0] ;  /* 0x0003b00001087983 */ /* 0x001ee80000300800 */
[----:B------:R-:W3:Y:S04]  /*4c8e0*/  LDL.LU R9, [R1+0x3b4] ;  /* 0x0003b40001097983 */ /* 0x000ee80000300800 */
[----:B------:R-:W4:Y:S04]  /*4c8f0*/  LDL.LU R10, [R1+0x3b8] ;  /* 0x0003b800010a7983 */ /* 0x000f280000300800 */
[----:B------:R-:W4:Y:S01]  /*4c900*/  LDL.LU R11, [R1+0x3bc] ;  /* 0x0003bc00010b7983 */ /* 0x000f220000300800 */
[----:B------:R-:W-:Y:S01]  /*4c910*/  IMAD.MOV.U32 R29, RZ, RZ, R7 ;  /* 0x000000ffff1d7224 */ /* 0x000fe200078e0007 */
[----:B------:R-:W-:-:S02]  /*4c920*/  F2FP.F16.E5M2.UNPACK_B R16, R16 ;  /* 0x00000010ff10723e */ /* 0x000fc400020004ff */
[----:B----4-:R-:W-:Y:S04]  /*4c930*/  STL.64 [R1+0x23d8], R10 ;  /* 0x0023d80a01007387 */ /* 0x010fe80000100a00 */
[----:B---3--:R0:W-:Y:S04]  /*4c940*/  STL.64 [R1+0x23d0], R8 ;  /* 0x0023d00801007387 */ /* 0x0081e80000100a00 */
[----:B0-----:R-:W3:Y:S04]  /*4c950*/  LDL.LU R8, [R1+0x3c0] ;  /* 0x0003c00001087983 */ /* 0x001ee80000300800 */
[----:B------:R-:W3:Y:S04]  /*4c960*/  LDL.LU R9, [R1+0x3c4] ;  /* 0x0003c40001097983 */ /* 0x000ee80000300800 */
[----:B------:R-:W3:Y:S04]  /*4c970*/  LDL.LU R10, [R1+0x3c8] ;  /* 0x0003c800010a7983 */ /* 0x000ee80000300800 */
[----:B------:R-:W3:Y:S04]  /*4c980*/  LDL.LU R11, [R1+0x3cc] ;  /* 0x0003cc00010b7983 */ /* 0x000ee80000300800 */
[----:B------:R-:W5:Y:S01]  /*4c990*/  LDL.LU R7, [R1+0x6a8] ;  /* 0x0006a80001077983 */ /* 0x000f620000300800 */
[----:B------:R-:W-:-:S02]  /*4c9a0*/  F2FP.F16.E5M2.UNPACK_B R17, R17 ;  /* 0x00000011ff11723e */ /* 0x000fc400020004ff */
[----:B------:R-:W-:Y:S02]  /*4c9b0*/  F2FP.F16.E5M2.UNPACK_B R18, R18 ;  /* 0x00000012ff12723e */ /* 0x000fe400020004ff */
[----:B------:R-:W-:-:S07]  /*4c9c0*/  F2FP.F16.E5M2.UNPACK_B R19, R19 ;  /* 0x00000013ff13723e */ /* 0x000fce00020004ff */
[----:B---3--:R-:W-:Y:S01]  /*4c9d0*/  HMMA.16816.F32 R8, R16, R24, R8 ;  /* 0x000000181008723c */ /* 0x008fe20000001808 */
[----:B-----5:R-:W-:Y:S04]  /*4c9e0*/  STL.64 [R1+0x23b8], R6 ;  /* 0x0023b80601007387 */ /* 0x020fe80000100a00 */
[----:B------:R0:W-:Y:S04]  /*4c9f0*/  STL.64 [R1+0x23b0], R4 ;  /* 0x0023b00401007387 */ /* 0x0001e80000100a00 */
[----:B0-----:R-:W3:Y:S04]  /*4ca00*/  LDL.LU R4, [R1+0x3a0] ;  /* 0x0003a00001047983 */ /* 0x001ee80000300800 */
[----:B------:R-:W3:Y:S04]  /*4ca10*/  LDL.LU R5, [R1+0x3a4] ;  /* 0x0003a40001057983 */ /* 0x000ee80000300800 */
[----:B------:R-:W3:Y:S04]  /*4ca20*/  LDL.LU R6, [R1+0x3a8] ;  /* 0x0003a80001067983 */ /* 0x000ee80000300800 */
[----:B------:R-:W3:Y:S04]  /*4ca30*/  LDL.LU R7, [R1+0x3ac] ;  /* 0x0003ac0001077983 */ /* 0x000ee80000300800 */
[----:B------:R-:W4:Y:S04]  /*4ca40*/  LDL.LU R2, [R1+0x6ac] ;  /* 0x0006ac0001027983 */ /* 0x000f280000300800 */
[----:B------:R-:W5:Y:S04]  /*4ca50*/  LDL.LU R3, [R1+0x698] ;  /* 0x0006980001037983 */ /* 0x000f680000300800 */
[----:B------:R-:W4:Y:S04]  /*4ca60*/  LDL.LU R15, [R1+0x69c] ;  /* 0x00069c00010f7983 */ /* 0x000f280000300800 */
[----:B------:R-:W-:Y:S04]  /*4ca70*/  STL [R1+0x21f0], R29 ;  /* 0x0021f01d01007387 */ /* 0x000fe80000100800 */
[----:B------:R-:W-:Y:S04]  /*4ca80*/  STL.64 [R1+0x4f0], R8 ;  /* 0x0004f00801007387 */ /* 0x000fe80000100a00 */
[----:B------:R0:W-:Y:S04]  /*4ca90*/  STL.64 [R1+0x4f8], R10 ;  /* 0x0004f80a01007387 */ /* 0x0001e80000100a00 */
[----:B0-----:R-:W5:Y:S04]  /*4caa0*/  LDL.LU.64 R10, [R1+0x23d8] ;  /* 0x0023d800010a7983 */ /* 0x001f680000300a00 */
[----:B------:R-:W5:Y:S01]  /*4cab0*/  LDL.LU.64 R8, [R1+0x23d0] ;  /* 0x0023d00001087983 */ /* 0x000f620000300a00 */
[----:B------:R-:W-:-:S02]  /*4cac0*/  F2FP.F16.E5M2.UNPACK_B R22, R22.H1 ;  /* 0x00000016ff16723e */ /* 0x000fc400030004ff */
[----:B------:R-:W-:Y:S02]  /*4cad0*/  F2FP.F16.E5M2.UNPACK_B R23, R23.H1 ;  /* 0x00000017ff17723e */ /* 0x000fe400030004ff */
[----:B------:R-:W-:Y:S02]  /*4cae0*/  F2FP.F16.E5M2.UNPACK_B R20, R20.H1 ;  /* 0x00000014ff14723e */ /* 0x000fe400030004ff */
[----:B--2---:R-:W-:Y:S01]  /*4caf0*/  F2FP.F16.E5M2.UNPACK_B R21, R21.H1 ;  /* 0x00000015ff15723e */ /* 0x004fe200030004ff */
[----:B------:R-:W-:Y:S04]  /*4cb00*/  STL.64 [R1+0x2388], R26 ;  /* 0x0023881a01007387 */ /* 0x000fe80000100a00 */
[----:B------:R0:W-:Y:S04]  /*4cb10*/  STL.64 [R1+0x2380], R24 ;  /* 0x0023801801007387 */ /* 0x0001e80000100a00 */
[----:B0-----:R-:W2:Y:S04]  /*4cb20*/  LDL.LU R24, [R1+0x3f0] ;  /* 0x0003f00001187983 */ /* 0x001ea80000300800 */
[----:B------:R-:W2:Y:S04]  /*4cb30*/  LDL.LU R25, [R1+0x3f4] ;  /* 0x0003f40001197983 */ /* 0x000ea80000300800 */
[----:B------:R-:W2:Y:S04]  /*4cb40*/  LDL.LU R26, [R1+0x3f8] ;  /* 0x0003f800011a7983 */ /* 0x000ea80000300800 */
[----:B------:R-:W2:Y:S01]  /*4cb50*/  LDL.LU R27, [R1+0x3fc] ;  /* 0x0003fc00011b7983 */ /* 0x000ea20000300800 */
[C---:B---3--:R-:W-:Y:S06]  /*4cb60*/  HMMA.16816.F32 R4, R16.reuse, R20, R4 ;  /* 0x000000141004723c */ /* 0x048fec0000001804 */
[----:B-----5:R-:W-:-:S15]  /*4cb70*/  HMMA.16816.F32 R8, R16, R22, R8 ;  /* 0x000000161008723c */ /* 0x020fde0000001808 */
[----:B------:R-:W-:-:S08]  /*4cb80*/  NOP ;  /* 0x0000000000007918 */ /* 0x000fd00000000000 */
[----:B------:R-:W-:Y:S04]  /*4cb90*/  STL.64 [R1+0x4e0], R8 ;  /* 0x0004e00801007387 */ /* 0x000fe80000100a00 */
[----:B------:R0:W-:Y:S04]  /*4cba0*/  STL.64 [R1+0x4e8], R10 ;  /* 0x0004e80a01007387 */ /* 0x0001e80000100a00 */
[----:B0-----:R-:W3:Y:S04]  /*4cbb0*/  LDL.LU.64 R10, [R1+0x23c8] ;  /* 0x0023c800010a7983 */ /* 0x001ee80000300a00 */
[----:B------:R-:W5:Y:S04]  /*4cbc0*/  LDL.LU.64 R8, [R1+0x23c0] ;  /* 0x0023c00001087983 */ /* 0x000f680000300a00 */
[----:B------:R-:W-:Y:S04]  /*4cbd0*/  STL.64 [R1+0x4d0], R4 ;  /* 0x0004d00401007387 */ /* 0x000fe80000100a00 */
[----:B------:R0:W-:Y:S04]  /*4cbe0*/  STL.64 [R1+0x4d8], R6 ;  /* 0x0004d80601007387 */ /* 0x0001e80000100a00 */
[----:B0-----:R-:W4:Y:S04]  /*4cbf0*/  LDL.LU.64 R6, [R1+0x23b8] ;  /* 0x0023b80001067983 */ /* 0x001f280000300a00 */
[----:B------:R-:W2:Y:S04]  /*4cc00*/  LDL.LU.64 R4, [R1+0x23b0] ;  /* 0x0023b00001047983 */ /* 0x000ea80000300a00 */
[----:B------:R-:W-:Y:S04]  /*4cc10*/  STL.64 [R1+0x2378], R22 ;  /* 0x0023781601007387 */ /* 0x000fe80000100a00 */
[----:B------:R0:W-:Y:S04]  /*4cc20*/  STL.64 [R1+0x2370], R20 ;  /* 0x0023701401007387 */ /* 0x0001e80000100a00 */
[----:B0-----:R-:W4:Y:S04]  /*4cc30*/  LDL.LU R20, [R1+0x390] ;  /* 0x0003900001147983 */ /* 0x001f280000300800 */
[----:B------:R-:W4:Y:S04]  /*4cc40*/  LDL.LU R21, [R1+0x394] ;  /* 0x0003940001157983 */ /* 0x000f280000300800 */
[----:B------:R-:W4:Y:S04]  /*4cc50*/  LDL.LU R22, [R1+0x398] ;  /* 0x0003980001167983 */ /* 0x000f280000300800 */
[----:B------:R-:W4:Y:S04]  /*4cc60*/  LDL.LU R23, [R1+0x39c] ;  /* 0x00039c0001177983 */ /* 0x000f280000300800 */
[----:B------:R-:W2:Y:S01]  /*4cc70*/  LDL.LU R29, [R1+0x1f08] ;  /* 0x001f0800011d7983 */ /* 0x000ea20000300800 */
[----:B------:R-:W-:Y:S01]  /*4cc80*/  IMAD R0, R0, 0x100, R28 ;  /* 0x0000010000007824 */ /* 0x000fe200078e021c */
[----:B---3--:R-:W-:-:S02]  /*4cc90*/  F2FP.F16.E5M2.UNPACK_B R10, R10.H1 ;  /* 0x0000000aff0a723e */ /* 0x008fc400030004ff */
[----:B------:R-:W-:Y:S02]  /*4cca0*/  F2FP.F16.E5M2.UNPACK_B R11, R11.H1 ;  /* 0x0000000bff0b723e */ /* 0x000fe400030004ff */
[----:B-----5:R-:W-:Y:S02]  /*4ccb0*/  F2FP.F16.E5M2.UNPACK_B R8, R8.H1 ;  /* 0x00000008ff08723e */ /* 0x020fe400030004ff */
[----:B------:R-:W-:-:S03]  /*4ccc0*/  F2FP.F16.E5M2.UNPACK_B R9, R9.H1 ;  /* 0x00000009ff09723e */ /* 0x000fc600030004ff */
[----:B----4-:R-:W-:Y:S01]  /*4ccd0*/  HMMA.16816.F32 R20, R16, R10, R20 ;  /* 0x0000000a1014723c */ /* 0x010fe20000001814 */
[----:B--2---:R-:W-:-:S15]  /*4cce0*/  IMAD R12, R12, 0x100, R4 ;  /* 0x000001000c0c7824 */ /* 0x004fde00078e0204 */
[----:B------:R-:W-:-:S07]  /*4ccf0*/  NOP ;  /* 0x0000000000007918 */ /* 0x000fce0000000000 */
[----:B------:R-:W-:Y:S04]  /*4cd00*/  STL.64 [R1+0x6c0], R20 ;  /* 0x0006c01401007387 */ /* 0x000fe80000100a00 */
[----:B------:R0:W-:Y:S01]  /*4cd10*/  STL.64 [R1+0x6c8], R22 ;  /* 0x0006c81601007387 */ /* 0x0001e20000100a00 */
[----:B------:R-:W-:-:S03]  /*4cd20*/  IMAD R13, R13, 0x100, R5 ;  /* 0x000001000d0d7824 */ /* 0x000fc600078e0205 */
[----:B------:R-:W2:Y:S01]  /*4cd30*/  LDL.LU R28, [R1+0x1f04] ;  /* 0x001f0400011c7983 */ /* 0x000ea20000300800 */
[----:B0-----:R-:W-:Y:S01]  /*4cd40*/  HMMA.16816.F32 R20, R16, R8, R24 ;  /* 0x000000081014723c */ /* 0x001fe20000001818 */
[----:B------:R-:W-:Y:S02]  /*4cd50*/  F2FP.F16.E5M2.UNPACK_B R4, R3.H1 ;  /* 0x00000003ff04723e */ /* 0x000fe400030004ff */
[----:B------:R-:W-:Y:S01]  /*4cd60*/  F2FP.F16.E5M2.UNPACK_B R5, R15.H1 ;  /* 0x0000000fff05723e */ /* 0x000fe200030004ff */
[----:B------:R-:W3:Y:S04]  /*4cd70*/  LDL.LU R3, [R1+0x688] ;  /* 0x0006880001037983 */ /* 0x000ee80000300800 */
[----:B------:R-:W4:-:S15]  /*4cd80*/  LDL.LU R15, [R1+0x68c] ;  /* 0x00068c00010f7983 */ /* 0x000f1e0000300800 */
[----:B------:R-:W-:Y:S04]  /*4cd90*/  STL.64 [R1+0x6d0], R20 ;  /* 0x0006d01401007387 */ /* 0x000fe80000100a00 */
[----:B------:R-:W-:Y:S04]  /*4cda0*/  STL.64 [R1+0x6d8], R22 ;  /* 0x0006d81601007387 */ /* 0x000fe80000100a00 */
[----:B------:R-:W5:Y:S04]  /*4cdb0*/  LDL.LU R24, [R1+0x380] ;  /* 0x0003800001187983 */ /* 0x000f680000300800 */
[----:B------:R-:W5:Y:S04]  /*4cdc0*/  LDL.LU R25, [R1+0x384] ;  /* 0x0003840001197983 */ /* 0x000f680000300800 */
[----:B------:R-:W2:Y:S04]  /*4cdd0*/  LDL.LU R26, [R1+0x388] ;  /* 0x00038800011a7983 */ /* 0x000ea80000300800 */
[----:B------:R-:W2:Y:S04]  /*4cde0*/  LDL.LU R27, [R1+0x38c] ;  /* 0x00038c00011b7983 */ /* 0x000ea80000300800 */
[----:B--2---:R-:W-:Y:S04]  /*4cdf0*/  STL.64 [R1+0x2398], R26 ;  /* 0x0023981a01007387 */ /* 0x004fe80000100a00 */
[----:B-----5:R0:W-:Y:S04]  /*4ce00*/  STL.64 [R1+0x2390], R24 ;  /* 0x0023901801007387 */ /* 0x0201e80000100a00 */
[----:B0-----:R-:W2:Y:S04]  /*4ce10*/  LDL.LU R24, [R1+0x410] ;  /* 0x0004100001187983 */ /* 0x001ea80000300800 */
[----:B------:R-:W2:Y:S04]  /*4ce20*/  LDL.LU R25, [R1+0x414] ;  /* 0x0004140001197983 */ /* 0x000ea80000300800 */
[----:B------:R-:W5:Y:S04]  /*4ce30*/  LDL.LU R26, [R1+0x418] ;  /* 0x00041800011a7983 */ /* 0x000f680000300800 */
[----:B------:R-:W5:Y:S01]  /*4ce40*/  LDL.LU R27, [R1+0x41c] ;  /* 0x00041c00011b7983 */ /* 0x000f620000300800 */
[----:B------:R-:W-:Y:S01]  /*4ce50*/  IMAD R14, R14, 0x100, R6 ;  /* 0x000001000e0e7824 */ /* 0x000fe200078e0206 */
[----:B------:R-:W-:-:S02]  /*4ce60*/  F2FP.F16.E5M2.UNPACK_B R6, R7.H1 ;  /* 0x00000007ff06723e */ /* 0x000fc400030004ff */
[----:B-----5:R-:W-:Y:S04]  /*4ce70*/  STL.64 [R1+0x23a8], R26 ;  /* 0x0023a81a01007387 */ /* 0x020fe80000100a00 */
[----:B--2---:R0:W-:Y:S04]  /*4ce80*/  STL.64 [R1+0x23a0], R24 ;  /* 0x0023a01801007387 */ /* 0x0041e80000100a00 */
        /* <DEDUP_REMOVED lines=10> */
[----:B0-----:R-:W3:Y:S04]  /*4cf30*/  LDL.LU R8, [R1+0x350] ;  /* 0x0003500001087983 */ /* 0x001ee80000300800 */
[----:B------:R-:W3:Y:S04]  /*4cf40*/  LDL.LU R9, [R1+0x354] ;  /* 0x0003540001097983 */ /* 0x000ee80000300800 */
[----:B------:R-:W4:Y:S04]  /*4cf50*/  LDL.LU R10, [R1+0x358] ;  /* 0x00035800010a7983 */ /* 0x000f280000300800 */
[----:B------:R-:W4:Y:S01]  /*4cf60*/  LDL.LU R11, [R1+0x35c] ;  /* 0x00035c00010b7983 */ /* 0x000f220000300800 */
[----:B------:R-:W-:-:S07]  /*4cf70*/  F2FP.F16.E5M2.UNPACK_B R7, R2.H1 ;  /* 0x00000002ff07723e */ /* 0x000fce00030004ff */
[----:B--2---:R-:W-:Y:S01]  /*4cf80*/  HMMA.16816.F32 R24, R16, R6, R24 ;  /* 0x000000061018723c */ /* 0x004fe20000001818 */
[----:B----4-:R-:W-:Y:S04]  /*4cf90*/  STL.64 [R1+0x2368], R10 ;  /* 0x0023680a01007387 */ /* 0x010fe80000100a00 */
        /* <DEDUP_REMOVED lines=10> */
[----:B------:R-:W-:Y:S02]  /*4d040*/  F2FP.F16.E5M2.UNPACK_B R3, R15.H1 ;  /* 0x0000000fff03723e */ /* 0x000fe400030004ff */
[----:B------:R-:W-:Y:S02]  /*4d050*/  F2FP.F16.E5M2.UNPACK_B R15, R0 ;  /* 0x00000000ff0f723e */ /* 0x000fe400020004ff */
[----:B------:R-:W4:Y:S01]  /*4d060*/  LDL.LU R0, [R1+0x1f0c] ;  /* 0x001f0c0001007983 */ /* 0x000f220000300800 */
        /* <DEDUP_REMOVED lines=8> */
[----:B0-----:R-:W4:Y:S04]  /*4d0f0*/  LDL.LU R4, [R1+0x340] ;  /* 0x0003400001047983 */ /* 0x001f280000300800 */
[----:B------:R-:W4:Y:S04]  /*4d100*/  LDL.LU R5, [R1+0x344] ;  /* 0x0003440001057983 */ /* 0x000f280000300800 */
[----:B------:R-:W4:Y:S04]  /*4d110*/  LDL.LU R6, [R1+0x348] ;  /* 0x0003480001067983 */ /* 0x000f280000300800 */
[----:B------:R-:W4:Y:S01]  /*4d120*/  LDL.LU R7, [R1+0x34c] ;  /* 0x00034c0001077983 */ /* 0x000f220000300800 */
[----:B---3--:R-:W-:Y:S03]  /*4d130*/  HMMA.16816.F32 R16, R16, R2, R24 ;  /* 0x000000021010723c */ /* 0x008fe60000001818 */
[----:B------:R-:W3:Y:S04]  /*4d140*/  LDL.LU.64 R26, [R1+0x2388] ;  /* 0x00238800011a7983 */ /* 0x000ee80000300a00 */
[----:B------:R-:W5:Y:S01]  /*4d150*/  LDL.LU.64 R24, [R1+0x2380] ;  /* 0x0023800001187983 */ /* 0x000f620000300a00 */
[----:B------:R-:W-:-:S02]  /*4d160*/  F2FP.F16.E5M2.UNPACK_B R12, R12 ;  /* 0x0000000cff0c723e */ /* 0x000fc400020004ff */
[----:B------:R-:W-:Y:S02]  /*4d170*/  F2FP.F16.E5M2.UNPACK_B R13, R13 ;  /* 0x0000000dff0d723e */ /* 0x000fe400020004ff */
[----:B------:R-:W-:-:S11]  /*4d180*/  F2FP.F16.E5M2.UNPACK_B R14, R14 ;  /* 0x0000000eff0e723e */ /* 0x000fd600020004ff */
        /* <DEDUP_REMOVED lines=11> */
[----:B------:R-:W5:Y:S04]  /*4d240*/  LDL.LU.64 R20, [R1+0x2370] ;  /* 0x0023700001147983 */ /* 0x000f680000300a00 */
[----:B---3--:R0:W-:Y:S04]  /*4d250*/  STL.64 [R1+0x2318], R26 ;  /* 0x0023181a01007387 */ /* 0x0081e80000100a00 */
[----:B0-----:R-:W3:Y:S04]  /*4d260*/  LDL.LU R27, [R1+0x1f10] ;  /* 0x001f1000011b7983 */ /* 0x001ee80000300800 */
        /* <DEDUP_REMOVED lines=15> */
[----:B0-----:R-:W5:Y:S04]  /*4d360*/  LDL.LU R20, [R1+0x310] ;  /* 0x0003100001147983 */ /* 0x001f680000300800 */
[----:B------:R-:W5:Y:S04]  /*4d370*/  LDL.LU R21, [R1+0x314] ;  /* 0x0003140001157983 */ /* 0x000f680000300800 */
[----:B------:R-:W5:Y:S04]  /*4d380*/  LDL.LU R22, [R1+0x318] ;  /* 0x0003180001167983 */ /* 0x000f680000300800 */
[----:B------:R-:W5:Y:S01]  /*4d390*/  LDL.LU R23, [R1+0x31c] ;  /* 0x00031c0001177983 */ /* 0x000f620000300800 */
[----:B----4-:R-:W-:-:S02]  /*4d3a0*/  IMAD R16, R17, 0x100, R16 ;  /* 0x0000010011107824 */ /* 0x010fc400078e0210 */
[----:B------:R-:W-:Y:S02]  /*4d3b0*/  IMAD R17, R28, 0x100, R29 ;  /* 0x000001001c117824 */ /* 0x000fe400078e021d */
[----:B---3--:R-:W-:Y:S01]  /*4d3c0*/  IMAD R0, R0, 0x100, R27 ;  /* 0x0000010000007824 */ /* 0x008fe200078e021b */
        /* <DEDUP_REMOVED lines=8> */
[----:B------:R-:W4:Y:S04]  /*4d450*/  LDL.LU R29, [R1+0x1f38] ;  /* 0x001f3800011d7983 */ /* 0x000f280000300800 */
[----:B------:R-:W-:Y:S04]  /*4d460*/  STL.64 [R1+0x6a0], R20 ;  /* 0x0006a01401007387 */ /* 0x000fe80000100a00 */
[----:B------:R-:W-:Y:S04]  /*4d470*/  STL.64 [R1+0x6a8], R22 ;  /* 0x0006a81601007387 */ /* 0x000fe80000100a00 */
[----:B------:R-:W4:Y:S04]  /*4d480*/  LDL.LU R28, [R1+0x1f2c] ;  /* 0x001f2c00011c7983 */ /* 0x000f280000300800 */
        /* <DEDUP_REMOVED lines=14> */
[----:B------:R-:W2:Y:S04]  /*4d570*/  LDL.LU R26, [R1+0x338] ;  /* 0x00033800011a7983 */ /* 0x000ea80000300800 */
[----:B------:R-:W2:Y:S04]  /*4d580*/  LDL.LU R27, [R1+0x33c] ;  /* 0x00033c00011b7983 */ /* 0x000ea80000300800 */
[----:B------:R-:W5:Y:S04]  /*4d590*/  LDL.LU R9, [R1+0x1f20] ;  /* 0x001f200001097983 */ /* 0x000f680000300800 */
[----:B------:R-:W-:Y:S04]  /*4d5a0*/  STL.64 [R1+0x22e8], R10 ;  /* 0x0022e80a01007387 */ /* 0x000fe80000100a00 */
[----:B-----5:R0:W-:Y:S04]  /*4d5b0*/  STL.64 [R1+0x22e0], R8 ;  /* 0x0022e00801007387 */ /* 0x0201e80000100a00 */
[----:B0-----:R-:W5:Y:S04]  /*4d5c0*/  LDL.LU R8, [R1+0x2d0] ;  /* 0x0002d00001087983 */ /* 0x001f680000300800 */
[----:B------:R-:W5:Y:S04]  /*4d5d0*/  LDL.LU R9, [R1+0x2d4] ;  /* 0x0002d40001097983 */ /* 0x000f680000300800 */
[----:B------:R-:W3:Y:S04]  /*4d5e0*/  LDL.LU R10, [R1+0x2d8] ;  /* 0x0002d800010a7983 */ /* 0x000ee80000300800 */
[----:B------:R-:W3:Y:S01]  /*4d5f0*/  LDL.LU R11, [R1+0x2dc] ;  /* 0x0002dc00010b7983 */ /* 0x000ee20000300800 */
[----:B--2---:R-:W-:Y:S03]  /*4d600*/  HMMA.16816.F32 R24, R12, R6, R24 ;  /* 0x000000060c18723c */ /* 0x004fe60000001818 */
[----:B------:R-:W2:Y:S04]  /*4d610*/  LDL.LU R20, [R1+0x2f0] ;  /* 0x0002f00001147983 */ /* 0x000ea80000300800 */
[----:B------:R-:W2:Y:S04]  /*4d620*/  LDL.LU R21, [R1+0x2f4] ;  /* 0x0002f40001157983 */ /* 0x000ea80000300800 */
[----:B------:R-:W2:Y:S04]  /*4d630*/  LDL.LU R22, [R1+0x2f8] ;  /* 0x0002f80001167983 */ /* 0x000ea80000300800 */
[----:B------:R-:W2:Y:S01]  /*4d640*/  LDL.LU R23, [R1+0x2fc] ;  /* 0x0002fc0001177983 */ /* 0x000ea20000300800 */
[----:B------:R-:W-:Y:S01]  /*4d650*/  IMAD R19, R19, 0x100, R18 ;  /* 0x0000010013137824 */ /* 0x000fe200078e0212 */
[----:B------:R-:W-:-:S02]  /*4d660*/  F2FP.F16.E5M2.UNPACK_B R18, R0 ;  /* 0x00000000ff12723e */ /* 0x000fc400020004ff */
[----:B---3--:R-:W-:Y:S04]  /*4d670*/  STL.64 [R1+0x22f8], R10 ;  /* 0x0022f80a01007387 */ /* 0x008fe80000100a00 */
[----:B-----5:R0:W-:Y:S04]  /*4d680*/  STL.64 [R1+0x22f0], R8 ;  /* 0x0022f00801007387 */ /* 0x0201e80000100a00 */
[----:B0-----:R-:W3:Y:S04]  /*4d690*/  LDL.LU R8, [R1+0x2e0] ;  /* 0x0002e00001087983 */ /* 0x001ee80000300800 */
[----:B------:R-:W3:Y:S04]  /*4d6a0*/  LDL.LU R9, [R1+0x2e4] ;  /* 0x0002e40001097983 */ /* 0x000ee80000300800 */
[----:B------:R-:W3:Y:S04]  /*4d6b0*/  LDL.LU R10, [R1+0x2e8] ;  /* 0x0002e800010a7983 */ /* 0x000ee80000300800 */
[----:B------:R-:W3:Y:S04]  /*4d6c0*/  LDL.LU R11, [R1+0x2ec] ;  /* 0x0002ec00010b7983 */ /* 0x000ee80000300800 */
[----:B------:R-:W5:Y:S04]  /*4d6d0*/  LDL.LU R0, [R1+0x1f30] ;  /* 0x001f300001007983 */ /* 0x000f680000300800 */
        /* <DEDUP_REMOVED lines=12> */
[----:B0-----:R-:W2:Y:S04]  /*4d7a0*/  LDL.LU R4, [R1+0x210] ;  /* 0x0002100001047983 */ /* 0x001ea80000300800 */
[----:B------:R-:W2:Y:S04]  /*4d7b0*/  LDL.LU R5, [R1+0x214] ;  /* 0x0002140001057983 */ /* 0x000ea80000300800 */
[----:B------:R-:W3:Y:S04]  /*4d7c0*/  LDL.LU R6, [R1+0x218] ;  /* 0x0002180001067983 */ /* 0x000ee80000300800 */
[----:B------:R-:W3:Y:S01]  /*4d7d0*/  LDL.LU R7, [R1+0x21c] ;  /* 0x00021c0001077983 */ /* 0x000ee20000300800 */
[----:B----4-:R-:W-:Y:S03]  /*4d7e0*/  HMMA.16816.F32 R12, R12, R2, R24 ;  /* 0x000000020c0c723c */ /* 0x010fe60000001818 */
[----:B---3--:R-:W-:Y:S04]  /*4d7f0*/  STL.64 [R1+0x22d8], R6 ;  /* 0x0022d80601007387 */ /* 0x008fe80000100a00 */
[----:B--2---:R0:W-:Y:S04]  /*4d800*/  STL.64 [R1+0x22d0], R4 ;  /* 0x0022d00401007387 */ /* 0x0041e80000100a00 */
[----:B0-----:R-:W2:Y:S04]  /*4d810*/  LDL.LU R4, [R1+0x2c0] ;  /* 0x0002c00001047983 */ /* 0x001ea80000300800 */
[----:B------:R-:W2:Y:S04]  /*4d820*/  LDL.LU R5, [R1+0x2c4] ;  /* 0x0002c40001057983 */ /* 0x000ea80000300800 */
[----:B------:R-:W2:Y:S04]  /*4d830*/  LDL.LU R6, [R1+0x2c8] ;  /* 0x0002c80001067983 */ /* 0x000ea80000300800 */
[----:B------:R-:W2:Y:S04]  /*4d840*/  LDL.LU R7, [R1+0x2cc] ;  /* 0x0002cc0001077983 */ /* 0x000ea80000300800 */
[----:B------:R-:W3:Y:S04]  /*4d850*/  LDL.LU.64 R26, [R1+0x2318] ;  /* 0x00231800011a7983 */ /* 0x000ee80000300a00 */
[----:B------:R-:W4:Y:S01]  /*4d860*/  LDL.LU.64 R24, [R1+0x2310] ;  /* 0x0023100001187983 */ /* 0x000f220000300a00 */
[----:B------:R-:W-:-:S02]  /*4d870*/  F2FP.F16.E5M2.UNPACK_B R16, R16 ;  /* 0x00000010ff10723e */ /* 0x000fc400020004ff */
[----:B------:R-:W-:Y:S02]  /*4d880*/  F2FP.F16.E5M2.UNPACK_B R17, R17 ;  /* 0x00000011ff11723e */ /* 0x000fe400020004ff */
[----:B------:R-:W-:Y:S01]  /*4d890*/  F2FP.F16.E5M2.UNPACK_B R19, R19 ;  /* 0x00000013ff13723e */ /* 0x000fe200020004ff */
[----:B------:R0:W-:Y:S04]  /*4d8a0*/  STL.64 [R1+0x470], R12 ;  /* 0x0004700c01007387 */ /* 0x0001e80000100a00 */
[----:B------:R1:W-:Y:S04]  /*4d8b0*/  STL.64 [R1+0x478], R14 ;  /* 0x0004780e01007387 */ /* 0x0003e80000100a00 */
[----:B0-----:R-:W5:Y:S04]  /*4d8c0*/  LDL.LU R12, [R1+0x1f1c] ;  /* 0x001f1c00010c7983 */ /* 0x001f680000300800 */
[----:B------:R-:W5:Y:S04]  /*4d8d0*/  LDL.LU R13, [R1+0x1f28] ;  /* 0x001f2800010d7983 */ /* 0x000f680000300800 */
[----:B-1----:R-:W5:Y:S04]  /*4d8e0*/  LDL.LU R14, [R1+0x1f24] ;  /* 0x001f2400010e7983 */ /* 0x002f680000300800 */
[----:B------:R-:W5:Y:S01]  /*4d8f0*/  LDL.LU R15, [R1+0x1f34] ;  /* 0x001f3400010f7983 */ /* 0x000f620000300800 */
[----:B----4-:R-:W-:-:S15]  /*4d900*/  HMMA.16816.F32 R20, R16, R24, R20 ;  /* 0x000000181014723c */ /* 0x010fde0000001814 */
[----:B------:R-:W-:-:S08]  /*4d910*/  NOP ;  /* 0x0000000000007918 */ /* 0x000fd00000000000 */
[----:B------:R-:W-:Y:S04]  /*4d920*/  STL.64 [R1+0x460], R20 ;  /* 0x0004601401007387 */ /* 0x000fe80000100a00 */
[----:B------:R0:W-:Y:S04]  /*4d930*/  STL.64 [R1+0x468], R22 ;  /* 0x0004681601007387 */ /* 0x0001e80000100a00 */
[----:B0-----:R-:W4:Y:S04]  /*4d940*/  LDL.LU.64 R22, [R1+0x2308] ;  /* 0x0023080001167983 */ /* 0x001f280000300a00 */
[----:B------:R-:W2:Y:S04]  /*4d950*/  LDL.LU.64 R20, [R1+0x2300] ;  /* 0x0023000001147983 */ /* 0x000ea80000300a00 */
[----:B---3--:R-:W-:Y:S04]  /*4d960*/  STL.64 [R1+0x22b0], R26 ;  /* 0x0022b01a01007387 */ /* 0x008fe80000100a00 */
        /* <DEDUP_REMOVED lines=23> */
[----:B--2---:R-:W-:Y:S01]  /*4dae0*/  HMMA.16816.F32 R4, R16, R10, R4 ;  /* 0x0000000a1004723c */ /* 0x004fe20000001804 */
[----:B-----5:R-:W-:-:S15]  /*4daf0*/  IMAD R12, R12, 0x100, R9 ;  /* 0x000001000c0c7824 */ /* 0x020fde00078e0209 */
[----:B------:R-:W-:-:S07]  /*4db00*/  NOP ;  /* 0x0000000000007918 */ /* 0x000fce0000000000 */
[----:B------:R-:W-:Y:S04]  /*4db10*/  STL.64 [R1+0x430], R4 ;  /* 0x0004300401007387 */ /* 0x000fe80000100a00 */
[----:B------:R0:W-:Y:S04]  /*4db20*/  STL.64 [R1+0x438], R6 ;  /* 0x0004380601007387 */ /* 0x0001e80000100a00 */
[----:B0-----:R-:W2:Y:S04]  /*4db30*/  LDL.LU.64 R6, [R1+0x22d8] ;  /* 0x0022d80001067983 */ /* 0x001ea80000300a00 */
[----:B------:R-:W2:Y:S04]  /*4db40*/  LDL.LU.64 R4, [R1+0x22d0] ;  /* 0x0022d00001047983 */ /* 0x000ea80000300a00 */
[----:B------:R-:W2:Y:S02]  /*4db50*/  LDL.LU R9, [R1+0x22c8] ;  /* 0x0022c80001097983 */ /* 0x000ea40000300800 */
[----:B--2---:R-:W-:-:S15]  /*4db60*/  HMMA.16816.F32 R4, R16, R8, R4 ;  /* 0x000000081004723c */ /* 0x004fde0000001804 */
[----:B------:R-:W-:-:S08]  /*4db70*/  NOP ;  /* 0x0000000000007918 */ /* 0x000fd00000000000 */
[----:B------:R-:W-:Y:S04]  /*4db80*/  STL.64 [R1+0x680], R4 ;  /* 0x0006800401007387 */ /* 0x000fe80000100a00 */
[----:B------:R0:W-:Y:S04]  /*4db90*/  STL.64 [R1+0x688], R6 ;  /* 0x0006880601007387 */ /* 0x0001e80000100a00 */
[----:B0-----:R-:W3:Y:S04]  /*4dba0*/  LDL.LU.64 R6, [R1+0x22c0] ;  /* 0x0022c00001067983 */ /* 0x001ee80000300a00 */
[----:B------:R-:W4:Y:S04]  /*4dbb0*/  LDL.LU.64 R4, [R1+0x22b8] ;  /* 0x0022b80001047983 */ /* 0x000f280000300a00 */
[----:B------:R-:W-:Y:S01]  /*4dbc0*/  STL [R1+0x2260], R9 ;  /* 0x0022600901007387 */ /* 0x000fe20000100800 */
[----:B------:R-:W-:-:S02]  /*4dbd0*/  IMAD R0, R0, 0x100, R15 ;  /* 0x0000010000007824 */ /* 0x000fc400078e020f */
[----:B------:R-:W-:Y:S02]  /*4dbe0*/  IMAD R13, R14, 0x100, R13 ;  /* 0x000001000e0d7824 */ /* 0x000fe400078e020d */
[----:B------:R-:W-:Y:S01]  /*4dbf0*/  IMAD R15, R28, 0x100, R29 ;  /* 0x000001001c0f7824 */ /* 0x000fe200078e021d */
[----:B------:R-:W-:Y:S01]  /*4dc00*/  F2FP.F16.E5M2.UNPACK_B R14, R0 ;  /* 0x00000000ff0e723e */ /* 0x000fe200020004ff */
[C---:B---3--:R-:W-:Y:S06]  /*4dc10*/  HMMA.16816.F32 R24, R16.reuse, R6, R24 ;  /* 0x000000061018723c */ /* 0x048fec0000001818 */
        /* <DEDUP_REMOVED lines=9> */
[----:B------:R-:W4:Y:S04]  /*4dcb0*/  LDL.LU R29, [R1+0x1f58] ;  /* 0x001f5800011d7983 */ /* 0x000f280000300800 */
[----:B------:R-:W4:Y:S04]  /*4dcc0*/  LDL.LU R28, [R1+0x1f54] ;  /* 0x001f5400011c7983 */ /* 0x000f280000300800 */
[----:B------:R0:W-:Y:S04]  /*4dcd0*/  STL.64 [R1+0x540], R20 ;  /* 0x0005401401007387 */ /* 0x0001e80000100a00 */
[----:B------:R1:W-:Y:S04]  /*4dce0*/  STL.64 [R1+0x548], R22 ;  /* 0x0005481601007387 */ /* 0x0003e80000100a00 */
[----:B0-----:R-:W5:Y:S04]  /*4dcf0*/  LDL.LU R20, [R1+0x1f0] ;  /* 0x0001f00001147983 */ /* 0x001f680000300800 */
[----:B------:R-:W5:Y:S04]  /*4dd00*/  LDL.LU R21, [R1+0x1f4] ;  /* 0x0001f40001157983 */ /* 0x000f680000300800 */
[----:B-1----:R-:W5:Y:S04]  /*4dd10*/  LDL.LU R22, [R1+0x1f8] ;  /* 0x0001f80001167983 */ /* 0x002f680000300800 */
[----:B------:R-:W5:Y:S04]  /*4dd20*/  LDL.LU R23, [R1+0x1fc] ;  /* 0x0001fc0001177983 */ /* 0x000f680000300800 */
[----:B------:R-:W2:Y:S04]  /*4dd30*/  LDL.LU R9, [R1+0x1f40] ;  /* 0x001f400001097983 */ /* 0x000ea80000300800 */
[----:B------:R-:W-:Y:S04]  /*4dd40*/  STL.64 [R1+0x2280], R10 ;  /* 0x0022800a01007387 */ /* 0x000fe80000100a00 */
[----:B--2---:R-:W-:Y:S04]  /*4dd50*/  STL.64 [R1+0x2278], R8 ;  /* 0x0022780801007387 */ /* 0x004fe80000100a00 */
        /* <DEDUP_REMOVED lines=9> */
[----:B------:R-:W5:Y:S01]  /*4ddf0*/  LDL.LU R11, [R1+0x1dc] ;  /* 0x0001dc00010b7983 */ /* 0x000f620000300800 */
[----:B------:R-:W-:Y:S03]  /*4de00*/  HMMA.16816.F32 R16, R16, R2, R24 ;  /* 0x000000021010723c */ /* 0x000fe60000001818 */
        /* <DEDUP_REMOVED lines=10> */
[----:B------:R-:W2:Y:S04]  /*4deb0*/  LDL.LU R6, [R1+0x1c8] ;  /* 0x0001c80001067983 */ /* 0x000ea80000300800 */
[----:B------:R-:W2:Y:S04]  /*4dec0*/  LDL.LU R7, [R1+0x1cc] ;  /* 0x0001cc0001077983 */ /* 0x000ea80000300800 */
[----:B------:R-:W3:Y:S04]  /*4ded0*/  LDL.LU.64 R26, [R1+0x22b0] ;  /* 0x0022b000011a7983 */ /* 0x000ee80000300a00 */
[----:B------:R-:W5:Y:S01]  /*4dee0*/  LDL.LU.64 R24, [R1+0x22a8] ;  /* 0x0022a80001187983 */ /* 0x000f620000300a00 */
[----:B------:R-:W-:-:S02]  /*4def0*/  F2FP.F16.E5M2.UNPACK_B R12, R12 ;  /* 0x0000000cff0c723e */ /* 0x000fc400020004ff */
[----:B------:R-:W-:Y:S02]  /*4df00*/  F2FP.F16.E5M2.UNPACK_B R13, R13 ;  /* 0x0000000dff0d723e */ /* 0x000fe400020004ff */
[----:B------:R-:W-:Y:S01]  /*4df10*/  F2FP.F16.E5M2.UNPACK_B R15, R15 ;  /* 0x0000000fff0f723e */ /* 0x000fe200020004ff */
[----:B------:R0:W-:Y:S04]  /*4df20*/  STL.64 [R1+0x420], R16 ;  /* 0x0004201001007387 */ /* 0x0001e80000100a00 */
[----:B------:R1:W-:Y:S04]  /*4df30*/  STL.64 [R1+0x428], R18 ;  /* 0x0004281201007387 */ /* 0x0003e80000100a00 */
[----:B0-----:R-:W2:Y:S04]  /*4df40*/  LDL.LU R16, [R1+0x1f3c] ;  /* 0x001f3c0001107983 */ /* 0x001ea80000300800 */
[----:B------:R-:W2:Y:S04]  /*4df50*/  LDL.LU R17, [R1+0x1f48] ;  /* 0x001f480001117983 */ /* 0x000ea80000300800 */
[----:B-1----:R-:W2:Y:S04]  /*4df60*/  LDL.LU R18, [R1+0x1f44] ;  /* 0x001f440001127983 */ /* 0x002ea80000300800 */
[----:B------:R-:W2:Y:S01]  /*4df70*/  LDL.LU R19, [R1+0x1f50] ;  /* 0x001f500001137983 */ /* 0x000ea20000300800 */
[----:B-----5:R-:W-:-:S15]  /*4df80*/  HMMA.16816.F32 R20, R12, R24, R20 ;  /* 0x000000180c14723c */ /* 0x020fde0000001814 */
[----:B------:R-:W-:-:S08]  /*4df90*/  NOP ;  /* 0x0000000000007918 */ /* 0x000fd00000000000 */
[----:B------:R-:W-:Y:S04]  /*4dfa0*/  STL.64 [R1+0x410], R20 ;  /* 0x0004101401007387 */ /* 0x000fe80000100a00 */
[----:B------:R0:W-:Y:S04]  /*4dfb0*/  STL.64 [R1+0x418], R22 ;  /* 0x0004181601007387 */ /* 0x0001e80000100a00 */
[----:B0-----:R-:W4:Y:S04]  /*4dfc0*/  LDL.LU.64 R22, [R1+0x22a0] ;  /* 0x0022a00001167983 */ /* 0x001f280000300a00 */
[----:B------:R-:W5:Y:S04]  /*4dfd0*/  LDL.LU.64 R20, [R1+0x2298] ;  /* 0x0022980001147983 */ /* 0x000f680000300a00 */
[----:B---3--:R-:W-:Y:S04]  /*4dfe0*/  STL.64 [R1+0x2228], R26 ;  /* 0x0022281a01007387 */ /* 0x008fe80000100a00 */
[----:B------:R0:W-:Y:S04]  /*4dff0*/  STL.64 [R1+0x2220], R24 ;  /* 0x0022201801007387 */ /* 0x0001e80000100a00 */
[----:B0-----:R-:W3:Y:S04]  /*4e000*/  LDL.LU R24, [R1+0x1a0] ;  /* 0x0001a00001187983 */ /* 0x001ee80000300800 */
[----:B------:R-:W3:Y:S04]  /*4e010*/  LDL.LU R25, [R1+0x1a4] ;  /* 0x0001a40001197983 */ /* 0x000ee80000300800 */
[----:B------:R-:W2:Y:S04]  /*4e020*/  LDL.LU R26, [R1+0x1a8] ;  /* 0x0001a800011a7983 */ /* 0x000ea80000300800 */
[----:B------:R-:W2:Y:S04]  /*4e030*/  LDL.LU R27, [R1+0x1ac] ;  /* 0x0001ac00011b7983 */ /* 0x000ea80000300800 */
[----:B--2---:R-:W-:Y:S04]  /*4e040*/  STL.64 [R1+0x2238], R26 ;  /* 0x0022381a01007387 */ /* 0x004fe80000100a00 */
[----:B---3--:R0:W-:Y:S04]  /*4e050*/  STL.64 [R1+0x2230], R24 ;  /* 0x0022301801007387 */ /* 0x0081e80000100a00 */
[----:B0-----:R-:W2:Y:S04]  /*4e060*/  LDL.LU R24, [R1+0x280] ;  /* 0x0002800001187983 */ /* 0x001ea80000300800 */
[----:B------:R-:W2:Y:S04]  /*4e070*/  LDL.LU R25, [R1+0x284] ;  /* 0x0002840001197983 */ /* 0x000ea80000300800 */
[----:B------:R-:W3:Y:S04]  /*4e080*/  LDL.LU R26, [R1+0x288] ;  /* 0x00028800011a7983 */ /* 0x000ee80000300800 */
[----:B------:R-:W3:Y:S01]  /*4e090*/  LDL.LU R27, [R1+0x28c] ;  /* 0x00028c00011b7983 */ /* 0x000ee20000300800 */
[C---:B----4-:R-:W-:Y:S03]  /*4e0a0*/  HMMA.16816.F32 R8, R12.reuse, R22, R8 ;  /* 0x000000160c08723c */ /* 0x050fe60000001808 */
        /* <DEDUP_REMOVED lines=15> */
[----:B------:R-:W4:Y:S01]  /*4e1a0*/  LDL.LU.64 R8, [R1+0x2278] ;  /* 0x0022780001087983 */ /* 0x000f220000300a00 */
[----:B---3--:R-:W-:Y:S01]  /*4e1b0*/  HMMA.16816.F32 R4, R12, R10, R4 ;  /* 0x0000000a0c04723c */ /* 0x008fe20000001804 */
[----:B----4-:R-:W-:-:S15]  /*4e1c0*/  IMAD R16, R16, 0x100, R9 ;  /* 0x0000010010107824 */ /* 0x010fde00078e0209 */
[----:B------:R-:W-:-:S07]  /*4e1d0*/  NOP ;  /* 0x0000000000007918 */ /* 0x000fce0000000000 */
[----:B------:R-:W-:Y:S04]  /*4e1e0*/  STL.64 [R1+0x210], R4 ;  /* 0x0002100401007387 */ /* 0x000fe80000100a00 */
[----:B------:R0:W-:Y:S04]  /*4e1f0*/  STL.64 [R1+0x218], R6 ;  /* 0x0002180601007387 */ /* 0x0001e80000100a00 */
[----:B0-----:R-:W3:Y:S04]  /*4e200*/  LDL.LU.64 R6, [R1+0x2270] ;  /* 0x0022700001067983 */ /* 0x001ee80000300a00 */
[----:B------:R-:W3:Y:S04]  /*4e210*/  LDL.LU.64 R4, [R1+0x2268] ;  /* 0x0022680001047983 */ /* 0x000ee80000300a00 */
[----:B------:R-:W3:Y:S02]  /*4e220*/  LDL.LU R9, [R1+0x2260] ;  /* 0x0022600001097983 */ /* 0x000ee40000300800 */
[----:B---3--:R-:W-:-:S15]  /*4e230*/  HMMA.16816.F32 R4, R12, R8, R4 ;  /* 0x000000080c04723c */ /* 0x008fde0000001804 */
[----:B------:R-:W-:-:S08]  /*4e240*/  NOP ;  /* 0x0000000000007918 */ /* 0x000fd00000000000 */
[----:B------:R-:W-:Y:S04]  /*4e250*/  STL.64 [R1+0x660], R4 ;  /* 0x0006600401007387 */ /* 0x000fe80000100a00 */
[----:B------:R0:W-:Y:S04]  /*4e260*/  STL.64 [R1+0x668], R6 ;  /* 0x0006680601007387 */ /* 0x0001e80000100a00 */
[----:B0-----:R-:W2:Y:S04]  /*4e270*/  LDL.LU.64 R6, [R1+0x2258] ;  /* 0x0022580001067983 */ /* 0x001ea80000300a00 */
[----:B------:R-:W3:Y:S04]  /*4e280*/  LDL.LU.64 R4, [R1+0x2250] ;  /* 0x0022500001047983 */ /* 0x000ee80000300a00 */
[----:B------:R-:W-:Y:S04]  /*4e290*/  STL [R1+0x220c], R8 ;  /* 0x00220c0801007387 */ /* 0x000fe80000100800 */
[----:B------:R-:W-:Y:S01]  /*4e2a0*/  STL [R1+0x2208], R9 ;  /* 0x0022080901007387 */ /* 0x000fe20000100800 */
[----:B--2---:R-:W-:-:S15]  /*4e2b0*/  HMMA.16816.F32 R24, R12, R6, R24 ;  /* 0x000000060c18723c */ /* 0x004fde0000001818 */
        /* <DEDUP_REMOVED lines=9> */
[----:B0-----:R-:W2:Y:S04]  /*4e350*/  LDL.LU.64 R26, [R1+0x2238] ;  /* 0x00223800011a7983 */ /* 0x001ea80000300a00 */
[----:B------:R-:W2:Y:S04]  /*4e360*/  LDL.LU.64 R24, [R1+0x2230] ;  /* 0x0022300001187983 */ /* 0x000ea80000300a00 */
[----:B------:R-:W-:Y:S04]  /*4e370*/  STL.64 [R1+0x2200], R6 ;  /* 0x0022000601007387 */ /* 0x000fe80000100a00 */
[----:B------:R0:W-:Y:S01]  /*4e380*/  STL.64 [R1+0x21f8], R4 ;  /* 0x0021f80401007387 */ /* 0x0001e20000100a00 */
[----:B------:R-:W-:-:S02]  /*4e390*/  IMAD R0, R0, 0x100, R19 ;  /* 0x0000010000007824 */ /* 0x000fc400078e0213 */
[----:B------:R-:W-:Y:S01]  /*4e3a0*/  IMAD R19, R28, 0x100, R29 ;  /* 0x000001001c137824 */ /* 0x000fe200078e021d */
[----:B0-----:R-:W3:Y:S04]  /*4e3b0*/  LDL.LU R4, [R1+0x180] ;  /* 0x0001800001047983 */ /* 0x001ee80000300800 */
[----:B------:R-:W3:Y:S04]  /*4e3c0*/  LDL.LU R5, [R1+0x184] ;  /* 0x0001840001057983 */ /* 0x000ee80000300800 */
[----:B------:R-:W3:Y:S04]  /*4e3d0*/  LDL.LU R6, [R1+0x188] ;  /* 0x0001880001067983 */ /* 0x000ee80000300800 */
[----:B------:R-:W3:Y:S04]  /*4e3e0*/  LDL.LU R7, [R1+0x18c] ;  /* 0x00018c0001077983 */ /* 0x000ee80000300800 */
[----:B------:R-:W4:Y:S01]  /*4e3f0*/  LDL.LU R28, [R1+0x1f84] ;  /* 0x001f8400011c7983 */ /* 0x000f220000300800 */
[----:B--2---:R-:W-:Y:S03]  /*4e400*/  HMMA.16816.F32 R12, R12, R2, R24 ;  /* 0x000000020c0c723c */ /* 0x004fe60000001818 */
[----:B------:R-:W2:Y:S04]  /*4e410*/  LDL.LU.64 R26, [R1+0x2228] ;  /* 0x00222800011a7983 */ /* 0x000ea80000300a00 */
[----:B------:R-:W5:-:S15]  /*4e420*/  LDL.LU.64 R24, [R1+0x2220] ;  /* 0x0022200001187983 */ /* 0x000f5e0000300a00 */
[----:B------:R-:W-:-:S01]  /*4e430*/  NOP ;  /* 0x0000000000007918 */ /* 0x000fc20000000000 */
[----:B------:R0:W-:Y:S04]  /*4e440*/  STL.64 [R1+0x200], R12 ;  /* 0x0002000c01007387 */ /* 0x0001e80000100a00 */
[----:B------:R1:W-:Y:S04]  /*4e450*/  STL.64 [R1+0x208], R14 ;  /* 0x0002080e01007387 */ /* 0x0003e80000100a00 */
[----:B0-----:R-:W4:Y:S04]  /*4e460*/  LDL.LU R12, [R1+0x190] ;  /* 0x00019000010c7983 */ /* 0x001f280000300800 */
[----:B------:R-:W4:Y:S04]  /*4e470*/  LDL.LU R13, [R1+0x194] ;  /* 0x00019400010d7983 */ /* 0x000f280000300800 */
[----:B-1----:R-:W4:Y:S04]  /*4e480*/  LDL.LU R14, [R1+0x198] ;  /* 0x00019800010e7983 */ /* 0x002f280000300800 */
[----:B------:R-:W4:Y:S01]  /*4e490*/  LDL.LU R15, [R1+0x19c] ;  /* 0x00019c00010f7983 */ /* 0x000f220000300800 */
[----:B------:R-:W-:Y:S01]  /*4e4a0*/  IMAD R17, R18, 0x100, R17 ;  /* 0x0000010012117824 */ /* 0x000fe200078e0211 */
[----:B------:R-:W-:-:S02]  /*4e4b0*/  F2FP.F16.E5M2.UNPACK_B R16, R16 ;  /* 0x00000010ff10723e */ /* 0x000fc400020004ff */
[----:B------:R-:W-:Y:S02]  /*4e4c0*/  F2FP.F16.E5M2.UNPACK_B R18, R0 ;  /* 0x00000000ff12723e */ /* 0x000fe400020004ff */
[----:B------:R-:W-:Y:S02]  /*4e4d0*/  F2FP.F16.E5M2.UNPACK_B R19, R19 ;  /* 0x00000013ff13723e */ /* 0x000fe400020004ff */
[----:B------:R-:W-:-:S07]  /*4e4e0*/  F2FP.F16.E5M2.UNPACK_B R17, R17 ;  /* 0x00000011ff11723e */ /* 0x000fce00020004ff */
[C---:B---3--:R-:W-:Y:S01]  /*4e4f0*/  HMMA.16816.F32 R4, R16.reuse, R22, R4 ;  /* 0x000000161004723c */ /* 0x048fe20000001804 */
[----:B--2---:R-:W-:Y:S04]  /*4e500*/  STL.64 [R1+0x21c8], R26 ;  /* 0x0021c81a01007387 */ /* 0x004fe80000100a00 */
[----:B-----5:R0:W-:Y:S01]  /*4e510*/  STL.64 [R1+0x21c0], R24 ;  /* 0x0021c01801007387 */ /* 0x0201e20000100a00 */
[----:B----4-:R-:W-:-:S15]  /*4e520*/  HMMA.16816.F32 R12, R16, R24, R12 ;  /* 0x00000018100c723c */ /* 0x010fde000000180c */
[----:B------:R-:W-:-:S08]  /*4e530*/  NOP ;  /* 0x0000000000007918 */ /* 0x000fd00000000000 */
[----:B------:R1:W-:Y:S04]  /*4e540*/  STL.64 [R1+0x310], R12 ;  /* 0x0003100c01007387 */ /* 0x0003e80000100a00 */
[----:B------:R-:W-:Y:S04]  /*4e550*/  STL.64 [R1+0x318], R14 ;  /* 0x0003180e01007387 */ /* 0x000fe80000100a00 */
[----:B0-----:R-:W2:Y:S04]  /*4e560*/  LDL.LU R24, [R1+0x170] ;  /* 0x0001700001187983 */ /* 0x001ea80000300800 */
[----:B------:R-:W2:Y:S04]  /*4e570*/  LDL.LU R25, [R1+0x174] ;  /* 0x0001740001197983 */ /* 0x000ea80000300800 */
[----:B------:R-:W2:Y:S04]  /*4e580*/  LDL.LU R26, [R1+0x178] ;  /* 0x00017800011a7983 */ /* 0x000ea80000300800 */
[----:B------:R-:W2:Y:S04]  /*4e590*/  LDL.LU R27, [R1+0x17c] ;  /* 0x00017c00011b7983 */ /* 0x000ea80000300800 */
[----:B------:R-:W3:Y:S04]  /*4e5a0*/  LDL.LU R8, [R1+0x1f60] ;  /* 0x001f600001087983 */ /* 0x000ee80000300800 */
[----:B-1----:R-:W3:Y:S04]  /*4e5b0*/  LDL.LU R12, [R1+0x1f5c] ;  /* 0x001f5c00010c7983 */ /* 0x002ee80000300800 */
[----:B------:R0:W-:Y:S04]  /*4e5c0*/  STL.64 [R1+0x2f0], R4 ;  /* 0x0002f00401007387 */ /* 0x0001e80000100a00 */
[----:B------:R1:W-:Y:S04]  /*4e5d0*/  STL.64 [R1+0x2f8], R6 ;  /* 0x0002f80601007387 */ /* 0x0003e80000100a00 */
[----:B------:R-:W4:Y:S04]  /*4e5e0*/  LDL.LU R9, [R1+0x1f68] ;  /* 0x001f680001097983 */ /* 0x000f280000300800 */
[----:B------:R-:W4:Y:S04]  /*4e5f0*/  LDL.LU R13, [R1+0x1f64] ;  /* 0x001f6400010d7983 */ /* 0x000f280000300800 */
[----:B0-----:R-:W5:Y:S04]  /*4e600*/  LDL.LU R4, [R1+0x150] ;  /* 0x0001500001047983 */ /* 0x001f680000300800 */
[----:B------:R-:W5:Y:S04]  /*4e610*/  LDL.LU R5, [R1+0x154] ;  /* 0x0001540001057983 */ /* 0x000f680000300800 */
[----:B-1----:R-:W3:Y:S04]  /*4e620*/  LDL.LU R6, [R1+0x158] ;  /* 0x0001580001067983 */ /* 0x002ee80000300800 */
        /* <DEDUP_REMOVED lines=8> */
[----:B------:R0:W-:Y:S04]  /*4e6b0*/  STL.64 [R1+0x2e0], R24 ;  /* 0x0002e01801007387 */ /* 0x0001e80000100a00 */
[----:B------:R1:W-:Y:S04]  /*4e6c0*/  STL.64 [R1+0x2e8], R26 ;  /* 0x0002e81a01007387 */ /* 0x0003e80000100a00 */
[----:B0-----:R-:W3:Y:S04]  /*4e6d0*/  LDL.LU R24, [R1+0x140] ;  /* 0x0001400001187983 */ /* 0x001ee80000300800 */
[----:B------:R-:W3:Y:S04]  /*4e6e0*/  LDL.LU R25, [R1+0x144] ;  /* 0x0001440001197983 */ /* 0x000ee80000300800 */
[----:B-1----:R-:W5:Y:S04]  /*4e6f0*/  LDL.LU R26, [R1+0x148] ;  /* 0x00014800011a7983 */ /* 0x002f680000300800 */
[----:B------:R-:W5:Y:S04]  /*4e700*/  LDL.LU R27, [R1+0x14c] ;  /* 0x00014c00011b7983 */ /* 0x000f680000300800 */
[----:B------:R-:W4:Y:S04]  /*4e710*/  LDL.LU R29, [R1+0x1f74] ;  /* 0x001f7400011d7983 */ /* 0x000f280000300800 */
[----:B------:R-:W4:Y:S04]  /*4e720*/  LDL.LU R0, [R1+0x1f70] ;  /* 0x001f700001007983 */ /* 0x000f280000300800 */
[----:B------:R-:W4:Y:S04]  /*4e730*/  LDL.LU R14, [R1+0x1f78] ;  /* 0x001f7800010e7983 */ /* 0x000f280000300800 */
[----:B------:R-:W4:Y:S04]  /*4e740*/  LDL.LU R15, [R1+0x1f6c] ;  /* 0x001f6c00010f7983 */ /* 0x000f280000300800 */
[----:B-----5:R-:W-:Y:S04]  /*4e750*/  STL.64 [R1+0x21d8], R26 ;  /* 0x0021d81a01007387 */ /* 0x020fe80000100a00 */
[----:B---3--:R0:W-:Y:S04]  /*4e760*/  STL.64 [R1+0x21d0], R24 ;  /* 0x0021d01801007387 */ /* 0x0081e80000100a00 */
[----:B0-----:R-:W3:Y:S04]  /*4e770*/  LDL.LU R24, [R1+0x260] ;  /* 0x0002600001187983 */ /* 0x001ee80000300800 */
[----:B------:R-:W3:Y:S04]  /*4e780*/  LDL.LU R25, [R1+0x264] ;  /* 0x0002640001197983 */ /* 0x000ee80000300800 */
[----:B------:R-:W5:Y:S04]  /*4e790*/  LDL.LU R26, [R1+0x268] ;  /* 0x00026800011a7983 */ /* 0x000f680000300800 */
[----:B------:R-:W5:Y:S01]  /*4e7a0*/  LDL.LU R27, [R1+0x26c] ;  /* 0x00026c00011b7983 */ /* 0x000f620000300800 */
[----:B--2---:R-:W-:Y:S01]  /*4e7b0*/  HMMA.16816.F32 R4, R16, R10, R4 ;  /* 0x0000000a1004723c */ /* 0x004fe20000001804 */
[----:B------:R-:W-:-:S02]  /*4e7c0*/  IMAD R12, R12, 0x100, R8 ;  /* 0x000001000c0c7824 */ /* 0x000fc400078e0208 */
[----:B----4-:R-:W-:Y:S01]  /*4e7d0*/  IMAD R13, R13, 0x100, R9 ;  /* 0x000001000d0d7824 */ /* 0x010fe200078e0209 */
        /* <DEDUP_REMOVED lines=16> */
[----:B------:R-:W4:Y:S04]  /*4e8e0*/  LDL.LU R8, [R1+0x220c] ;  /* 0x00220c0001087983 */ /* 0x000f280000300800 */
[----:B------:R-:W4:Y:S02]  /*4e8f0*/  LDL.LU R9, [R1+0x2208] ;  /* 0x0022080001097983 */ /* 0x000f240000300800 */
        /* <DEDUP_REMOVED lines=12> */
[----:B------:R-:W-:-:S02]  /*4e9c0*/  IMAD R0, R0, 0x100, R29 ;  /* 0x0000010000007824 */ /* 0x000fc400078e021d */
[----:B------:R-:W-:-:S03]  /*4e9d0*/  IMAD R15, R15, 0x100, R14 ;  /* 0x000001000f0f7824 */ /* 0x000fc600078e020e */
[----:B------:R-:W-:Y:S01]  /*4e9e0*/  F2FP.F16.E5M2.UNPACK_B R14, R0 ;  /* 0x00000000ff0e723e */ /* 0x000fe200020004ff */
[C---:B--2---:R-:W-:Y:S01]  /*4e9f0*/  HMMA.16816.F32 R24, R16.reuse, R6, R24 ;  /* 0x000000061018723c */ /* 0x044fe20000001818 */
[----:B---3--:R-:W-:Y:S04]  /*4ea00*/  STL.64 [R1+0x21a8], R10 ;  /* 0x0021a80a01007387 */ /* 0x008fe80000100a00 */
[----:B-----5:R0:W-:Y:S04]  /*4ea10*/  STL.64 [R1+0x21a0], R8 ;  /* 0x0021a00801007387 */ /* 0x0201e80000100a00 */
[----:B0-----:R-:W2:Y:S04]  /*4ea20*/  LDL.LU R8, [R1+0x120] ;  /* 0x0001200001087983 */ /* 0x001ea80000300800 */
[----:B------:R-:W2:Y:S04]  /*4ea30*/  LDL.LU R9, [R1+0x124] ;  /* 0x0001240001097983 */ /* 0x000ea80000300800 */
[----:B------:R-:W2:Y:S04]  /*4ea40*/  LDL.LU R10, [R1+0x128] ;  /* 0x00012800010a7983 */ /* 0x000ea80000300800 */
[----:B------:R-:W2:Y:S04]  /*4ea50*/  LDL.LU R11, [R1+0x12c] ;  /* 0x00012c00010b7983 */ /* 0x000ea80000300800 */
        /* <DEDUP_REMOVED lines=11> */
[----:B------:R-:W4:Y:S01]  /*4eb10*/  LDL.LU.64 R24, [R1+0x21d0] ;  /* 0x0021d00001187983 */ /* 0x000f220000300a00 */
[----:B------:R-:W-:-:S02]  /*4eb20*/  F2FP.F16.E5M2.UNPACK_B R12, R12 ;  /* 0x0000000cff0c723e */ /* 0x000fc400020004ff */
[----:B------:R-:W-:Y:S02]  /*4eb30*/  F2FP.F16.E5M2.UNPACK_B R13, R13 ;  /* 0x0000000dff0d723e */ /* 0x000fe400020004ff */
[----:B------:R-:W-:Y:S01]  /*4eb40*/  F2FP.F16.E5M2.UNPACK_B R15, R15 ;  /* 0x0000000fff0f723e */ /* 0x000fe200020004ff */
[----:B----4-:R-:W-:Y:S01]  /*4eb50*/  HMMA.16816.F32 R16, R16, R2, R24 ;  /* 0x000000021010723c */ /* 0x010fe20000001818 */
[----:B------:R-:W4:Y:S04]  /*4eb60*/  LDL.LU.64 R26, [R1+0x21c8] ;  /* 0x0021c800011a7983 */ /* 0x000f280000300a00 */
[----:B------:R-:W2:-:S15]  /*4eb70*/  LDL.LU.64 R24, [R1+0x21c0] ;  /* 0x0021c00001187983 */ /* 0x000e9e0000300a00 */
[----:B------:R-:W-:-:S03]  /*4eb80*/  NOP ;  /* 0x0000000000007918 */ /* 0x000fc60000000000 */
[----:B------:R-:W-:Y:S04]  /*4eb90*/  STL.64 [R1+0x280], R16 ;  /* 0x0002801001007387 */ /* 0x000fe80000100a00 */
[----:B------:R0:W-:Y:S04]  /*4eba0*/  STL.64 [R1+0x288], R18 ;  /* 0x0002881201007387 */ /* 0x0001e80000100a00 */
[----:B0-----:R-:W3:Y:S04]  /*4ebb0*/  LDL.LU R18, [R1+0x1f80] ;  /* 0x001f800001127983 */ /* 0x001ee80000300800 */
[----:B------:R-:W3:Y:S01]  /*4ebc0*/  LDL.LU R19, [R1+0x1f7c] ;  /* 0x001f7c0001137983 */ /* 0x000ee20000300800 */
[----:B--2---:R-:W-:-:S15]  /*4ebd0*/  HMMA.16816.F32 R20, R12, R24, R20 ;  /* 0x000000180c14723c */ /* 0x004fde0000001814 */
[----:B------:R-:W-:-:S08]  /*4ebe0*/  NOP ;  /* 0x0000000000007918 */ /* 0x000fd00000000000 */
[----:B------:R-:W-:Y:S04]  /*4ebf0*/  STL.64 [R1+0x2a0], R20 ;  /* 0x0002a01401007387 */ /* 0x000fe80000100a00 */
[----:B------:R0:W-:Y:S04]  /*4ec00*/  STL.64 [R1+0x2a8], R22 ;  /* 0x0002a81601007387 */ /* 0x0001e80000100a00 */
[----:B0-----:R-:W2:Y:S04]  /*4ec10*/  LDL.LU.64 R22, [R1+0x21b8] ;  /* 0x0021b80001167983 */ /* 0x001ea80000300a00 */
[----:B------:R-:W5:Y:S04]  /*4ec20*/  LDL.LU.64 R20, [R1+0x21b0] ;  /* 0x0021b00001147983 */ /* 0x000f680000300a00 */
        /* <DEDUP_REMOVED lines=20> */
[----:B0-----:R-:W2:Y:S04]  /*4ed70*/  LDL.LU R20, [R1+0x100] ;  /* 0x0001000001147983 */ /* 0x001ea80000300800 */
[----:B------:R-:W2:Y:S04]  /*4ed80*/  LDL.LU R21, [R1+0x104] ;  /* 0x0001040001157983 */ /* 0x000ea80000300800 */
[----:B------:R-:W2:Y:S04]  /*4ed90*/  LDL.LU R22, [R1+0x108] ;  /* 0x0001080001167983 */ /* 0x000ea80000300800 */
[----:B------:R-:W2:Y:S01]  /*4eda0*/  LDL.LU R23, [R1+0x10c] ;  /* 0x00010c0001177983 */ /* 0x000ea20000300800 */
[----:B------:R-:W-:-:S02]  /*4edb0*/  IMAD R17, R28, 0x100, R0 ;  /* 0x000001001c117824 */ /* 0x000fc400078e0200 */
[----:B---3--:R-:W-:Y:S01]  /*4edc0*/  IMAD R16, R19, 0x100, R18 ;  /* 0x0000010013107824 */ /* 0x008fe200078e0212 */
[----:B--2---:R-:W-:-:S15]  /*4edd0*/  HMMA.16816.F32 R20, R12, R10, R20 ;  /* 0x0000000a0c14723c */ /* 0x004fde0000001814 */
[----:B------:R-:W-:-:S08]  /*4ede0*/  NOP ;  /* 0x0000000000007918 */ /* 0x000fd00000000000 */
[----:B------:R-:W-:Y:S04]  /*4edf0*/  STL.64 [R1+0x2d0], R20 ;  /* 0x0002d01401007387 */ /* 0x000fe80000100a00 */
[----:B------:R4:W-:Y:S04]  /*4ee00*/  STL.64 [R1+0x2d8], R22 ;  /* 0x0002d81601007387 */ /* 0x0009e80000100a00 */
[----:B------:R-:W2:Y:S04]  /*4ee10*/  LDL.LU R28, [R1+0x1f90] ;  /* 0x001f9000011c7983 */ /* 0x000ea80000300800 */
[----:B------:R-:W2:Y:S01]  /*4ee20*/  LDL.LU R0, [R1+0x1f8c] ;  /* 0x001f8c0001007983 */ /* 0x000ea20000300800 */
[----:B----4-:R-:W-:-:S15]  /*4ee30*/  HMMA.16816.F32 R20, R12, R8, R24 ;  /* 0x000000080c14723c */ /* 0x010fde0000001818 */
[----:B------:R-:W-:-:S08]  /*4ee40*/  NOP ;  /* 0x0000000000007918 */ /* 0x000fd00000000000 */
        /* <DEDUP_REMOVED lines=24> */
[----:B------:R-:W-:Y:S04]  /*4efd0*/  STL.64 [R1+0x2130], R10 ;  /* 0x0021300a01007387 */ /* 0x000fe80000100a00 */
[----:B------:R0:W-:Y:S04]  /*4efe0*/  STL.64 [R1+0x2128], R8 ;  /* 0x0021280801007387 */ /* 0x0001e80000100a00 */
[----:B0-----:R-:W5:Y:S04]  /*4eff0*/  LDL.LU R8, [R1+0xb0] ;  /* 0x0000b00001087983 */ /* 0x001f680000300800 */
[----:B------:R-:W5:Y:S04]  /*4f000*/  LDL.LU R9, [R1+0xb4] ;  /* 0x0000b40001097983 */ /* 0x000f680000300800 */
[----:B------:R-:W5:Y:S04]  /*4f010*/  LDL.LU R10, [R1+0xb8] ;  /* 0x0000b800010a7983 */ /* 0x000f680000300800 */
[----:B------:R-:W5:Y:S01]  /*4f020*/  LDL.LU R11, [R1+0xbc] ;  /* 0x0000bc00010b7983 */ /* 0x000f620000300800 */
[----:B--2---:R-:W-:-:S02]  /*4f030*/  IMAD R0, R0, 0x100, R28 ;  /* 0x0000010000007824 */ /* 0x004fc400078e021c */
[----:B---3--:R-:W-:-:S03]  /*4f040*/  IMAD R19, R19, 0x100, R18 ;  /* 0x0000010013137824 */ /* 0x008fc600078e0212 */
[----:B------:R-:W-:Y:S01]  /*4f050*/  F2FP.F16.E5M2.UNPACK_B R18, R0 ;  /* 0x00000000ff12723e */ /* 0x000fe200020004ff */
[C---:B----4-:R-:W-:Y:S01]  /*4f060*/  HMMA.16816.F32 R24, R12.reuse, R6, R24 ;  /* 0x000000060c18723c */ /* 0x050fe20000001818 */
[----:B-----5:R-:W-:Y:S04]  /*4f070*/  STL.64 [R1+0x2140], R10 ;  /* 0x0021400a01007387 */ /* 0x020fe80000100a00 */
[----:B------:R0:W-:Y:S04]  /*4f080*/  STL.64 [R1+0x2138], R8 ;  /* 0x0021380801007387 */ /* 0x0001e80000100a00 */
        /* <DEDUP_REMOVED lines=20> */
[----:B------:R-:W3:Y:S04]  /*4f1d0*/  LDL.LU R6, [R1+0xa8] ;  /* 0x0000a80001067983 */ /* 0x000ee80000300800 */
[----:B------:R-:W3:Y:S01]  /*4f1e0*/  LDL.LU R7, [R1+0xac] ;  /* 0x0000ac0001077983 */ /* 0x000ee20000300800 */
[----:B-----5:R-:W-:Y:S03]  /*4f1f0*/  HMMA.16816.F32 R12, R12, R2, R24 ;  /* 0x000000020c0c723c */ /* 0x020fe60000001818 */
[----:B------:R-:W5:Y:S04]  /*4f200*/  LDL.LU.64 R26, [R1+0x2160] ;  /* 0x00216000011a7983 */ /* 0x000f680000300a00 */
[----:B------:R-:W2:Y:S01]  /*4f210*/  LDL.LU.64 R24, [R1+0x2158] ;  /* 0x0021580001187983 */ /* 0x000ea20000300a00 */
[----:B------:R-:W-:-:S02]  /*4f220*/  F2FP.F16.E5M2.UNPACK_B R16, R16 ;  /* 0x00000010ff10723e */ /* 0x000fc400020004ff */
[----:B------:R-:W-:Y:S02]  /*4f230*/  F2FP.F16.E5M2.UNPACK_B R17, R17 ;  /* 0x00000011ff11723e */ /* 0x000fe400020004ff */
[----:B------:R-:W-:-:S11]  /*4f240*/  F2FP.F16.E5M2.UNPACK_B R19, R19 ;  /* 0x00000013ff13723e */ /* 0x000fd600020004ff */
[----:B------:R0:W-:Y:S04]  /*4f250*/  STL.64 [R1+0x300], R12 ;  /* 0x0003000c01007387 */ /* 0x0001e80000100a00 */
[----:B------:R1:W-:Y:S04]  /*4f260*/  STL.64 [R1+0x308], R14 ;  /* 0x0003080e01007387 */ /* 0x0003e80000100a00 */
[----:B0-----:R-:W3:Y:S04]  /*4f270*/  LDL.LU R12, [R1+0x1f9c] ;  /* 0x001f9c00010c7983 */ /* 0x001ee80000300800 */
[----:B------:R-:W4:Y:S04]  /*4f280*/  LDL.LU R13, [R1+0x1fa8] ;  /* 0x001fa800010d7983 */ /* 0x000f280000300800 */
[----:B-1----:R-:W4:Y:S04]  /*4f290*/  LDL.LU R14, [R1+0x1fa4] ;  /* 0x001fa400010e7983 */ /* 0x002f280000300800 */
[----:B------:R-:W3:Y:S01]  /*4f2a0*/  LDL.LU R15, [R1+0x1fb4] ;  /* 0x001fb400010f7983 */ /* 0x000ee20000300800 */
[----:B--2---:R-:W-:-:S15]  /*4f2b0*/  HMMA.16816.F32 R20, R16, R24, R20 ;  /* 0x000000181014723c */ /* 0x004fde0000001814 */
[----:B------:R-:W-:-:S08]  /*4f2c0*/  NOP ;  /* 0x0000000000007918 */ /* 0x000fd00000000000 */
[----:B------:R-:W-:Y:S04]  /*4f2d0*/  STL.64 [R1+0x320], R20 ;  /* 0x0003201401007387 */ /* 0x000fe80000100a00 */
[----:B------:R0:W-:Y:S04]  /*4f2e0*/  STL.64 [R1+0x328], R22 ;  /* 0x0003281601007387 */ /* 0x0001e80000100a00 */
[----:B0-----:R-:W2:Y:S04]  /*4f2f0*/  LDL.LU.64 R22, [R1+0x2150] ;  /* 0x0021500001167983 */ /* 0x001ea80000300a00 */
[----:B------:R-:W4:Y:S04]  /*4f300*/  LDL.LU.64 R20, [R1+0x2148] ;  /* 0x0021480001147983 */ /* 0x000f280000300a00 */
[----:B-----5:R-:W-:Y:S04]  /*4f310*/  STL.64 [R1+0x20f0], R26 ;  /* 0x0020f01a01007387 */ /* 0x020fe80000100a00 */
        /* <DEDUP_REMOVED lines=16> */
[----:B------:R-:W5:Y:S04]  /*4f420*/  LDL.LU.64 R8, [R1+0x2128] ;  /* 0x0021280001087983 */ /* 0x000f680000300a00 */
[----:B------:R0:W-:Y:S04]  /*4f430*/  STL.64 [R1+0x20d8], R22 ;  /* 0x0020d81601007387 */ /* 0x0001e80000100a00 */
[----:B0-----:R-:W4:Y:S04]  /*4f440*/  LDL.LU R23, [R1+0x1fa0] ;  /* 0x001fa00001177983 */ /* 0x001f280000300800 */
[----:B------:R5:W-:Y:S01]  /*4f450*/  STL.64 [R1+0x20d0], R20 ;  /* 0x0020d01401007387 */ /* 0x000be20000100a00 */
[----:B------:R-:W-:-:S02]  /*4f460*/  IMAD R13, R14, 0x100, R13 ;  /* 0x000001000e0d7824 */ /* 0x000fc400078e020d */
[----:B---3--:R-:W-:Y:S01]  /*4f470*/  IMAD R0, R0, 0x100, R15 ;  /* 0x0000010000007824 */ /* 0x008fe200078e020f */
[----:B--2---:R-:W-:Y:S01]  /*4f480*/  HMMA.16816.F32 R4, R16, R10, R4 ;  /* 0x0000000a1004723c */ /* 0x004fe20000001804 */
[----:B----4-:R-:W-:-:S05]  /*4f490*/  IMAD R12, R12, 0x100, R23 ;  /* 0x000001000c0c7824 */ /* 0x010fca00078e0217 */
[----:B-----5:R-:W-:-:S15]  /*4f4a0*/  HMMA.16816.F32 R20, R16, R8, R24 ;  /* 0x000000081014723c */ /* 0x020fde0000001818 */
[----:B------:R-:W-:-:S02]  /*4f4b0*/  NOP ;  /* 0x0000000000007918 */ /* 0x000fc40000000000 */
[----:B------:R-:W-:Y:S04]  /*4f4c0*/  STL.64 [R1+0x350], R4 ;  /* 0x0003500401007387 */ /* 0x000fe80000100a00 */
[----:B------:R0:W-:Y:S04]  /*4f4d0*/  STL.64 [R1+0x358], R6 ;  /* 0x0003580601007387 */ /* 0x0001e80000100a00 */
[----:B0-----:R-:W2:Y:S04]  /*4f4e0*/  LDL.LU.64 R6, [R1+0x2120] ;  /* 0x0021200001067983 */ /* 0x001ea80000300a00 */
[----:B------:R-:W3:Y:S04]  /*4f4f0*/  LDL.LU.64 R4, [R1+0x2118] ;  /* 0x0021180001047983 */ /* 0x000ee80000300a00 */
[----:B------:R-:W-:Y:S04]  /*4f500*/  STL.64 [R1+0x20b8], R10 ;  /* 0x0020b80a01007387 */ /* 0x000fe80000100a00 */
[----:B------:R0:W-:Y:S04]  /*4f510*/  STL.64 [R1+0x20b0], R8 ;  /* 0x0020b00801007387 */ /* 0x0001e80000100a00 */
[----:B------:R-:W-:Y:S04]  /*4f520*/  STL.64 [R1+0x610], R20 ;  /* 0x0006101401007387 */ /* 0x000fe80000100a00 */
[----:B------:R-:W-:Y:S04]  /*4f530*/  STL.64 [R1+0x618], R22 ;  /* 0x0006181601007387 */ /* 0x000fe80000100a00 */
[----:B------:R-:W4:Y:S04]  /*4f540*/  LDL.LU R14, [R1+0x1fb8] ;  /* 0x001fb800010e7983 */ /* 0x000f280000300800 */
[----:B------:R-:W4:Y:S04]  /*4f550*/  LDL.LU R15, [R1+0x1fac] ;  /* 0x001fac00010f7983 */ /* 0x000f280000300800 */
[----:B0-----:R-:W5:Y:S04]  /*4f560*/  LDL.LU R8, [R1+0x50] ;  /* 0x0000500001087983 */ /* 0x001f680000300800 */
[----:B------:R-:W5:Y:S04]  /*4f570*/  LDL.LU R9, [R1+0x54] ;  /* 0x0000540001097983 */ /* 0x000f680000300800 */
[----:B------:R-:W2:Y:S04]  /*4f580*/  LDL.LU R10, [R1+0x58] ;  /* 0x00005800010a7983 */ /* 0x000ea80000300800 */
[----:B------:R-:W2:Y:S04]  /*4f590*/  LDL.LU R11, [R1+0x5c] ;  /* 0x00005c00010b7983 */ /* 0x000ea80000300800 */
[----:B------:R-:W3:Y:S04]  /*4f5a0*/  LDL.LU R24, [R1+0x80] ;  /* 0x0000800001187983 */ /* 0x000ee80000300800 */
[----:B------:R-:W3:Y:S04]  /*4f5b0*/  LDL.LU R25, [R1+0x84] ;  /* 0x0000840001197983 */ /* 0x000ee80000300800 */
[----:B------:R-:W4:Y:S04]  /*4f5c0*/  LDL.LU R26, [R1+0x88] ;  /* 0x00008800011a7983 */ /* 0x000f280000300800 */
[----:B------:R-:W4:Y:S04]  /*4f5d0*/  LDL.LU R27, [R1+0x8c] ;  /* 0x00008c00011b7983 */ /* 0x000f280000300800 */
[----:B----4-:R-:W-:Y:S04]  /*4f5e0*/  STL.64 [R1+0x2100], R26 ;  /* 0x0021001a01007387 */ /* 0x010fe80000100a00 */
[----:B---3--:R0:W-:Y:S04]  /*4f5f0*/  STL.64 [R1+0x20f8], R24 ;  /* 0x0020f81801007387 */ /* 0x0081e80000100a00 */
        /* <DEDUP_REMOVED lines=10> */
[----:B------:R-:W4:Y:S04]  /*4f6a0*/  LDL.LU R20, [R1+0x70] ;  /* 0x0000700001147983 */ /* 0x000f280000300800 */
[----:B------:R-:W4:Y:S04]  /*4f6b0*/  LDL.LU R21, [R1+0x74] ;  /* 0x0000740001157983 */ /* 0x000f280000300800 */
[----:B------:R-:W4:Y:S04]  /*4f6c0*/  LDL.LU R22, [R1+0x78] ;  /* 0x0000780001167983 */ /* 0x000f280000300800 */
[----:B------:R-:W4:Y:S04]  /*4f6d0*/  LDL.LU R23, [R1+0x7c] ;  /* 0x00007c0001177983 */ /* 0x000f280000300800 */
[----:B--2---:R-:W-:Y:S04]  /*4f6e0*/  STL.64 [R1+0x20c8], R10 ;  /* 0x0020c80a01007387 */ /* 0x004fe80000100a00 */
[----:B-----5:R0:W-:Y:S04]  /*4f6f0*/  STL.64 [R1+0x20c0], R8 ;  /* 0x0020c00801007387 */ /* 0x0201e80000100a00 */
[----:B0-----:R-:W2:Y:S04]  /*4f700*/  LDL.LU R8, [R1+0x60] ;  /* 0x0000600001087983 */ /* 0x001ea80000300800 */
[----:B------:R-:W2:Y:S04]  /*4f710*/  LDL.LU R9, [R1+0x64] ;  /* 0x0000640001097983 */ /* 0x000ea80000300800 */
[----:B------:R-:W2:Y:S01]  /*4f720*/  LDL.LU R10, [R1+0x68] ;  /* 0x00006800010a7983 */ /* 0x000ea20000300800 */
[----:B------:R-:W-:-:S03]  /*4f730*/  IMAD.MOV.U32 R11, RZ, RZ, R28 ;  /* 0x000000ffff0b7224 */ /* 0x000fc600078e001c */
[----:B------:R-:W5:Y:S01]  /*4f740*/  LDL.LU R28, [R1+0x854] ;  /* 0x00085400011c7983 */ /* 0x000f620000300800 */
        /* <DEDUP_REMOVED lines=16> */
[----:B------:R-:W2:Y:S04]  /*4f850*/  LDL.LU R6, [R1+0x38] ;  /* 0x0000380001067983 */ /* 0x000ea80000300800 */
[----:B------:R-:W2:Y:S01]  /*4f860*/  LDL.LU R7, [R1+0x3c] ;  /* 0x00003c0001077983 */ /* 0x000ea20000300800 */
[----:B---3--:R-:W-:Y:S03]  /*4f870*/  HMMA.16816.F32 R16, R16, R2, R24 ;  /* 0x000000021010723c */ /* 0x008fe60000001818 */
[----:B--2---:R-:W-:Y:S04]  /*4f880*/  STL.64 [R1+0x20a8], R6 ;  /* 0x0020a80601007387 */ /* 0x004fe80000100a00 */
[----:B----4-:R0:W-:Y:S04]  /*4f890*/  STL.64 [R1+0x20a0], R4 ;  /* 0x0020a00401007387 */ /* 0x0101e80000100a00 */
[----:B0-----:R-:W2:Y:S04]  /*4f8a0*/  LDL.LU R4, [R1+0x40] ;  /* 0x0000400001047983 */ /* 0x001ea80000300800 */
[----:B------:R-:W2:Y:S04]  /*4f8b0*/  LDL.LU R5, [R1+0x44] ;  /* 0x0000440001057983 */ /* 0x000ea80000300800 */
[----:B------:R-:W2:Y:S04]  /*4f8c0*/  LDL.LU R6, [R1+0x48] ;  /* 0x0000480001067983 */ /* 0x000ea80000300800 */
[----:B------:R-:W2:Y:S04]  /*4f8d0*/  LDL.LU R7, [R1+0x4c] ;  /* 0x00004c0001077983 */ /* 0x000ea80000300800 */
[----:B------:R-:W3:Y:S04]  /*4f8e0*/  LDL.LU.64 R26, [R1+0x20f0] ;  /* 0x0020f000011a7983 */ /* 0x000ee80000300a00 */
[----:B------:R-:W4:Y:S01]  /*4f8f0*/  LDL.LU.64 R24, [R1+0x20e8] ;  /* 0x0020e80001187983 */ /* 0x000f220000300a00 */
[----:B------:R-:W-:Y:S01]  /*4f900*/  IMAD R15, R15, 0x100, R14 ;  /* 0x000001000f0f7824 */ /* 0x000fe200078e020e */
[----:B------:R-:W-:-:S02]  /*4f910*/  F2FP.F16.E5M2.UNPACK_B R12, R12 ;  /* 0x0000000cff0c723e */ /* 0x000fc400020004ff */
[----:B------:R-:W-:Y:S02]  /*4f920*/  F2FP.F16.E5M2.UNPACK_B R13, R13 ;  /* 0x0000000dff0d723e */ /* 0x000fe400020004ff */
[----:B------:R-:W-:Y:S02]  /*4f930*/  F2FP.F16.E5M2.UNPACK_B R14, R0 ;  /* 0x00000000ff0e723e */ /* 0x000fe400020004ff */
[----:B------:R-:W-:Y:S01]  /*4f940*/  F2FP.F16.E5M2.UNPACK_B R15, R15 ;  /* 0x0000000fff0f723e */ /* 0x000fe200020004ff */
[----:B------:R0:W-:Y:S04]  /*4f950*/  STL.64 [R1+0x400], R16 ;  /* 0x0004001001007387 */ /* 0x0001e80000100a00 */
[----:B------:R1:W-:Y:S04]  /*4f960*/  STL.64 [R1+0x408], R18 ;  /* 0x0004081201007387 */ /* 0x0003e80000100a00 */
[----:B0-----:R-:W5:Y:S04]  /*4f970*/  LDL.LU R16, [R1] ;  /* 0x0000000001107983 */ /* 0x001f680000300800 */
[----:B------:R-:W5:Y:S04]  /*4f980*/  LDL.LU R17, [R1+0x4] ;  /* 0x0000040001117983 */ /* 0x000f680000300800 */
[----:B-1----:R-:W5:Y:S01]  /*4f990*/  LDL.LU R18, [R1+0x8] ;  /* 0x0000080001127983 */ /* 0x002f620000300800 */
[----:B------:R-:W-:-:S03]  /*4f9a0*/  IMAD.MOV.U32 R19, RZ, RZ, R29 ;  /* 0x000000ffff137224 */ /* 0x000fc600078e001d */
[----:B------:R-:W3:Y:S01]  /*4f9b0*/  LDL.LU R29, [R1+0x20e0] ;  /* 0x0020e000011d7983 */ /* 0x000ee20000300800 */
[----:B----4-:R-:W-:-:S15]  /*4f9c0*/  HMMA.16816.F32 R20, R12, R24, R20 ;  /* 0x000000180c14723c */ /* 0x010fde0000001814 */
[----:B------:R-:W-:-:S08]  /*4f9d0*/  NOP ;  /* 0x0000000000007918 */ /* 0x000fd00000000000 */
[----:B------:R-:W-:Y:S04]  /*4f9e0*/  STL.64 [R1+0x3f0], R20 ;  /* 0x0003f01401007387 */ /* 0x000fe80000100a00 */
[----:B------:R0:W-:Y:S04]  /*4f9f0*/  STL.64 [R1+0x3f8], R22 ;  /* 0x0003f81601007387 */ /* 0x0001e80000100a00 */
[----:B0-----:R-:W4:Y:S04]  /*4fa00*/  LDL.LU.64 R22, [R1+0x20d8] ;  /* 0x0020d80001167983 */ /* 0x001f280000300a00 */
[----:B------:R-:W2:Y:S04]  /*4fa10*/  LDL.LU.64 R20, [R1+0x20d0] ;  /* 0x0020d00001147983 */ /* 0x000ea80000300a00 */
[----:B------:R-:W5:Y:S04]  /*4fa20*/  LDL.LU R24, [R1+0x10] ;  /* 0x0000100001187983 */ /* 0x000f680000300800 */
[----:B------:R-:W5:Y:S01]  /*4fa30*/  LDL.LU R25, [R1+0x14] ;  /* 0x0000140001197983 */ /* 0x000f620000300800 */
[----:B----4-:R-:W-:-:S15]  /*4fa40*/  HMMA.16816.F32 R8, R12, R22, R8 ;  /* 0x000000160c08723c */ /* 0x010fde0000001808 */
[----:B------:R-:W-:-:S08]  /*4fa50*/  NOP ;  /* 0x0000000000007918 */ /* 0x000fd00000000000 */
[----:B------:R-:W-:Y:S04]  /*4fa60*/  STL.64 [R1+0x3e0], R8 ;  /* 0x0003e00801007387 */ /* 0x000fe80000100a00 */
[----:B------:R0:W-:Y:S04]  /*4fa70*/  STL.64 [R1+0x3e8], R10 ;  /* 0x0003e80a01007387 */ /* 0x0001e80000100a00 */
[----:B0-----:R-:W2:Y:S04]  /*4fa80*/  LDL.LU.64 R10, [R1+0x20c8] ;  /* 0x0020c800010a7983 */ /* 0x001ea80000300a00 */
[----:B------:R-:W2:Y:S02]  /*4fa90*/  LDL.LU.64 R8, [R1+0x20c0] ;  /* 0x0020c00001087983 */ /* 0x000ea40000300a00 */
[----:B--2---:R-:W-:Y:S02]  /*4faa0*/  HMMA.16816.F32 R20, R12, R20, R8 ;  /* 0x000000140c14723c */ /* 0x004fe40000001808 */
[----:B------:R-:W2:Y:S04]  /*4fab0*/  LDL.LU.64 R10, [R1+0x20b8] ;  /* 0x0020b800010a7983 */ /* 0x000ea80000300a00 */
[----:B------:R-:W4:-:S15]  /*4fac0*/  LDL.LU.64 R8, [R1+0x20b0] ;  /* 0x0020b00001087983 */ /* 0x000f1e0000300a00 */
[----:B------:R-:W-:-:S02]  /*4fad0*/  NOP ;  /* 0x0000000000007918 */ /* 0x000fc40000000000 */
[----:B------:R0:W-:Y:S04]  /*4fae0*/  STL.64 [R1+0x3c0], R20 ;  /* 0x0003c01401007387 */ /* 0x0001e80000100a00 */
[----:B------:R1:W-:Y:S04]  /*4faf0*/  STL.64 [R1+0x3c8], R22 ;  /* 0x0003c81601007387 */ /* 0x0003e80000100a00 */
[----:B0-----:R-:W5:Y:S04]  /*4fb00*/  LDL.LU R20, [R1+0x20] ;  /* 0x0000200001147983 */ /* 0x001f680000300800 */
[----:B------:R-:W5:Y:S04]  /*4fb10*/  LDL.LU R21, [R1+0x24] ;  /* 0x0000240001157983 */ /* 0x000f680000300800 */
[----:B-1----:R-:W5:Y:S01]  /*4fb20*/  LDL.LU R22, [R1+0x28] ;  /* 0x0000280001167983 */ /* 0x002f620000300800 */
[----:B--2---:R-:W-:-:S15]  /*4fb30*/  HMMA.16816.F32 R4, R12, R10, R4 ;  /* 0x0000000a0c04723c */ /* 0x004fde0000001804 */
[----:B------:R-:W-:-:S08]  /*4fb40*/  NOP ;  /* 0x0000000000007918 */ /* 0x000fd00000000000 */
[----:B------:R-:W-:Y:S04]  /*4fb50*/  STL.64 [R1+0x380], R4 ;  /* 0x0003800401007387 */ /* 0x000fe80000100a00 */
[----:B------:R0:W-:Y:S04]  /*4fb60*/  STL.64 [R1+0x388], R6 ;  /* 0x0003880601007387 */ /* 0x0001e80000100a00 */
[----:B0-----:R-:W4:Y:S04]  /*4fb70*/  LDL.LU.64 R6, [R1+0x20a8] ;  /* 0x0020a80001067983 */ /* 0x001f280000300a00 */
[----:B------:R-:W4:Y:S04]  /*4fb80*/  LDL.LU.64 R4, [R1+0x20a0] ;  /* 0x0020a00001047983 */ /* 0x000f280000300a00 */
[----:B------:R-:W2:Y:S01]  /*4fb90*/  LDL.LU R10, [R1+0xc08] ;  /* 0x000c0800010a7983 */ /* 0x000ea20000300800 */
[----:B----4-:R-:W-:-:S15]  /*4fba0*/  HMMA.16816.F32 R4, R12, R8, R4 ;  /* 0x000000080c04723c */ /* 0x010fde0000001804 */
[----:B------:R-:W-:-:S08]  /*4fbb0*/  NOP ;  /* 0x0000000000007918 */ /* 0x000fd00000000000 */
[----:B------:R-:W-:Y:S04]  /*4fbc0*/  STL.64 [R1+0x370], R4 ;  /* 0x0003700401007387 */ /* 0x000fe80000100a00 */
[----:B------:R0:W-:Y:S04]  /*4fbd0*/  STL.64 [R1+0x378], R6 ;  /* 0x0003780601007387 */ /* 0x0001e80000100a00 */
[----:B0-----:R-:W5:Y:S04]  /*4fbe0*/  LDL.LU.64 R6, [R1+0x2098] ;  /* 0x0020980001067983 */ /* 0x001f680000300a00 */
[----:B------:R-:W4:Y:S01]  /*4fbf0*/  LDL.LU.64 R4, [R1+0x2090] ;  /* 0x0020900001047983 */ /* 0x000f220000300a00 */
[----:B---3--:R-:W-:-:S02]  /*4fc00*/  IMAD.MOV.U32 R23, RZ, RZ, R29 ;  /* 0x000000ffff177224 */ /* 0x008fc400078e001d */
[----:B--2---:R-:W-:-:S05]  /*4fc10*/  VIADD R10, R10, 0x1 ;  /* 0x000000010a0a7836 */ /* 0x004fca0000000000 */
[C---:B-----5:R-:W-:Y:S06]  /*4fc20*/  HMMA.16816.F32 R20, R12.reuse, R6, R20 ;  /* 0x000000060c14723c */ /* 0x060fec0000001814 */
[----:B----4-:R-:W-:-:S15]  /*4fc30*/  HMMA.16816.F32 R4, R12, R4, R24 ;  /* 0x000000040c04723c */ /* 0x010fde0000001818 */
[----:B------:R-:W-:-:S02]  /*4fc40*/  NOP ;  /* 0x0000000000007918 */ /* 0x000fc40000000000 */
[----:B------:R-:W-:Y:S04]  /*4fc50*/  STL.64 [R1+0x360], R20 ;  /* 0x0003601401007387 */ /* 0x000fe80000100a00 */
[----:B------:R-:W-:Y:S04]  /*4fc60*/  STL.64 [R1+0x368], R22 ;  /* 0x0003681601007387 */ /* 0x000fe80000100a00 */
[----:B------:R-:W-:Y:S04]  /*4fc70*/  STL.64 [R1+0x3a0], R4 ;  /* 0x0003a00401007387 */ /* 0x000fe80000100a00 */
[----:B------:R0:W-:Y:S02]  /*4fc80*/  STL.64 [R1+0x3a8], R6 ;  /* 0x0003a80601007387 */ /* 0x0001e40000100a00 */
[----:B0-----:R-:W-:-:S15]  /*4fc90*/  HMMA.16816.F32 R4, R12, R2, R16 ;  /* 0x000000020c04723c */ /* 0x001fde0000001810 */
[----:B------:R-:W-:-:S08]  /*4fca0*/  NOP ;  /* 0x0000000000007918 */ /* 0x000fd00000000000 */
[----:B------:R-:W-:Y:S04]  /*4fcb0*/  STL.64 [R1+0x390], R4 ;  /* 0x0003900401007387 */ /* 0x000fe80000100a00 */
[----:B------:R-:W-:Y:S04]  /*4fcc0*/  STL.64 [R1+0x398], R6 ;  /* 0x0003980601007387 */ /* 0x000fe80000100a00 */
[----:B------:R0:W-:Y:S04]  /*4fcd0*/  STL [R1+0x2088], R10 ;  /* 0x0020880a01007387 */ /* 0x0001e80000100800 */
[----:B0-----:R-:W2:Y:S01]  /*4fce0*/  LDL.LU R10, [R1+0x85c] ;  /* 0x00085c00010a7983 */ /* 0x001ea20000300800 */
[----:B------:R-:W-:-:S03]  /*4fcf0*/  USHF.L.U32 UR10, UR11, 0x7, URZ ;  /* 0x000000070b0a7899 */ /* 0x000fc6000800063f */
[----:B------:R-:W3:Y:S04]  /*4fd00*/  LDL.LU R12, [R1+0x1074] ;  /* 0x00107400010c7983 */ /* 0x000ee80000300800 */
[----:B------:R-:W4:Y:S04]  /*4fd10*/  LDL.LU R13, [R1+0x106c] ;  /* 0x00106c00010d7983 */ /* 0x000f280000300800 */
[----:B------:R-:W5:Y:S01]  /*4fd20*/  LDL.LU R14, [R1+0x1064] ;  /* 0x00106400010e7983 */ /* 0x000f620000300800 */
[----:B------:R-:W-:-:S05]  /*4fd30*/  IADD3 R28, P6, R28, UR10, RZ ;  /* 0x0000000a1c1c7c10 */ /* 0x000fca000ffde0ff */
[----:B------:R0:W-:Y:S04]  /*4fd40*/  STL [R1+0x854], R28 ;  /* 0x0008541c01007387 */ /* 0x0001e80000100800 */
        /* <DEDUP_REMOVED lines=24> */
[----:B0-----:R-:W5:Y:S01]  /*4fed0*/  LDL.LU R28, [R1+0x1028] ;  /* 0x00102800011c7983 */ /* 0x001f620000300800 */
[----:B--2---:R-:W-:-:S05]  /*4fee0*/  IADD3 R10, P5, R10, UR10, RZ ;  /* 0x0000000a0a0a7c10 */ /* 0x004fca000ffbe0ff */
[----:B------:R0:W-:Y:S04]  /*4fef0*/  STL [R1+0x85c], R10 ;  /* 0x00085c0a01007387 */ /* 0x0001e80000100800 */
[----:B0-----:R-:W2:Y:S01]  /*4ff00*/  LDL.LU R10, [R1+0x2088] ;  /* 0x00208800010a7983 */ /* 0x001ea20000300800 */
[----:B------:R-:W-:Y:S01]  /*4ff10*/  USHF.L.U32 UR6, UR11, 0x7, URZ ;  /* 0x000000070b067899 */ /* 0x000fe2000800063f */
[----:B---3--:R-:W-:Y:S02]  /*4ff20*/  IADD3 R12, P1, R12, UR10, RZ ;  /* 0x0000000a0c0c7c10 */ /* 0x008fe4000ff3e0ff */
[----:B----4-:R-:W-:Y:S01]  /*4ff30*/  IADD3 R13, P4, R13, UR10, RZ ;  /* 0x0000000a0d0d7c10 */ /* 0x010fe2000ff9e0ff */
[----:B------:R-:W-:Y:S01]  /*4ff40*/  USHF.R.S32.HI UR6, URZ, 0x1f, UR6 ;  /* 0x0000001f3f067899 */ /* 0x000fe20008011406 */
[----:B-----5:R-:W-:-:S02]  /*4ff50*/  IADD3 R14, P3, R14, UR10, RZ ;  /* 0x0000000a0e0e7c10 */ /* 0x020fc4000ff7e0ff */
[----:B------:R-:W-:Y:S02]  /*4ff60*/  IADD3 R15, P2, R15, UR10, RZ ;  /* 0x0000000a0f0f7c10 */ /* 0x000fe4000ff5e0ff */
[----:B------:R-:W-:Y:S02]  /*4ff70*/  IADD3 R2, P0, R2, UR10, RZ ;  /* 0x0000000a02027c10 */ /* 0x000fe4000ff1e0ff */
[----:B------:R-:W-:Y:S02]  /*4ff80*/  IADD3.X R3, R3, UR6, RZ, P6, !PT ;  /* 0x0000000603037c10 */ /* 0x000fe4000b7fe4ff */
[----:B------:R-:W-:Y:S02]  /*4ff90*/  IADD3 R4, P6, R4, UR10, RZ ;  /* 0x0000000a04047c10 */ /* 0x000fe4000ffde0ff */
[----:B------:R-:W-:Y:S02]  /*4ffa0*/  IADD3.X R5, R5, UR6, RZ, P5, !PT ;  /* 0x0000000605057c10 */ /* 0x000fe4000affe4ff */
[----:B------:R-:W-:-:S02]  /*4ffb0*/  IADD3 R6, P5, R6, UR10, RZ ;  /* 0x0000000a06067c10 */ /* 0x000fc4000ffbe0ff */
[----:B------:R-:W-:Y:S02]  /*4ffc0*/  IADD3.X R7, R7, UR6, RZ, P1, !PT ;  /* 0x0000000607077c10 */ /* 0x000fe40008ffe4ff */
        /* <DEDUP_REMOVED lines=14> */
[----:B------:R-:W-:Y:S01]  /*500b0*/  IADD3 R26, P1, R26, UR10, RZ ;  /* 0x0000000a1a1a7c10 */ /* 0x000fe2000ff3e0ff */
[----:B--2---:R-:W-:Y:S04]  /*500c0*/  STL [R1+0xc08], R10 ;  /* 0x000c080a01007387 */ /* 0x004fe80000100800 */
        /* <DEDUP_REMOVED lines=26> */
[----:B0-----:R-:W2:Y:S01]  /*50270*/  LDL.LU R10, [R1+0xfec] ;  /* 0x000fec00010a7983 */ /* 0x001ea20000300800 */
[----:B------:R-:W-:-:S02]  /*50280*/  IADD3.X R27, R27, UR6, RZ, P4, !PT ;  /* 0x000000061b1b7c10 */ /* 0x000fc4000a7fe4ff */
[----:B------:R-:W-:-:S03]  /*50290*/  IADD3 R29, P4, R29, UR10, RZ ;  /* 0x0000000a1d1d7c10 */ /* 0x000fc6000ff9e0ff */
[----:B------:R-:W-:Y:S04]  /*502a0*/  STL [R1+0x1030], R27 ;  /* 0x0010301b01007387 */ /* 0x000fe80000100800 */
[----:B--2---:R0:W-:Y:S04]  /*502b0*/  STL [R1+0x2080], R10 ;  /* 0x0020800a01007387 */ /* 0x0041e80000100800 */
[----:B------:R-:W-:Y:S04]  /*502c0*/  STL [R1+0xffc], R29 ;  /* 0x000ffc1d01007387 */ /* 0x000fe80000100800 */
[----:B0-----:R-:W2:Y:S01]  /*502d0*/  LDL.LU R10, [R1+0x1020] ;  /* 0x00102000010a7983 */ /* 0x001ea20000300800 */
[----:B------:R-:W-:-:S05]  /*502e0*/  IADD3.X R28, R28, UR6, RZ, P3, !PT ;  /* 0x000000061c1c7c10 */ /* 0x000fca0009ffe4ff */
        /* <DEDUP_REMOVED lines=31> */
[----:B--2---:R-:W-:-:S05]  /*504e0*/  IADD3 R10, P3, R10, UR10, RZ ;  /* 0x0000000a0a0a7c10 */ /* 0x004fca000ff7e0ff */
[----:B------:R0:W-:Y:S04]  /*504f0*/  STL [R1+0xff4], R10 ;  /* 0x000ff40a01007387 */ /* 0x0001e80000100800 */
[----:B0-----:R-:W2:Y:S02]  /*50500*/  LDL.LU R10, [R1+0x2084] ;  /* 0x00208400010a7983 */ /* 0x001ea40000300800 */
[----:B--2---:R-:W-:-:S05]  /*50510*/  IADD3.X R10, R10, UR6, RZ, P2, !PT ;  /* 0x000000060a0a7c10 */ /* 0x004fca00097fe4ff */
[----:B------:R0:W-:Y:S04]  /*50520*/  STL [R1+0x1020], R10 ;  /* 0x0010200a01007387 */ /* 0x0001e80000100800 */
[----:B0-----:R-:W2:Y:S01]  /*50530*/  LDL.LU R10, [R1+0x2080] ;  /* 0x00208000010a7983 */ /* 0x001ea20000300800 */
[----:B---3--:R-:W-:Y:S02]  /*50540*/  IADD3.X R12, R12, UR6, RZ, P0, !PT ;  /* 0x000000060c0c7c10 */ /* 0x008fe400087fe4ff */
[----:B----4-:R-:W-:Y:S02]  /*50550*/  IADD3 R13, P0, R13, UR10, RZ ;  /* 0x0000000a0d0d7c10 */ /* 0x010fe4000ff1e0ff */
[----:B-----5:R-:W-:Y:S02]  /*50560*/  IADD3.X R14, R14, UR6, RZ, P6, !PT ;  /* 0x000000060e0e7c10 */ /* 0x020fe4000b7fe4ff */
        /* <DEDUP_REMOVED lines=20> */
[----:B--2---:R-:W-:-:S05]  /*506b0*/  IADD3 R10, P2, R10, UR10, RZ ;  /* 0x0000000a0a0a7c10 */ /* 0x004fca000ff5e0ff */
        /* <DEDUP_REMOVED lines=9> */
[----:B------:R-:W-:-:S03]  /*50750*/  IADD3.X R11, R11, UR6, RZ, P2, !PT ;  /* 0x000000060b0b7c10 */ /* 0x000fc600097fe4ff */
[----:B------:R-:W-:Y:S01]  /*50760*/  STL [R1+0xff8], R6 ;  /* 0x000ff80601007387 */ /* 0x000fe20000100800 */
[----:B------:R-:W-:-:S03]  /*50770*/  IADD3 R20, P2, R20, UR10, RZ ;  /* 0x0000000a14147c10 */ /* 0x000fc6000ff5e0ff */
        /* <DEDUP_REMOVED lines=17> */
[----:B------:R-:W-:-:S02]  /*50890*/  IADD3 R27, P3, R27, UR10, RZ ;  /* 0x0000000a1b1b7c10 */ /* 0x000fc4000ff7e0ff */
[----:B------:R-:W-:-:S03]  /*508a0*/  IADD3.X R29, R29, UR6, RZ, P2, !PT ;  /* 0x000000061d1d7c10 */ /* 0x000fc600097fe4ff */
[----:B------:R-:W-:Y:S04]  /*508b0*/  STL [R1+0xf84], R27 ;  /* 0x000f841b01007387 */ /* 0x000fe80000100800 */
[----:B--2---:R0:W-:Y:S04]  /*508c0*/  STL [R1+0x2078], R10 ;  /* 0x0020780a01007387 */ /* 0x0041e80000100800 */
[----:B------:R-:W-:Y:S04]  /*508d0*/  STL [R1+0xfb0], R29 ;  /* 0x000fb01d01007387 */ /* 0x000fe80000100800 */
[----:B0-----:R-:W2:Y:S01]  /*508e0*/  LDL.LU R10, [R1+0xf74] ;  /* 0x000f7400010a7983 */ /* 0x001ea20000300800 */
[----:B------:R-:W-:-:S05]  /*508f0*/  IADD3 R28, P2, R28, UR10, RZ ;  /* 0x0000000a1c1c7c10 */ /* 0x000fca000ff5e0ff */
[----:B------:R-:W-:Y:S04]  /*50900*/  STL [R1+0xf7c], R28 ;  /* 0x000f7c1c01007387 */ /* 0x000fe80000100800 */
[----:B--2---:R0:W-:Y:S04]  /*50910*/  STL [R1+0x207c], R10 ;  /* 0x00207c0a01007387 */ /* 0x0041e80000100800 */
[----:B0-----:R-:W2:Y:S04]  /*50920*/  LDL.LU R10, [R1+0xfa8] ;  /* 0x000fa800010a7983 */ /* 0x001ea80000300800 */
[----:B------:R-:W3:Y:S04]  /*50930*/  LDL.LU R12, [R1+0xf6c] ;  /* 0x000f6c00010c7983 */ /* 0x000ee80000300800 */
[----:B------:R-:W4:Y:S04]  /*50940*/  LDL.LU R13, [R1+0xf98] ;  /* 0x000f9800010d7983 */ /* 0x000f280000300800 */
[----:B------:R-:W5:Y:S04]  /*50950*/  LDL.LU R14, [R1+0xf64] ;  /* 0x000f6400010e7983 */ /* 0x000f680000300800 */
        /* <DEDUP_REMOVED lines=25> */
[----:B--2---:R-:W-:-:S05]  /*50af0*/  IADD3.X R10, R10, UR6, RZ, P0, !PT ;  /* 0x000000060a0a7c10 */ /* 0x004fca00087fe4ff */
[----:B------:R0:W-:Y:S04]  /*50b00*/  STL [R1+0xfa8], R10 ;  /* 0x000fa80a01007387 */ /* 0x0001e80000100800 */
[----:B0-----:R-:W2:Y:S02]  /*50b10*/  LDL.LU R10, [R1+0x207c] ;  /* 0x00207c00010a7983 */ /* 0x001ea40000300800 */
[----:B--2---:R-:W-:-:S05]  /*50b20*/  IADD3 R10, P0, R10, UR10, RZ ;  /* 0x0000000a0a0a7c10 */ /* 0x004fca000ff1e0ff */
[----:B------:R0:W-:Y:S04]  /*50b30*/  STL [R1+0xf74], R10 ;  /* 0x000f740a01007387 */ /* 0x0001e80000100800 */
[----:B0-----:R-:W2:Y:S01]  /*50b40*/  LDL.LU R10, [R1+0x2078] ;  /* 0x00207800010a7983 */ /* 0x001ea20000300800 */
[----:B----4-:R-:W-:Y:S02]  /*50b50*/  IADD3.X R13, R13, UR6, RZ, P5, !PT ;  /* 0x000000060d0d7c10 */ /* 0x010fe4000affe4ff */
[----:B-----5:R-:W-:Y:S02]  /*50b60*/  IADD3 R14, P5, R14, UR10, RZ ;  /* 0x0000000a0e0e7c10 */ /* 0x020fe4000ffbe0ff */
[----:B---3--:R-:W-:Y:S02]  /*50b70*/  IADD3.X R15, R15, UR6, RZ, P1, !PT ;  /* 0x000000060f0f7c10 */ /* 0x008fe40008ffe4ff */
        /* <DEDUP_REMOVED lines=19> */
[----:B--2---:R-:W-:Y:S02]  /*50cb0*/  IADD3.X R10, R10, UR6, RZ, P6, !PT ;  /* 0x000000060a0a7c10 */ /* 0x004fe4000b7fe4ff */
[----:B------:R-:W-:-:S03]  /*50cc0*/  IADD3 R12, P6, R12, UR10, RZ ;  /* 0x0000000a0c0c7c10 */ /* 0x000fc6000ffde0ff */
        /* <DEDUP_REMOVED lines=1334> */
[----:B----4-:R-:W-:Y:S01]  /*56030*/  IADD3.X R13, R13, UR6, RZ, P5, !PT ;  /* 0x000000060d0d7c10 */ /* 0x010fe2000affe4ff */
[----:B------:R-:W-:Y:S01]  /*56040*/  USHF.L.U32 UR12, UR9, 0x7, URZ ;  /* 0x00000007090c7899 */ /* 0x000fe2000800063f */
        /* <DEDUP_REMOVED lines=8> */
[----:B------:R-:W-:Y:S01]  /*560d0*/  IADD3 R8, P2, R8, UR12, RZ ;  /* 0x0000000c08087c10 */ /* 0x000fe2000ff5e0ff */
[----:B------:R-:W-:Y:S01]  /*560e0*/  USHF.L.U32 UR5, UR9, 0x7, URZ ;  /* 0x0000000709057899 */ /* 0x000fe2000800063f */
[----:B------:R-:W-:-:S02]  /*560f0*/  IADD3.X R9, R9, UR6, RZ, P0, !PT ;  /* 0x0000000609097c10 */ /* 0x000fc400087fe4ff */
[----:B------:R-:W-:Y:S02]  /*56100*/  IADD3 R11, P0, R11, UR12, RZ ;  /* 0x0000000c0b0b7c10 */ /* 0x000fe4000ff1e0ff */
[----:B------:R-:W-:Y:S01]  /*56110*/  IADD3.X R22, R22, UR6, RZ, P5, !PT ;  /* 0x0000000616167c10 */ /* 0x000fe2000affe4ff */
[----:B------:R-:W-:Y:S01]  /*56120*/  USHF.R.S32.HI UR5, URZ, 0x1f, UR5 ;  /* 0x0000001f3f057899 */ /* 0x000fe20008011405 */
[----:B------:R-:W-:Y:S02]  /*56130*/  IADD3 R23, P5, R23, UR12, RZ ;  /* 0x0000000c17177c10 */ /* 0x000fe4000ffbe0ff */
[----:B------:R-:W-:Y:S02]  /*56140*/  IADD3.X R24, R24, UR6, RZ, P1, !PT ;  /* 0x0000000618187c10 */ /* 0x000fe40008ffe4ff */
[----:B------:R-:W-:Y:S02]  /*56150*/  IADD3.X R25, R25, UR6, RZ, P4, !PT ;  /* 0x0000000619197c10 */ /* 0x000fe4000a7fe4ff */
[----:B------:R-:W-:-:S02]  /*56160*/  IADD3 R16, P4, R16, UR12, RZ ;  /* 0x0000000c10107c10 */ /* 0x000fc4000ff9e0ff */
[----:B------:R-:W-:Y:S02]  /*56170*/  IADD3 R17, P1, R17, UR12, RZ ;  /* 0x0000000c11117c10 */ /* 0x000fe4000ff3e0ff */
[----:B------:R-:W-:Y:S02]  /*56180*/  IADD3.X R18, R18, UR5, RZ, P3, !PT ;  /* 0x0000000512127c10 */ /* 0x000fe40009ffe4ff */
[----:B------:R-:W-:Y:S02]  /*56190*/  IADD3 R19, P3, R19, UR12, RZ ;  /* 0x0000000c13137c10 */ /* 0x000fe4000ff7e0ff */
[----:B------:R-:W-:Y:S02]  /*561a0*/  IADD3.X R0, R0, UR5, RZ, P4, !PT ;  /* 0x0000000500007c10 */ /* 0x000fe4000a7fe4ff */
[----:B------:R-:W-:Y:S02]  /*561b0*/  IADD3 R26, P4, R26, UR12, RZ ;  /* 0x0000000c1a1a7c10 */ /* 0x000fe4000ff9e0ff */
[----:B------:R-:W-:-:S02]  /*561c0*/  IADD3.X R27, R27, UR5, RZ, P2, !PT ;  /* 0x000000051b1b7c10 */ /* 0x000fc400097fe4ff */
[----:B------:R-:W-:Y:S02]  /*561d0*/  IADD3 R29, P2, R29, UR12, RZ ;  /* 0x0000000c1d1d7c10 */ /* 0x000fe4000ff5e0ff */
[----:B--2---:R-:W-:Y:S02]  /*561e0*/  IADD3.X R10, R10, UR6, RZ, P6, !PT ;  /* 0x000000060a0a7c10 */ /* 0x004fe4000b7fe4ff */
        /* <DEDUP_REMOVED lines=31> */
[----:B0-----:R-:W2:Y:S04]  /*563e0*/  LDL.LU R29, [R1+0x182c] ;  /* 0x00182c00011d7983 */ /* 0x001ea80000300800 */
[----:B------:R-:W3:Y:S01]  /*563f0*/  LDL.LU R10, [R1+0x185c] ;  /* 0x00185c00010a7983 */ /* 0x000ee20000300800 */
[----:B------:R-:W-:-:S03]  /*56400*/  IADD3.X R28, R28, UR5, RZ, P3, !PT ;  /* 0x000000051c1c7c10 */ /* 0x000fc60009ffe4ff */
[----:B---3--:R0:W-:Y:S04]  /*56410*/  STL [R1+0x2004], R10 ;  /* 0x0020040a01007387 */ /* 0x0081e80000100800 */
[----:B------:R1:W-:Y:S04]  /*56420*/  STL [R1+0x1078], R28 ;  /* 0x0010781c01007387 */ /* 0x0003e80000100800 */
[----:B0-----:R-:W3:Y:S04]  /*56430*/  LDL.LU R10, [R1+0x1088] ;  /* 0x00108800010a7983 */ /* 0x001ee80000300800 */
        /* <DEDUP_REMOVED lines=23> */
[----:B--2---:R-:W-:-:S03]  /*565b0*/  IADD3 R29, P3, R29, UR12, RZ ;  /* 0x0000000c1d1d7c10 */ /* 0x004fc6000ff7e0ff */
[----:B------:R-:W2:Y:S04]  /*565c0*/  LDL.LU R0, [R1+0x1804] ;  /* 0x0018040001007983 */ /* 0x000ea80000300800 */
[----:B------:R-:W2:Y:S04]  /*565d0*/  LDL.LU R26, [R1+0x1810] ;  /* 0x00181000011a7983 */ /* 0x000ea80000300800 */
[----:B------:R-:W2:Y:S04]  /*565e0*/  LDL.LU R27, [R1+0x17bc] ;  /* 0x0017bc00011b7983 */ /* 0x000ea80000300800 */
[----:B-1----:R-:W2:Y:S04]  /*565f0*/  LDL.LU R28, [R1+0x1808] ;  /* 0x00180800011c7983 */ /* 0x002ea80000300800 */
[----:B------:R0:W-:Y:S04]  /*56600*/  STL [R1+0x182c], R29 ;  /* 0x00182c1d01007387 */ /* 0x0001e80000100800 */
[----:B0-----:R-:W2:Y:S01]  /*56610*/  LDL.LU R29, [R1+0x17f4] ;  /* 0x0017f400011d7983 */ /* 0x001ea20000300800 */
[----:B---3--:R-:W-:-:S05]  /*56620*/  IADD3.X R10, R10, UR5, RZ, P0, !PT ;  /* 0x000000050a0a7c10 */ /* 0x008fca00087fe4ff */
[----:B------:R0:W-:Y:S04]  /*56630*/  STL [R1+0x1088], R10 ;  /* 0x0010880a01007387 */ /* 0x0001e80000100800 */
[----:B0-----:R-:W3:Y:S01]  /*56640*/  LDL.LU R10, [R1+0x2004] ;  /* 0x00200400010a7983 */ /* 0x001ee20000300800 */
[----:B----4-:R-:W-:Y:S02]  /*56650*/  IADD3.X R12, R12, UR5, RZ, P2, !PT ;  /* 0x000000050c0c7c10 */ /* 0x010fe400097fe4ff */
[----:B-----5:R-:W-:Y:S02]  /*56660*/  IADD3 R13, P2, R13, UR12, RZ ;  /* 0x0000000c0d0d7c10 */ /* 0x020fe4000ff5e0ff */
        /* <DEDUP_REMOVED lines=19> */
[----:B--2---:R-:W-:-:S02]  /*567a0*/  IADD3 R0, P2, R0, UR12, RZ ;  /* 0x0000000c00007c10 */ /* 0x004fc4000ff5e0ff */
[----:B------:R-:W-:Y:S02]  /*567b0*/  IADD3.X R26, R26, UR5, RZ, P3, !PT ;  /* 0x000000051a1a7c10 */ /* 0x000fe40009ffe4ff */
[----:B------:R-:W-:Y:S02]  /*567c0*/  IADD3 R27, P3, R27, UR12, RZ ;  /* 0x0000000c1b1b7c10 */ /* 0x000fe4000ff7e0ff */
[----:B---3--:R-:W-:-:S04]  /*567d0*/  IADD3 R10, P0, R10, UR12, RZ ;  /* 0x0000000c0a0a7c10 */ /* 0x008fc8000ff1e0ff */
[----:B------:R-:W-:Y:S01]  /*567e0*/  IADD3.X R2, R2, UR5, RZ, P0, !PT ;  /* 0x0000000502027c10 */ /* 0x000fe200087fe4ff */
[----:B------:R-:W-:Y:S04]  /*567f0*/  STL [R1+0x185c], R10 ;  /* 0x00185c0a01007387 */ /* 0x000fe80000100800 */
        /* <DEDUP_REMOVED lines=22> */
[----:B------:R-:W-:Y:S04]  /*56960*/  STL [R1+0x1820], R17 ;  /* 0x0018201101007387 */ /* 0x000fe80000100800 */
[----:B------:R-:W-:Y:S04]  /*56970*/  STL [R1+0x17cc], R18 ;  /* 0x0017cc1201007387 */ /* 0x000fe80000100800 */
[----:B------:R-:W-:Y:S04]  /*56980*/  STL [R1+0x1818], R19 ;  /* 0x0018181301007387 */ /* 0x000fe80000100800 */
[----:B------:R-:W-:Y:S04]  /*56990*/  STL [R1+0x1804], R0 ;  /* 0x0018040001007387 */ /* 0x000fe80000100800 */
[----:B------:R0:W-:Y:S04]  /*569a0*/  STL [R1+0x1808], R28 ;  /* 0x0018081c01007387 */ /* 0x0001e80000100800 */
[----:B------:R-:W-:Y:S04]  /*569b0*/  STL [R1+0x1810], R26 ;  /* 0x0018101a01007387 */ /* 0x000fe80000100800 */
[----:B0-----:R-:W2:Y:S04]  /*569c0*/  LDL.LU R28, [R1+0x1800] ;  /* 0x00180000011c7983 */ /* 0x001ea80000300800 */
[----:B------:R-:W-:Y:S04]  /*569d0*/  STL [R1+0x17bc], R27 ;  /* 0x0017bc1b01007387 */ /* 0x000fe80000100800 */
[----:B------:R-:W3:Y:S01]  /*569e0*/  LDL.LU R10, [R1+0x17f8] ;  /* 0x0017f800010a7983 */ /* 0x000ee20000300800 */
[----:B------:R-:W-:-:S03]  /*569f0*/  IADD3 R29, P0, R29, UR12, RZ ;  /* 0x0000000c1d1d7c10 */ /* 0x000fc6000ff1e0ff */
[----:B---3--:R0:W-:Y:S04]  /*56a00*/  STL [R1+0x2000], R10 ;  /* 0x0020000a01007387 */ /* 0x0081e80000100800 */
[----:B0-----:R-:W3:Y:S04]  /*56a10*/  LDL.LU R10, [R1+0x17ac] ;  /* 0x0017ac00010a7983 */ /* 0x001ee80000300800 */
[----:B------:R0:W-:Y:S04]  /*56a20*/  STL [R1+0x17f4], R29 ;  /* 0x0017f41d01007387 */ /* 0x0001e80000100800 */
        /* <DEDUP_REMOVED lines=23> */
[----:B--2---:R-:W-:-:S03]  /*56ba0*/  IADD3.X R28, R28, UR5, RZ, P2, !PT ;  /* 0x000000051c1c7c10 */ /* 0x004fc600097fe4ff */
[----:B------:R-:W2:Y:S04]  /*56bb0*/  LDL.LU R0, [R1+0x1798] ;  /* 0x0017980001007983 */ /* 0x000ea80000300800 */
[----:B------:R-:W2:Y:S04]  /*56bc0*/  LDL.LU R26, [R1+0x1784] ;  /* 0x00178400011a7983 */ /* 0x000ea80000300800 */
[----:B0-----:R-:W2:Y:S04]  /*56bd0*/  LDL.LU R29, [R1+0x1790] ;  /* 0x00179000011d7983 */ /* 0x001ea80000300800 */
[----:B------:R-:W2:Y:S04]  /*56be0*/  LDL.LU R27, [R1+0x173c] ;  /* 0x00173c00011b7983 */ /* 0x000ea80000300800 */
[----:B------:R0:W-:Y:S04]  /*56bf0*/  STL [R1+0x1800], R28 ;  /* 0x0018001c01007387 */ /* 0x0001e80000100800 */
[----:B0-----:R-:W2:Y:S01]  /*56c00*/  LDL.LU R28, [R1+0x1788] ;  /* 0x00178800011c7983 */ /* 0x001ea20000300800 */
[----:B---3--:R-:W-:-:S05]  /*56c10*/  IADD3 R10, P2, R10, UR12, RZ ;  /* 0x0000000c0a0a7c10 */ /* 0x008fca000ff5e0ff */
[----:B------:R0:W-:Y:S04]  /*56c20*/  STL [R1+0x17ac], R10 ;  /* 0x0017ac0a01007387 */ /* 0x0001e80000100800 */
[----:B0-----:R-:W3:Y:S01]  /*56c30*/  LDL.LU R10, [R1+0x2000] ;  /* 0x00200000010a7983 */ /* 0x001ee20000300800 */
[----:B-----5:R-:W-:Y:S02]  /*56c40*/  IADD3.X R13, R13, UR5, RZ, P0, !PT ;  /* 0x000000050d0d7c10 */ /* 0x020fe400087fe4ff */
[----:B----4-:R-:W-:Y:S02]  /*56c50*/  IADD3 R14, P0, R14, UR12, RZ ;  /* 0x0000000c0e0e7c10 */ /* 0x010fe4000ff1e0ff */
        /* <DEDUP_REMOVED lines=18> */
[----:B--2---:R-:W-:Y:S02]  /*56d80*/  IADD3.X R0, R0, UR5, RZ, P0, !PT ;  /* 0x0000000500007c10 */ /* 0x004fe400087fe4ff */
[----:B------:R-:W-:-:S02]  /*56d90*/  IADD3.X R29, R29, UR5, RZ, P2, !PT ;  /* 0x000000051d1d7c10 */ /* 0x000fc400097fe4ff */
[----:B------:R-:W-:Y:S02]  /*56da0*/  IADD3 R26, P0, R26, UR12, RZ ;  /* 0x0000000c1a1a7c10 */ /* 0x000fe4000ff1e0ff */
[----:B---3--:R-:W-:Y:S02]  /*56db0*/  IADD3.X R10, R10, UR5, RZ, P6, !PT ;  /* 0x000000050a0a7c10 */ /* 0x008fe4000b7fe4ff */
[----:B------:R-:W-:-:S03]  /*56dc0*/  IADD3 R12, P6, R12, UR12, RZ ;  /* 0x0000000c0c0c7c10 */ /* 0x000fc6000ffde0ff */
        /* <DEDUP_REMOVED lines=31> */
[----:B------:R-:W-:-:S02]  /*56fc0*/  IADD3 R27, P2, R27, UR12, RZ ;  /* 0x0000000c1b1b7c10 */ /* 0x000fc4000ff5e0ff */
[----:B------:R-:W-:Y:S01]  /*56fd0*/  IADD3.X R28, R28, UR5, RZ, P6, !PT ;  /* 0x000000051c1c7c10 */ /* 0x000fe2000b7fe4ff */
[----:B---3--:R0:W-:Y:S04]  /*56fe0*/  STL [R1+0x1ffc], R10 ;  /* 0x001ffc0a01007387 */ /* 0x0081e80000100800 */
[----:B------:R-:W-:Y:S04]  /*56ff0*/  STL [R1+0x173c], R27 ;  /* 0x00173c1b01007387 */ /* 0x000fe80000100800 */
[----:B0-----:R-:W3:Y:S04]  /*57000*/  LDL.LU R10, [R1+0x1780] ;  /* 0x00178000010a7983 */ /* 0x001ee80000300800 */
[----:B------:R0:W-:Y:S04]  /*57010*/  STL [R1+0x1788], R28 ;  /* 0x0017881c01007387 */ /* 0x0001e80000100800 */
        /* <DEDUP_REMOVED lines=25> */
[----:B0-----:R-:W2:Y:S04]  /*571b0*/  LDL.LU R28, [R1+0x1718] ;  /* 0x00171800011c7983 */ /* 0x001ea80000300800 */
[----:B------:R-:W2:Y:S04]  /*571c0*/  LDL.LU R26, [R1+0x1704] ;  /* 0x00170400011a7983 */ /* 0x000ea80000300800 */
[----:B------:R-:W2:Y:S04]  /*571d0*/  LDL.LU R27, [R1+0x1710] ;  /* 0x00171000011b7983 */ /* 0x000ea80000300800 */
        /* <DEDUP_REMOVED lines=28> */
[----:B---3--:R-:W-:-:S05]  /*573a0*/  IADD3 R10, P0, R10, UR12, RZ ;  /* 0x0000000c0a0a7c10 */ /* 0x008fca000ff1e0ff */
        /* <DEDUP_REMOVED lines=31> */
[----:B------:R-:W-:-:S03]  /*575a0*/  IADD3.X R27, R27, UR5, RZ, P0, !PT ;  /* 0x000000051b1b7c10 */ /* 0x000fc600087fe4ff */
[----:B------:R-:W-:Y:S01]  /*575b0*/  STL [R1+0x1704], R26 ;  /* 0x0017041a01007387 */ /* 0x000fe20000100800 */
[----:B------:R-:W-:-:S03]  /*575c0*/  IADD3 R29, P0, R29, UR12, RZ ;  /* 0x0000000c1d1d7c10 */ /* 0x000fc6000ff1e0ff */
[----:B---3--:R0:W-:Y:S04]  /*575d0*/  STL [R1+0x1ff8], R10 ;  /* 0x001ff80a01007387 */ /* 0x0081e80000100800 */
[----:B------:R-:W-:Y:S04]  /*575e0*/  STL [R1+0x1710], R27 ;  /* 0x0017101b01007387 */ /* 0x000fe80000100800 */
        /* <DEDUP_REMOVED lines=26> */
[----:B0-----:R-:W2:Y:S04]  /*57790*/  LDL.LU R29, [R1+0x16a0] ;  /* 0x0016a000011d7983 */ /* 0x001ea80000300800 */
[----:B------:R-:W2:Y:S04]  /*577a0*/  LDL.LU R0, [R1+0x164c] ;  /* 0x00164c0001007983 */ /* 0x000ea80000300800 */
[----:B------:R-:W2:Y:S04]  /*577b0*/  LDL.LU R26, [R1+0x1698] ;  /* 0x00169800011a7983 */ /* 0x000ea80000300800 */
        /* <DEDUP_REMOVED lines=27> */
[----:B------:R-:W-:-:S02]  /*57970*/  IADD3 R0, P0, R0, UR12, RZ ;  /* 0x0000000c00007c10 */ /* 0x000fc4000ff1e0ff */
[----:B---3--:R-:W-:Y:S02]  /*57980*/  IADD3.X R10, R10, UR5, RZ, P6, !PT ;  /* 0x000000050a0a7c10 */ /* 0x008fe4000b7fe4ff */
        /* <DEDUP_REMOVED lines=25> */
[----:B------:R0:W-:Y:S04]  /*57b20*/  STL [R1+0x16a0], R29 ;  /* 0x0016a01d01007387 */ /* 0x0001e80000100800 */
[----:B------:R-:W-:Y:S04]  /*57b30*/  STL [R1+0x16a8], R18 ;  /* 0x0016a81201007387 */ /* 0x000fe80000100800 */
[----:B0-----:R-:W2:Y:S04]  /*57b40*/  LDL.LU R29, [R1+0x163c] ;  /* 0x00163c00011d7983 */ /* 0x001ea80000300800 */
[----:B------:R-:W-:Y:S04]  /*57b50*/  STL [R1+0x1694], R19 ;  /* 0x0016941301007387 */ /* 0x000fe80000100800 */
[----:B------:R-:W-:Y:S04]  /*57b60*/  STL [R1+0x164c], R0 ;  /* 0x00164c0001007387 */ /* 0x000fe80000100800 */
[----:B------:R-:W3:Y:S01]  /*57b70*/  LDL.LU R10, [R1+0x1674] ;  /* 0x00167400010a7983 */ /* 0x000ee20000300800 */
[----:B------:R-:W-:-:S02]  /*57b80*/  IADD3.X R26, R26, UR5, RZ, P5, !PT ;  /* 0x000000051a1a7c10 */ /* 0x000fc4000affe4ff */
[----:B------:R-:W-:-:S03]  /*57b90*/  IADD3 R27, P5, R27, UR12, RZ ;  /* 0x0000000c1b1b7c10 */ /* 0x000fc6000ffbe0ff */
[----:B------:R-:W-:Y:S01]  /*57ba0*/  STL [R1+0x1698], R26 ;  /* 0x0016981a01007387 */ /* 0x000fe20000100800 */
[----:B------:R-:W-:-:S03]  /*57bb0*/  IADD3.X R28, R28, UR5, RZ, P6, !PT ;  /* 0x000000051c1c7c10 */ /* 0x000fc6000b7fe4ff */
        /* <DEDUP_REMOVED lines=27> */
[----:B0-----:R-:W2:Y:S04]  /*57d70*/  LDL.LU R28, [R1+0x1628] ;  /* 0x00162800011c7983 */ /* 0x001ea80000300800 */
[----:B------:R-:W2:Y:S04]  /*57d80*/  LDL.LU R19, [R1+0x1614] ;  /* 0x0016140001137983 */ /* 0x000ea80000300800 */
[----:B------:R-:W2:Y:S04]  /*57d90*/  LDL.LU R0, [R1+0x1620] ;  /* 0x0016200001007983 */ /* 0x000ea80000300800 */
[----:B------:R-:W2:Y:S04]  /*57da0*/  LDL.LU R26, [R1+0x15cc] ;  /* 0x0015cc00011a7983 */ /* 0x000ea80000300800 */
[----:B------:R0:W-:Y:S04]  /*57db0*/  STL [R1+0x163c], R29 ;  /* 0x00163c1d01007387 */ /* 0x0001e80000100800 */
[----:B------:R-:W2:Y:S04]  /*57dc0*/  LDL.LU R27, [R1+0x1618] ;  /* 0x00161800011b7983 */ /* 0x000ea80000300800 */
        /* <DEDUP_REMOVED lines=22> */
[----:B--2---:R-:W-:Y:S02]  /*57f30*/  IADD3.X R28, R28, UR5, RZ, P5, !PT ;  /* 0x000000051c1c7c10 */ /* 0x004fe4000affe4ff */
[----:B------:R-:W-:Y:S02]  /*57f40*/  IADD3.X R17, R17, UR5, RZ, P0, !PT ;  /* 0x0000000511117c10 */ /* 0x000fe400087fe4ff */
[----:B------:R-:W-:Y:S02]  /*57f50*/  IADD3 R18, P0, R18, UR12, RZ ;  /* 0x0000000c12127c10 */ /* 0x000fe4000ff1e0ff */
[----:B------:R-:W-:-:S02]  /*57f60*/  IADD3 R19, P5, R19, UR12, RZ ;  /* 0x0000000c13137c10 */ /* 0x000fc4000ffbe0ff */
[----:B------:R-:W-:Y:S02]  /*57f70*/  IADD3.X R0, R0, UR5, RZ, P6, !PT ;  /* 0x0000000500007c10 */ /* 0x000fe4000b7fe4ff */
        /* <DEDUP_REMOVED lines=28> */
[----:B------:R-:W-:Y:S04]  /*58140*/  STL [R1+0x1614], R19 ;  /* 0x0016141301007387 */ /* 0x000fe80000100800 */
        /* <DEDUP_REMOVED lines=37> */
[----:B------:R-:W2:Y:S04]  /*583a0*/  LDL.LU R26, [R1+0x15a0] ;  /* 0x0015a000011a7983 */ /* 0x000ea80000300800 */
[----:B------:R-:W2:Y:S04]  /*583b0*/  LDL.LU R27, [R1+0x154c] ;  /* 0x00154c00011b7983 */ /* 0x000ea80000300800 */
        /* <DEDUP_REMOVED lines=21> */
[----:B--2---:R-:W-:Y:S02]  /*58510*/  IADD3.X R29, R29, UR5, RZ, P6, !PT ;  /* 0x000000051d1d7c10 */ /* 0x004fe4000b7fe4ff */
[----:B------:R-:W-:Y:S02]  /*58520*/  IADD3 R17, P5, R17, UR12, RZ ;  /* 0x0000000c11117c10 */ /* 0x000fe4000ffbe0ff */
[----:B------:R-:W-:Y:S02]  /*58530*/  IADD3 R18, P6, R18, UR12, RZ ;  /* 0x0000000c12127c10 */ /* 0x000fe4000ffde0ff */
[----:B------:R-:W-:Y:S02]  /*58540*/  IADD3.X R19, R19, UR5, RZ, P1, !PT ;  /* 0x0000000513137c10 */ /* 0x000fe40008ffe4ff */
[----:B------:R-:W-:-:S02]  /*58550*/  IADD3 R0, P1, R0, UR12, RZ ;  /* 0x0000000c00007c10 */ /* 0x000fc4000ff3e0ff */
        /* <DEDUP_REMOVED lines=67> */
[----:B------:R-:W2:Y:S04]  /*58990*/  LDL.LU R26, [R1+0x1514] ;  /* 0x00151400011a7983 */ /* 0x000ea80000300800 */
        /* <DEDUP_REMOVED lines=27> */
[----:B------:R-:W-:Y:S02]  /*58b50*/  IADD3.X R0, R0, UR5, RZ, P4, !PT ;  /* 0x0000000500007c10 */ /* 0x000fe4000a7fe4ff */
        /* <DEDUP_REMOVED lines=20> */
[----:B------:R-:W-:Y:S01]  /*58ca0*/  STL [R1+0x1534], R24 ;  /* 0x0015341801007387 */ /* 0x000fe20000100800 */
[----:B------:R-:W-:-:S03]  /*58cb0*/  IADD3 R17, P1, R17, UR12, RZ ;  /* 0x0000000c11117c10 */ /* 0x000fc6000ff3e0ff */
[----:B------:R0:W-:Y:S04]  /*58cc0*/  STL [R1+0x1538], R28 ;  /* 0x0015381c01007387 */ /* 0x0001e80000100800 */
[----:B------:R-:W-:Y:S04]  /*58cd0*/  STL [R1+0x1540], R25 ;  /* 0x0015401901007387 */ /* 0x000fe80000100800 */
[----:B0-----:R-:W2:Y:S04]  /*58ce0*/  LDL.LU R28, [R1+0x1518] ;  /* 0x00151800011c7983 */ /* 0x001ea80000300800 */
[----:B------:R-:W-:Y:S04]  /*58cf0*/  STL [R1+0x14ec], R16 ;  /* 0x0014ec1001007387 */ /* 0x000fe80000100800 */
[----:B------:R-:W-:Y:S04]  /*58d00*/  STL [R1+0x1524], R17 ;  /* 0x0015241101007387 */ /* 0x000fe80000100800 */
        /* <DEDUP_REMOVED lines=88> */
[----:B------:R-:W-:-:S03]  /*59290*/  IADD3.X R17, R17, UR5, RZ, P4, !PT ;  /* 0x0000000511117c10 */ /* 0x000fc6000a7fe4ff */
[----:B------:R-:W-:Y:S01]  /*592a0*/  STL [R1+0x14c8], R24 ;  /* 0x0014c81801007387 */ /* 0x000fe20000100800 */
[----:B------:R-:W-:-:S03]  /*592b0*/  IADD3 R18, P4, R18, UR12, RZ ;  /* 0x0000000c12127c10 */ /* 0x000fc6000ff9e0ff */
[----:B0-----:R-:W2:Y:S04]  /*592c0*/  LDL.LU R29, [R1+0x144c] ;  /* 0x00144c00011d7983 */ /* 0x001ea80000300800 */
[----:B------:R-:W-:Y:S04]  /*592d0*/  STL [R1+0x14b4], R25 ;  /* 0x0014b41901007387 */ /* 0x000fe80000100800 */
[----:B------:R-:W-:Y:S04]  /*592e0*/  STL [R1+0x146c], R16 ;  /* 0x00146c1001007387 */ /* 0x000fe80000100800 */
        /* <DEDUP_REMOVED lines=63> */
[----:B------:R-:W-:Y:S02]  /*596e0*/  IADD3 R25, P4, R25, UR12, RZ ;  /* 0x0000000c19197c10 */ /* 0x000fe4000ff9e0ff */
[----:B------:R-:W-:Y:S02]  /*596f0*/  IADD3.X R16, R16, UR5, RZ, P1, !PT ;  /* 0x0000000510107c10 */ /* 0x000fe40008ffe4ff */
[----:B------:R-:W-:Y:S02]  /*59700*/  IADD3 R17, P1, R17, UR12, RZ ;  /* 0x0000000c11117c10 */ /* 0x000fe4000ff3e0ff */
[----:B------:R-:W-:Y:S02]  /*59710*/  IADD3.X R18, R18, UR5, RZ, P3, !PT ;  /* 0x0000000512127c10 */ /* 0x000fe40009ffe4ff */
        /* <DEDUP_REMOVED lines=81> */
[----:B------:R-:W-:Y:S02]  /*59c30*/  IADD3.X R7, R7, UR5, RZ, P6, !PT ;  /* 0x0000000507077c10 */ /* 0x000fe4000b7fe4ff */
[----:B------:R-:W-:Y:S02]  /*59c40*/  IADD3 R8, P6, R8, UR12, RZ ;  /* 0x0000000c08087c10 */ /* 0x000fe4000ffde0ff */
[----:B------:R-:W-:-:S02]  /*59c50*/  IADD3 R11, P1, R11, UR12, RZ ;  /* 0x0000000c0b0b7c10 */ /* 0x000fc4000ff3e0ff */
[----:B------:R-:W-:Y:S02]  /*59c60*/  IADD3.X R20, R20, UR5, RZ, P5, !PT ;  /* 0x0000000514147c10 */ /* 0x000fe4000affe4ff */
[----:B------:R-:W-:Y:S02]  /*59c70*/  IADD3 R21, P5, R21, UR12, RZ ;  /* 0x0000000c15157c10 */ /* 0x000fe4000ffbe0ff */
[----:B------:R-:W-:Y:S02]  /*59c80*/  IADD3.X R22, R22, UR5, RZ, P4, !PT ;  /* 0x0000000516167c10 */ /* 0x000fe4000a7fe4ff */
[----:B--2---:R-:W-:Y:S02]  /*59c90*/  IADD3.X R29, R29, UR5, RZ, P1, !PT ;  /* 0x000000051d1d7c10 */ /* 0x004fe40008ffe4ff */
[----:B------:R-:W-:Y:S02]  /*59ca0*/  IADD3 R23, P4, R23, UR12, RZ ;  /* 0x0000000c17177c10 */ /* 0x000fe4000ff9e0ff */
[----:B------:R-:W-:-:S02]  /*59cb0*/  IADD3 R24, P1, R24, UR12, RZ ;  /* 0x0000000c18187c10 */ /* 0x000fc4000ff3e0ff */
[----:B------:R-:W-:Y:S02]  /*59cc0*/  IADD3.X R25, R25, UR5, RZ, P3, !PT ;  /* 0x0000000519197c10 */ /* 0x000fe40009ffe4ff */
[----:B------:R-:W-:Y:S02]  /*59cd0*/  IADD3 R16, P3, R16, UR12, RZ ;  /* 0x0000000c10107c10 */ /* 0x000fe4000ff7e0ff */
[----:B------:R-:W-:Y:S02]  /*59ce0*/  IADD3.X R17, R17, UR5, RZ, P4, !PT ;  /* 0x0000000511117c10 */ /* 0x000fe4000a7fe4ff */
        /* <DEDUP_REMOVED lines=116> */
[----:B------:R-:W-:Y:S01]  /*5a430*/  STL [R1+0x1360], R21 ;  /* 0x0013601501007387 */ /* 0x000fe20000100800 */
[----:B------:R-:W-:-:S02]  /*5a440*/  IADD3.X R16, R16, UR5, RZ, P2, !PT ;  /* 0x0000000510107c10 */ /* 0x000fc400097fe4ff */
[----:B------:R-:W-:Y:S01]  /*5a450*/  IADD3 R17, P2, R17, UR12, RZ ;  /* 0x0000000c11117c10 */ /* 0x000fe2000ff5e0ff */
        /* <DEDUP_REMOVED lines=158> */
[----:B------:R-:W-:Y:S02]  /*5ae40*/  IADD3.X R11, R11, UR5, RZ, P4, !PT ;  /* 0x000000050b0b7c10 */ /* 0x000fe4000a7fe4ff */
[----:B------:R-:W-:Y:S02]  /*5ae50*/  IADD3 R20, P4, R20, UR12, RZ ;  /* 0x0000000c14147c10 */ /* 0x000fe4000ff9e0ff */
        /* <DEDUP_REMOVED lines=236> */
[----:B------:R1:W-:Y:S04]  /*5bd20*/  STL [R1+0x1140], R27 ;  /* 0x0011401b01007387 */ /* 0x0003e80000100800 */
        /* <DEDUP_REMOVED lines=29> */
[----:B-1----:R-:W2:Y:S04]  /*5bf00*/  LDL.LU R27, [R1+0x10e0] ;  /* 0x0010e000011b7983 */ /* 0x002ea80000300800 */
[----:B0-----:R-:W2:Y:S04]  /*5bf10*/  LDL.LU R29, [R1+0x10d0] ;  /* 0x0010d000011d7983 */ /* 0x001ea80000300800 */
[----:B------:R-:W2:Y:S01]  /*5bf20*/  LDL.LU R28, [R1+0x10c0] ;  /* 0x0010c000011c7983 */ /* 0x000ea20000300800 */
        /* <DEDUP_REMOVED lines=16> */
[----:B------:R-:W-:Y:S02]  /*5c030*/  IADD3.X R21, R21, UR5, RZ, P5, !PT ;  /* 0x0000000515157c10 */ /* 0x000fe4000affe4ff */
[----:B------:R-:W-:Y:S02]  /*5c040*/  IADD3 R22, P5, R22, UR12, RZ ;  /* 0x0000000c16167c10 */ /* 0x000fe4000ffbe0ff */
[----:B------:R-:W-:-:S02]  /*5c050*/  IADD3.X R25, R25, UR5, RZ, P4, !PT ;  /* 0x0000000519197c10 */ /* 0x000fc4000a7fe4ff */
[----:B------:R-:W-:Y:S02]  /*5c060*/  IADD3 R16, P4, R16, UR12, RZ ;  /* 0x0000000c10107c10 */ /* 0x000fe4000ff9e0ff */
[----:B------:R-:W-:Y:S02]  /*5c070*/  IADD3.X R17, R17, UR5, RZ, P3, !PT ;  /* 0x0000000511117c10 */ /* 0x000fe40009ffe4ff */
[----:B------:R-:W-:Y:S02]  /*5c080*/  IADD3 R18, P3, R18, UR12, RZ ;  /* 0x0000000c12127c10 */ /* 0x000fe4000ff7e0ff */
[----:B------:R-:W-:Y:S02]  /*5c090*/  IADD3.X R19, R19, UR5, RZ, P0, !PT ;  /* 0x0000000513137c10 */ /* 0x000fe400087fe4ff */
[----:B------:R-:W-:Y:S02]  /*5c0a0*/  IADD3.X R0, R0, UR5, RZ, P6, !PT ;  /* 0x0000000500007c10 */ /* 0x000fe4000b7fe4ff */
[----:B------:R-:W-:-:S02]  /*5c0b0*/  IADD3 R26, P0, R26, UR12, RZ ;  /* 0x0000000c1a1a7c10 */ /* 0x000fc4000ff1e0ff */
[----:B---3--:R-:W-:-:S05]  /*5c0c0*/  IADD3.X R10, R10, UR5, RZ, P1, !PT ;  /* 0x000000050a0a7c10 */ /* 0x008fca0008ffe4ff */
[----:B------:R0:W-:Y:S04]  /*5c0d0*/  STL [R1+0x1130], R10 ;  /* 0x0011300a01007387 */ /* 0x0001e80000100800 */
[----:B0-----:R-:W2:Y:S01]  /*5c0e0*/  LDL.LU R10, [R1+0x1fc4] ;  /* 0x001fc400010a7983 */ /* 0x001ea20000300800 */
[----:B------:R-:W-:-:S05]  /*5c0f0*/  IADD3 R12, P1, R12, UR12, RZ ;  /* 0x0000000c0c0c7c10 */ /* 0x000fca000ff3e0ff */
        /* <DEDUP_REMOVED lines=25> */
[----:B------:R-:W-:-:S03]  /*5c290*/  IADD3.X R27, R27, UR5, RZ, P5, !PT ;  /* 0x000000051b1b7c10 */ /* 0x000fc6000affe4ff */
[----:B------:R-:W-:Y:S01]  /*5c2a0*/  STL [R1+0x10a8], R19 ;  /* 0x0010a81301007387 */ /* 0x000fe20000100800 */
[----:B------:R-:W-:-:S03]  /*5c2b0*/  IADD3.X R29, R29, UR5, RZ, P1, !PT ;  /* 0x000000051d1d7c10 */ /* 0x000fc60008ffe4ff */
[----:B------:R-:W-:Y:S04]  /*5c2c0*/  STL [R1+0x10f0], R0 ;  /* 0x0010f00001007387 */ /* 0x000fe80000100800 */
[----:B------:R-:W-:Y:S04]  /*5c2d0*/  STL [R1+0x10a4], R26 ;  /* 0x0010a41a01007387 */ /* 0x000fe80000100800 */
[----:B------:R-:W-:Y:S04]  /*5c2e0*/  STL [R1+0x10c0], R28 ;  /* 0x0010c01c01007387 */ /* 0x000fe80000100800 */
[----:B------:R-:W-:Y:S04]  /*5c2f0*/  STL [R1+0x10e0], R27 ;  /* 0x0010e01b01007387 */ /* 0x000fe80000100800 */
[----:B------:R0:W-:Y:S01]  /*5c300*/  STL [R1+0x10d0], R29 ;  /* 0x0010d01d01007387 */ /* 0x0001e20000100800 */
[----:B------:R-:W-:-:S04]  /*5c310*/  UIADD3 UR7, UR4, 0x7f, URZ ;  /* 0x0000007f04077890 */ /* 0x000fc8000fffe03f */
[----:B------:R-:W-:-:S04]  /*5c320*/  USHF.R.S32.HI UR8, URZ, 0x1f, UR7 ;  /* 0x0000001f3f087899 */ /* 0x000fc80008011407 */
[----:B------:R-:W-:-:S04]  /*5c330*/  ULEA.HI UR8, UR8, UR7, URZ, 0x7 ;  /* 0x0000000708087291 */ /* 0x000fc8000f8f383f */
[----:B------:R-:W-:-:S06]  /*5c340*/  USHF.R.S32.HI UR8, URZ, 0x7, UR8 ;  /* 0x000000073f087899 */ /* 0x000fcc0008011408 */
[----:B--2---:R-:W-:Y:S01]  /*5c350*/  ISETP.NE.U32.AND P2, PT, R10, UR8, PT ;  /* 0x000000080a007c0c */ /* 0x004fe2000bf45070 */
[----:B0-----:R-:W2:Y:S04]  /*5c360*/  LDL.LU R29, [R1+0x10b0] ;  /* 0x0010b000011d7983 */ /* 0x001ea80000300800 */
[----:B------:R-:W3:Y:S01]  /*5c370*/  LDL.LU R28, [R1+0x10a0] ;  /* 0x0010a000011c7983 */ /* 0x000ee20000300800 */
[----:B--2---:R-:W-:Y:S02]  /*5c380*/  IADD3.X R29, R29, UR5, RZ, P3, !PT ;  /* 0x000000051d1d7c10 */ /* 0x004fe40009ffe4ff */
[----:B---3--:R-:W-:-:S05]  /*5c390*/  IADD3.X R28, R28, UR5, RZ, P0, !PT ;  /* 0x000000051c1c7c10 */ /* 0x008fca00087fe4ff */
[----:B------:R1:W-:Y:S04]  /*5c3a0*/  STL [R1+0x10a0], R28 ;  /* 0x0010a01c01007387 */ /* 0x0003e80000100800 */
[----:B------:R1:W-:Y:S01]  /*5c3b0*/  STL [R1+0x10b0], R29 ;  /* 0x0010b01d01007387 */ /* 0x0003e20000100800 */
[----:B------:R-:W-:Y:S05]  /*5c3c0*/  @P2 BRA `(.L_x_2) ;  /* 0xfffffbc8008c2947 */ /* 0x000fea000383ffff */
.L_x_1:
[----:B------:R-:W2:Y:S01]  /*5c3d0*/  LDL.LU R19, [R1+0x4f4] ;  /* 0x0004f40001137983 */ /* 0x000ea20000300800 */
[----:B------:R-:W-:Y:S01]  /*5c3e0*/  ULDC.64 UR28, c[0x0][0x228] ;  /* 0x00008a00001c7ab9 */ /* 0x000fe20000000a00 */
[----:B------:R-:W-:Y:S01]  /*5c3f0*/  ULDC.64 UR12, c[0x0][0x228] ;  /* 0x00008a00000c7ab9 */ /* 0x000fe20000000a00 */
[----:B------:R-:W-:Y:S01]  /*5c400*/  ULDC.64 UR14, c[0x0][0x228] ;  /* 0x00008a00000e7ab9 */ /* 0x000fe20000000a00 */
[----:B------:R-:W3:Y:S01]  /*5c410*/  LDL.LU R24, [R1+0x4fc] ;  /* 0x0004fc0001187983 */ /* 0x000ee20000300800 */
[----:B------:R-:W4:Y:S01]  /*5c420*/  S2UR UR6, SR_CgaCtaId ;  /* 0x00000000000679c3 */ /* 0x000f220000008800 */
[----:B------:R-:W-:Y:S01]  /*5c430*/  UMOV UR5, 0x400 ;  /* 0x0000040000057882 */ /* 0x000fe20000000000 */
[----:B------:R-:W-:Y:S01]  /*5c440*/  ULDC.64 UR30, c[0x0][0x228] ;  /* 0x00008a00001e7ab9 */ /* 0x000fe20000000a00 */
[----:B------:R-:W-:Y:S01]  /*5c450*/  ULDC.64 UR34, c[0x0][0x228] ;  /* 0x00008a0000227ab9 */ /* 0x000fe20000000a00 */
[----:B------:R-:W-:Y:S01]  /*5c460*/  ULDC.64 UR18, c[0x0][0x228] ;  /* 0x00008a0000127ab9 */ /* 0x000fe20000000a00 */
[----:B------:R-:W-:Y:S01]  /*5c470*/  ULDC.64 UR16, c[0x0][0x228] ;  /* 0x00008a0000107ab9 */ /* 0x000fe20000000a00 */
[----:B------:R-:W-:Y:S01]  /*5c480*/  ULDC.64 UR22, c[0x0][0x228] ;  /* 0x00008a0000167ab9 */ /* 0x000fe20000000a00 */
[----:B------:R-:W-:Y:S01]  /*5c490*/  ULDC.64 UR20, c[0x0][0x228] ;  /* 0x00008a0000147ab9 */ /* 0x000fe20000000a00 */
[----:B------:R-:W-:Y:S01]  /*5c4a0*/  ULDC.64 UR26, c[0x0][0x228] ;  /* 0x00008a00001a7ab9 */ /* 0x000fe20000000a00 */
[----:B------:R-:W-:Y:S01]  /*5c4b0*/  ULDC.64 UR24, c[0x0][0x228] ;  /* 0x00008a0000187ab9 */ /* 0x000fe20000000a00 */
[----:B------:R-:W-:Y:S01]  /*5c4c0*/  ULDC UR8, c[0x0][0x228] ;  /* 0x00008a0000087ab9 */ /* 0x000fe20000000800 */
[----:B------:R-:W-:Y:S01]  /*5c4d0*/  ULDC UR10, c[0x0][0x228] ;  /* 0x00008a00000a7ab9 */ /* 0x000fe20000000800 */
[----:B------:R-:W-:Y:S06]  /*5c4e0*/  BAR.SYNC.DEFER_BLOCKING 0x0 ;  /* 0x0000000000007b1d */ /* 0x000fec0000010000 */
[----:B---3--:R3:W-:Y:S04]  /*5c4f0*/  STL [R1+0x2230], R24 ;  /* 0x0022301801007387 */ /* 0x0087e80000100800 */
[----:B---3--:R-:W2:Y:S04]  /*5c500*/  LDL.LU R24, [R1+0x4f0] ;  /* 0x0004f00001187983 */ /* 0x008ea80000300800 */
[----:B-1----:R-:W3:Y:S04]  /*5c510*/  LDL.LU R29, [R1+0x4e4] ;  /* 0x0004e400011d7983 */ /* 0x002ee80000300800 */
[----:B---3--:R1:W-:Y:S04]  /*5c520*/  STL [R1+0x222c], R29 ;  /* 0x00222c1d01007387 */ /* 0x0083e80000100800 */
[----:B-1----:R-:W3:Y:S04]  /*5c530*/  LDL.LU R29, [R1+0x4f8] ;  /* 0x0004f800011d7983 */ /* 0x002ee80000300800 */
[----:B------:R-:W5:Y:S04]  /*5c540*/  LDL.LU R28, [R1+0x4e8] ;  /* 0x0004e800011c7983 */ /* 0x000f680000300800 */
[----:B------:R-:W5:Y:S04]  /*5c550*/  LDL.LU R27, [R1+0x4ec] ;  /* 0x0004ec00011b7983 */ /* 0x000f680000300800 */
[----:B------:R-:W4:Y:S04]  /*5c560*/  LDL.LU R26, [R1+0x4d0] ;  /* 0x0004d000011a7983 */ /* 0x000f280000300800 */
[----:B------:R-:W4:Y:S04]  /*5c570*/  LDL.LU R25, [R1+0x4d4] ;  /* 0x0004d40001197983 */ /* 0x000f280000300800 */
[----:B------:R-:W5:Y:S04]  /*5c580*/  LDL.LU R23, [R1+0x4d8] ;  /* 0x0004d80001177983 */ /* 0x000f680000300800 */
        /* <DEDUP_REMOVED lines=17> */
[----:B--2---:R-:W-:-:S03]  /*5c6a0*/  F2FP.SATFINITE.E5M2.F32.PACK_AB_MERGE_C R19, R19, R24, RZ ;  /* 0x000000181313723e */ /* 0x004fc600048060ff */
[----:B------:R-:W2:Y:S04]  /*5c6b0*/  LDL.LU R4, [R1+0x4c0] ;  /* 0x0004c00001047983 */ /* 0x000ea80000300800 */
[----:B------:R-:W2:Y:S04]  /*5c6c0*/  LDL.LU R3, [R1+0x4c4] ;  /* 0x0004c40001037983 */ /* 0x000ea80000300800 */
[----:B------:R-:W2:Y:S04]  /*5c6d0*/  LDL.LU R2, [R1+0x4c8] ;  /* 0x0004c80001027983 */ /* 0x000ea80000300800 */
[----:B0-----:R-:W2:Y:S04]  /*5c6e0*/  LDL.LU R0, [R1+0x4cc] ;  /* 0x0004cc0001007983 */ /* 0x001ea80000300800 */
[----:B------:R-:W3:Y:S04]  /*5c6f0*/  LDL.LU R24, [R1+0x2230] ;  /* 0x0022300001187983 */ /* 0x000ee80000300800 */
[----:B------:R0:W-:Y:S04]  /*5c700*/  STL [R1+0x2060], R19 ;  /* 0x0020601301007387 */ /* 0x0001e80000100800 */
[----:B0-----:R-:W2:Y:S01]  /*5c710*/  LDL.LU R19, [R1+0x4e0] ;  /* 0x0004e00001137983 */ /* 0x001ea20000300800 */
[----:B---3--:R-:W-:-:S03]  /*5c720*/  F2FP.SATFINITE.E5M2.F32.PACK_AB_MERGE_C R24, R24, R29, RZ ;  /* 0x0000001d1818723e */ /* 0x008fc600048060ff */
[----:B------:R-:W3:Y:S01]  /*5c730*/  LDL.LU R29, [R1+0x222c] ;  /* 0x00222c00011d7983 */ /* 0x000ee20000300800 */
[----:B-----5:R-:W-:Y:S02]  /*5c740*/  F2FP.SATFINITE.E5M2.F32.PACK_AB_MERGE_C R22, R22, R23, RZ ;  /* 0x000000171616723e */ /* 0x020fe400048060ff */
[----:B----4-:R-:W-:Y:S01]  /*5c750*/  F2FP.SATFINITE.E5M2.F32.PACK_AB_MERGE_C R17, R17, R18, RZ ;  /* 0x000000121111723e */ /* 0x010fe200048060ff */
[----:B------:R0:W-:Y:S01]  /*5c760*/  STL [R1+0x2064], R24 ;  /* 0x0020641801007387 */ /* 0x0001e20000100800 */
[----:B------:R-:W-:Y:S02]  /*5c770*/  F2FP.SATFINITE.E5M2.F32.PACK_AB_MERGE_C R15, R15, R16, RZ ;  /* 0x000000100f0f723e */ /* 0x000fe400048060ff */
[----:B------:R-:W-:Y:S02]  /*5c780*/  F2FP.SATFINITE.E5M2.F32.PACK_AB_MERGE_C R13, R13, R14, RZ ;  /* 0x0000000e0d0d723e */ /* 0x000fe400048060ff */
[----:B------:R-:W-:Y:S02]  /*5c790*/  F2FP.SATFINITE.E5M2.F32.PACK_AB_MERGE_C R11, R11, R12, RZ ;  /* 0x0000000c0b0b723e */ /* 0x000fe400048060ff */
[----:B------:R-:W-:-:S02]  /*5c7a0*/  F2FP.SATFINITE.E5M2.F32.PACK_AB_MERGE_C R9, R9, R10, RZ ;  /* 0x0000000a0909723e */ /* 0x000fc400048060ff */
[----:B------:R-:W-:Y:S02]  /*5c7b0*/  F2FP.SATFINITE.E5M2.F32.PACK_AB_MERGE_C R7, R7, R8, RZ ;  /* 0x000000080707723e */ /* 0x000fe400048060ff */
[----:B0-----:R-:W-:Y:S02]  /*5c7c0*/  F2FP.SATFINITE.E5M2.F32.PACK_AB_MERGE_C R24, R25, R26, RZ ;  /* 0x0000001a1918723e */ /* 0x001fe400048060ff */
[----:B------:R-:W-:Y:S02]  /*5c7d0*/  F2FP.SATFINITE.E5M2.F32.PACK_AB_MERGE_C R5, R5, R6, RZ ;  /* 0x000000060505723e */ /* 0x000fe400048060ff */
[----:B--2---:R-:W-:Y:S02]  /*5c7e0*/  F2FP.SATFINITE.E5M2.F32.PACK_AB_MERGE_C R3, R3, R4, RZ ;  /* 0x000000040303723e */ /* 0x004fe400048060ff */
[----:B------:R-:W-:Y:S02]  /*5c7f0*/  F2FP.SATFINITE.E5M2.F32.PACK_AB_MERGE_C R0, R0, R2, RZ ;  /* 0x000000020000723e */ /* 0x000fe400048060ff */
[----:B---3--:R-:W-:-:S02]  /*5c800*/  F2FP.SATFINITE.E5M2.F32.PACK_AB_MERGE_C R29, R29, R19, RZ ;  /* 0x000000131d1d723e */ /* 0x008fc400048060ff */
[----:B------:R-:W-:-:S03]  /*5c810*/  F2FP.SATFINITE.E5M2.F32.PACK_AB_MERGE_C R19, R27, R28, RZ ;  /* 0x0000001c1b13723e */ /* 0x000fc600048060ff */
[----:B------:R-:W-:Y:S04]  /*5c820*/  STL [R1+0x88], R29 ;  /* 0x0000881d01007387 */ /* 0x000fe80000100800 */
[----:B------:R0:W-:Y:S04]  /*5c830*/  STL [R1+0x84], R19 ;  /* 0x0000841301007387 */ /* 0x0001e80000100800 */
[----:B------:R-:W-:Y:S04]  /*5c840*/  STL [R1+0xa8], R24 ;  /* 0x0000a81801007387 */ /* 0x000fe80000100800 */
[----:B------:R-:W-:Y:S01]  /*5c850*/  STL [R1+0xa0], R22 ;  /* 0x0000a01601007387 */ /* 0x000fe20000100800 */
[----:B0-----:R-:W-:-:S05]  /*5c860*/  F2FP.SATFINITE.E5M2.F32.PACK_AB_MERGE_C R19, R20, R21, RZ ;  /* 0x000000151413723e */ /* 0x001fca00048060ff */
        /* <DEDUP_REMOVED lines=8> */
[----:B------:R-:W2:Y:S04]  /*5c8f0*/  LDL.LU R25, [R1+0x4bc] ;  /* 0x0004bc0001197983 */ /* 0x000ea80000300800 */
[----:B------:R-:W-:Y:S04]  /*5c900*/  STL [R1+0x22c], R3 ;  /* 0x00022c0301007387 */ /* 0x000fe80000100800 */
[----:B--2---:R0:W-:Y:S04]  /*5c910*/  STL [R1+0x2224], R25 ;  /* 0x0022241901007387 */ /* 0x0041e80000100800 */
[----:B------:R-:W-:Y:S04]  /*5c920*/  STL [R1+0x224], R0 ;  /* 0x0002240001007387 */ /* 0x000fe80000100800 */
[----:B0-----:R-:W2:Y:S04]  /*5c930*/  LDL.LU R25, [R1+0x4b4] ;  /* 0x0004b40001197983 */ /* 0x001ea80000300800 */
[----:B------:R-:W3:Y:S04]  /*5c940*/  LDL.LU R24, [R1+0x460] ;  /* 0x0004600001187983 */ /* 0x000ee80000300800 */
[----:B---3--:R0:W-:Y:S04]  /*5c950*/  STL [R1+0x21b4], R24 ;  /* 0x0021b41801007387 */ /* 0x0081e80000100800 */
[----:B0-----:R-:W3:Y:S04]  /*5c960*/  LDL.LU R24, [R1+0x478] ;  /* 0x0004780001187983 */ /* 0x001ee80000300800 */
        /* <DEDUP_REMOVED lines=54> */
[----:B0-----:R-:W3:Y:S01]  /*5ccd0*/  LDL.LU R19, [R1+0x4a8] ;  /* 0x0004a80001137983 */ /* 0x001ee20000300800 */
[----:B--2---:R-:W-:-:S03]  /*5cce0*/  F2FP.SATFINITE.E5M2.F32.PACK_AB_MERGE_C R25, R25, R24, RZ ;  /* 0x000000181919723e */ /* 0x004fc600048060ff */
[----:B---3--:R0:W-:Y:S04]  /*5ccf0*/  STL [R1+0x221c], R19 ;  /* 0x00221c1301007387 */ /* 0x0081e80000100800 */
[----:B0-----:R-:W2:Y:S04]  /*5cd00*/  LDL.LU R19, [R1+0x4a0] ;  /* 0x0004a00001137983 */ /* 0x001ea80000300800 */
[----:B------:R-:W3:Y:S04]  /*5cd10*/  LDL.LU R29, [R1+0x468] ;  /* 0x00046800011d7983 */ /* 0x000ee80000300800 */
[----:B------:R-:W3:Y:S04]  /*5cd20*/  LDL.LU R28, [R1+0x46c] ;  /* 0x00046c00011c7983 */ /* 0x000ee80000300800 */
[----:B------:R-:W4:Y:S04]  /*5cd30*/  LDL.LU R27, [R1+0x450] ;  /* 0x00045000011b7983 */ /* 0x000f280000300800 */
[----:B------:R-:W4:Y:S04]  /*5cd40*/  LDL.LU R26, [R1+0x454] ;  /* 0x00045400011a7983 */ /* 0x000f280000300800 */
[----:B------:R-:W5:Y:S04]  /*5cd50*/  LDL.LU R23, [R1+0x458] ;  /* 0x0004580001177983 */ /* 0x000f680000300800 */
[----:B------:R-:W5:Y:S04]  /*5cd60*/  LDL.LU R22, [R1+0x45c] ;  /* 0x00045c0001167983 */ /* 0x000f680000300800 */
[----:B------:R-:W4:Y:S04]  /*5cd70*/  LDL.LU R21, [R1+0x440] ;  /* 0x0004400001157983 */ /* 0x000f280000300800 */
[----:B------:R-:W4:Y:S04]  /*5cd80*/  LDL.LU R20, [R1+0x444] ;  /* 0x0004440001147983 */ /* 0x000f280000300800 */
[----:B------:R-:W3:Y:S04]  /*5cd90*/  LDL.LU R18, [R1+0x448] ;  /* 0x0004480001127983 */ /* 0x000ee80000300800 */
        /* <DEDUP_REMOVED lines=17> */
[----:B------:R-:W2:Y:S04]  /*5ceb0*/  LDL.LU R24, [R1+0x2228] ;  /* 0x0022280001187983 */ /* 0x000ea80000300800 */
[----:B------:R0:W-:Y:S04]  /*5cec0*/  STL [R1+0x50], R25 ;  /* 0x0000501901007387 */ /* 0x0001e80000100800 */
[----:B0-----:R-:W2:Y:S02]  /*5ced0*/  LDL.LU R25, [R1+0x2224] ;  /* 0x0022240001197983 */ /* 0x001ea40000300800 */
[----:B--2---:R-:W-:-:S02]  /*5cee0*/  F2FP.SATFINITE.E5M2.F32.PACK_AB_MERGE_C R25, R25, R24, RZ ;  /* 0x000000181919723e */ /* 0x004fc400048060ff */
[----:B------:R-:W2:Y:S04]  /*5cef0*/  LDL.LU R24, [R1+0x2220] ;  /* 0x0022200001187983 */ /* 0x000ea80000300800 */
[----:B------:R0:W-:Y:S04]  /*5cf00*/  STL [R1+0x205c], R25 ;  /* 0x00205c1901007387 */ /* 0x0001e80000100800 */
[----:B0-----:R-:W5:Y:S01]  /*5cf10*/  LDL.LU R25, [R1+0x47c] ;  /* 0x00047c0001197983 */ /* 0x001f620000300800 */
[----:B--2---:R-:W-:-:S03]  /*5cf20*/  F2FP.SATFINITE.E5M2.F32.PACK_AB_MERGE_C R24, R24, R19, RZ ;  /* 0x000000131818723e */ /* 0x004fc600048060ff */
[----:B------:R-:W2:Y:S04]  /*5cf30*/  LDL.LU R19, [R1+0x221c] ;  /* 0x00221c0001137983 */ /* 0x000ea80000300800 */
[----:B------:R0:W-:Y:S04]  /*5cf40*/  STL [R1+0x78], R24 ;  /* 0x0000781801007387 */ /* 0x0001e80000100800 */
[----:B0-----:R-:W2:Y:S02]  /*5cf50*/  LDL.LU R24, [R1+0x2218] ;  /* 0x0022180001187983 */ /* 0x001ea40000300800 */
[----:B--2---:R-:W-:-:S02]  /*5cf60*/  F2FP.SATFINITE.E5M2.F32.PACK_AB_MERGE_C R24, R24, R19, RZ ;  /* 0x000000131818723e */ /* 0x004fc400048060ff */
        /* <DEDUP_REMOVED lines=46> */
[----:B0-----:R-:W5:Y:S02]  /*5d250*/  LDL.LU R24, [R1+0x21b8] ;  /* 0x0021b80001187983 */ /* 0x001f640000300800 */
[----:B-----5:R-:W-:-:S02]  /*5d260*/  F2FP.SATFINITE.E5M2.F32.PACK_AB_MERGE_C R25, R25, R24, RZ ;  /* 0x000000181919723e */ /* 0x020fc400048060ff */
[----:B------:R-:W2:Y:S01]  /*5d270*/  LDL.LU R24, [R1+0x21b4] ;  /* 0x0021b40001187983 */ /* 0x000ea20000300800 */
[----:B------:R-:W-:Y:S02]  /*5d280*/  F2FP.SATFINITE.E5M2.F32.PACK_AB_MERGE_C R22, R22, R23, RZ ;  /* 0x000000171616723e */ /* 0x000fe400048060ff */
[----:B---3--:R-:W-:Y:S01]  /*5d290*/  F2FP.SATFINITE.E5M2.F32.PACK_AB_MERGE_C R17, R17, R18, RZ ;  /* 0x000000121111723e */ /* 0x008fe200048060ff */
[----:B------:R2:W-:Y:S01]  /*5d2a0*/  STL [R1+0x220], R25 ;  /* 0x0002201901007387 */ /* 0x0005e20000100800 */
[----:B----4-:R-:W-:Y:S02]  /*5d2b0*/  F2FP.SATFINITE.E5M2.F32.PACK_AB_MERGE_C R15, R15, R16, RZ ;  /* 0x000000100f0f723e */ /* 0x010fe400048060ff */
[----:B------:R-:W-:Y:S02]  /*5d2c0*/  F2FP.SATFINITE.E5M2.F32.PACK_AB_MERGE_C R13, R13, R14, RZ ;  /* 0x0000000e0d0d723e */ /* 0x000fe400048060ff */
[----:B------:R-:W-:Y:S02]  /*5d2d0*/  F2FP.SATFINITE.E5M2.F32.PACK_AB_MERGE_C R11, R11, R12, RZ ;  /* 0x0000000c0b0b723e */ /* 0x000fe400048060ff */
[----:B------:R-:W-:-:S02]  /*5d2e0*/  F2FP.SATFINITE.E5M2.F32.PACK_AB_MERGE_C R9, R9, R10, RZ ;  /* 0x0000000a0909723e */ /* 0x000fc400048060ff */
[----:B------:R-:W-:Y:S02]  /*5d2f0*/  F2FP.SATFINITE.E5M2.F32.PACK_AB_MERGE_C R7, R7, R8, RZ ;  /* 0x000000080707723e */ /* 0x000fe400048060ff */
[----:B------:R-:W-:Y:S02]  /*5d300*/  F2FP.SATFINITE.E5M2.F32.PACK_AB_MERGE_C R5, R5, R6, RZ ;  /* 0x000000060505723e */ /* 0x000fe400048060ff */
[----:B------:R-:W-:Y:S02]  /*5d310*/  F2FP.SATFINITE.E5M2.F32.PACK_AB_MERGE_C R3, R3, R4, RZ ;  /* 0x000000040303723e */ /* 0x000fe400048060ff */
[----:B------:R-:W-:Y:S02]  /*5d320*/  F2FP.SATFINITE.E5M2.F32.PACK_AB_MERGE_C R0, R0, R2, RZ ;  /* 0x000000020000723e */ /* 0x000fe400048060ff */
[----:B--2---:R-:W-:Y:S02]  /*5d330*/  F2FP.SATFINITE.E5M2.F32.PACK_AB_MERGE_C R25, R19, R24, RZ ;  /* 0x000000181319723e */ /* 0x004fe400048060ff */
[----:B------:R-:W-:-:S02]  /*5d340*/  F2FP.SATFINITE.E5M2.F32.PACK_AB_MERGE_C R19, R28, R29, RZ ;  /* 0x0000001d1c13723e */ /* 0x000fc400048060ff */
[----:B------:R-:W-:Y:S01]  /*5d350*/  F2FP.SATFINITE.E5M2.F32.PACK_AB_MERGE_C R24, R26, R27, RZ ;  /* 0x0000001b1a18723e */ /* 0x000fe200048060ff */
        /* <DEDUP_REMOVED lines=18> */
[----:B--2---:R0:W-:Y:S04]  /*5d480*/  STL [R1+0x214c], R25 ;  /* 0x00214c1901007387 */ /* 0x0041e80000100800 */
        /* <DEDUP_REMOVED lines=57> */
[----:B------:R-:W4:Y:S04]  /*5d820*/  LDL.LU R29, [R1+0x200] ;  /* 0x00020000011d7983 */ /* 0x000f280000300800 */
[----:B------:R-:W4:Y:S04]  /*5d830*/  LDL.LU R28, [R1+0x204] ;  /* 0x00020400011c7983 */ /* 0x000f280000300800 */
[----:B------:R-:W5:Y:S04]  /*5d840*/  LDL.LU R27, [R1+0x208] ;  /* 0x00020800011b7983 */ /* 0x000f680000300800 */
[----:B------:R-:W5:Y:S04]  /*5d850*/  LDL.LU R26, [R1+0x20c] ;  /* 0x00020c00011a7983 */ /* 0x000f680000300800 */
[----:B------:R-:W3:Y:S04]  /*5d860*/  LDL.LU R23, [R1+0x310] ;  /* 0x0003100001177983 */ /* 0x000ee80000300800 */
[----:B------:R-:W3:Y:S04]  /*5d870*/  LDL.LU R22, [R1+0x314] ;  /* 0x0003140001167983 */ /* 0x000ee80000300800 */
        /* <DEDUP_REMOVED lines=77> */
[----:B------:R-:W2:Y:S01]  /*5dd50*/  LDL.LU R24, [R1+0x2140] ;  /* 0x0021400001187983 */ /* 0x000ea20000300800 */
[----:B---3--:R-:W-:Y:S02]  /*5dd60*/  F2FP.SATFINITE.E5M2.F32.PACK_AB_MERGE_C R22, R22, R23, RZ ;  /* 0x000000171616723e */ /* 0x008fe400048060ff */
[----:B----4-:R-:W-:Y:S01]  /*5dd70*/  F2FP.SATFINITE.E5M2.F32.PACK_AB_MERGE_C R23, R20, R21, RZ ;  /* 0x000000151417723e */ /* 0x010fe200048060ff */
[----:B------:R2:W-:Y:S01]  /*5dd80*/  STL [R1+0x194], R25 ;  /* 0x0001941901007387 */ /* 0x0005e20000100800 */
[----:B-----5:R-:W-:Y:S02]  /*5dd90*/  F2FP.SATFINITE.E5M2.F32.PACK_AB_MERGE_C R17, R17, R18, RZ ;  /* 0x000000121111723e */ /* 0x020fe400048060ff */
[----:B------:R-:W-:Y:S02]  /*5dda0*/  F2FP.SATFINITE.E5M2.F32.PACK_AB_MERGE_C R15, R15, R16, RZ ;  /* 0x000000100f0f723e */ /* 0x000fe400048060ff */
[----:B------:R-:W-:Y:S02]  /*5ddb0*/  F2FP.SATFINITE.E5M2.F32.PACK_AB_MERGE_C R13, R13, R14, RZ ;  /* 0x0000000e0d0d723e */ /* 0x000fe400048060ff */
[----:B------:R-:W-:-:S02]  /*5ddc0*/  F2FP.SATFINITE.E5M2.F32.PACK_AB_MERGE_C R11, R11, R12, RZ ;  /* 0x0000000c0b0b723e */ /* 0x000fc400048060ff */
[----:B------:R-:W-:Y:S02]  /*5ddd0*/  F2FP.SATFINITE.E5M2.F32.PACK_AB_MERGE_C R9, R9, R10, RZ ;  /* 0x0000000a0909723e */ /* 0x000fe400048060ff */
[----:B------:R-:W-:Y:S02]  /*5dde0*/  F2FP.SATFINITE.E5M2.F32.PACK_AB_MERGE_C R7, R7, R8, RZ ;  /* 0x000000080707723e */ /* 0x000fe400048060ff */
[----:B------:R-:W-:Y:S02]  /*5ddf0*/  F2FP.SATFINITE.E5M2.F32.PACK_AB_MERGE_C R5, R5, R6, RZ ;  /* 0x000000060505723e */ /* 0x000fe400048060ff */
[----:B------:R-:W-:Y:S02]  /*5de00*/  F2FP.SATFINITE.E5M2.F32.PACK_AB_MERGE_C R3, R3, R4, RZ ;  /* 0x000000040303723e */ /* 0x000fe400048060ff */
[----:B------:R-:W-:Y:S02]  /*5de10*/  F2FP.SATFINITE.E5M2.F32.PACK_AB_MERGE_C R0, R0, R2, RZ ;  /* 0x000000020000723e */ /* 0x000fe400048060ff */
[----:B--2---:R-:W-:-:S02]  /*5de20*/  F2FP.SATFINITE.E5M2.F32.PACK_AB_MERGE_C R25, R19, R24, RZ ;  /* 0x000000181319723e */ /* 0x004fc400048060ff */
[----:B------:R-:W-:Y:S02]  /*5de30*/  F2FP.SATFINITE.E5M2.F32.PACK_AB_MERGE_C R24, R28, R29, RZ ;  /* 0x0000001d1c18723e */ /* 0x000fe400048060ff */
[----:B------:R-:W-:Y:S01]  /*5de40*/  F2FP.SATFINITE.E5M2.F32.PACK_AB_MERGE_C R19, R26, R27, RZ ;  /* 0x0000001b1a13723e */ /* 0x000fe200048060ff */
        /* <DEDUP_REMOVED lines=113> */
[----:B------:R0:W-:Y:S04]  /*5e560*/  STL [R1], R26 ;  /* 0x0000001a01007387 */ /* 0x0001e80000100800 */
[----:B0-----:R-:W2:Y:S02]  /*5e570*/  LDL.LU R26, [R1+0x2110] ;  /* 0x00211000011a7983 */ /* 0x001ea40000300800 */
[----:B--2---:R-:W-:-:S02]  /*5e580*/  F2FP.SATFINITE.E5M2.F32.PACK_AB_MERGE_C R26, R26, R23, RZ ;  /* 0x000000171a1a723e */ /* 0x004fc400048060ff */
[----:B------:R-:W2:Y:S04]  /*5e590*/  LDL.LU R23, [R1+0x210c] ;  /* 0x00210c0001177983 */ /* 0x000ea80000300800 */
[----:B------:R0:W-:Y:S04]  /*5e5a0*/  STL [R1+0x2070], R26 ;  /* 0x0020701a01007387 */ /* 0x0001e80000100800 */
[----:B0-----:R-:W3:Y:S01]  /*5e5b0*/  LDL.LU R26, [R1+0x2dc] ;  /* 0x0002dc00011a7983 */ /* 0x001ee20000300800 */
        /* <DEDUP_REMOVED lines=19> */
[----:B0-----:R-:W3:Y:S02]  /*5e6f0*/  LDL.LU R23, [R1+0x20e4] ;  /* 0x0020e40001177983 */ /* 0x001ee40000300800 */
[----:B---3--:R-:W-:-:S02]  /*5e700*/  F2FP.SATFINITE.E5M2.F32.PACK_AB_MERGE_C R26, R26, R23, RZ ;  /* 0x000000171a1a723e */ /* 0x008fc400048060ff */
[----:B------:R-:W2:Y:S01]  /*5e710*/  LDL.LU R23, [R1+0x20e0] ;  /* 0x0020e00001177983 */ /* 0x000ea20000300800 */
[----:B------:R-:W-:Y:S02]  /*5e720*/  F2FP.SATFINITE.E5M2.F32.PACK_AB_MERGE_C R24, R24, R25, RZ ;  /* 0x000000191818723e */ /* 0x000fe400048060ff */
[----:B----4-:R-:W-:Y:S01]  /*5e730*/  F2FP.SATFINITE.E5M2.F32.PACK_AB_MERGE_C R17, R17, R18, RZ ;  /* 0x000000121111723e */ /* 0x010fe200048060ff */
[----:B------:R-:W-:Y:S01]  /*5e740*/  STL [R1+0x20], R26 ;  /* 0x0000201a01007387 */ /* 0x000fe20000100800 */
[----:B-----5:R-:W-:Y:S02]  /*5e750*/  F2FP.SATFINITE.E5M2.F32.PACK_AB_MERGE_C R15, R15, R16, RZ ;  /* 0x000000100f0f723e */ /* 0x020fe400048060ff */
[----:B------:R-:W-:Y:S02]  /*5e760*/  F2FP.SATFINITE.E5M2.F32.PACK_AB_MERGE_C R13, R13, R14, RZ ;  /* 0x0000000e0d0d723e */ /* 0x000fe400048060ff */
[----:B------:R-:W-:Y:S02]  /*5e770*/  F2FP.SATFINITE.E5M2.F32.PACK_AB_MERGE_C R7, R7, R8, RZ ;  /* 0x000000080707723e */ /* 0x000fe400048060ff */
[----:B------:R-:W-:-:S02]  /*5e780*/  F2FP.SATFINITE.E5M2.F32.PACK_AB_MERGE_C R3, R3, R4, RZ ;  /* 0x000000040303723e */ /* 0x000fc400048060ff */
[----:B--2---:R-:W-:Y:S02]  /*5e790*/  F2FP.SATFINITE.E5M2.F32.PACK_AB_MERGE_C R22, R22, R23, RZ ;  /* 0x000000171616723e */ /* 0x004fe400048060ff */
[----:B------:R-:W-:Y:S02]  /*5e7a0*/  F2FP.SATFINITE.E5M2.F32.PACK_AB_MERGE_C R23, R29, R19, RZ ;  /* 0x000000131d17723e */ /* 0x000fe400048060ff */
[----:B------:R-:W-:Y:S01]  /*5e7b0*/  F2FP.SATFINITE.E5M2.F32.PACK_AB_MERGE_C R19, R20, R21, RZ ;  /* 0x000000151413723e */ /* 0x000fe200048060ff */
[----:B------:R0:W-:Y:S01]  /*5e7c0*/  STL [R1+0x4c], R22 ;  /* 0x00004c1601007387 */ /* 0x0001e20000100800 */
[----:B------:R-:W-:Y:S02]  /*5e7d0*/  F2FP.SATFINITE.E5M2.F32.PACK_AB_MERGE_C R21, R11, R12, RZ ;  /* 0x0000000c0b15723e */ /* 0x000fe400048060ff */
[----:B------:R-:W-:Y:S01]  /*5e7e0*/  F2FP.SATFINITE.E5M2.F32.PACK_AB_MERGE_C R20, R9, R10, RZ ;  /* 0x0000000a0914723e */ /* 0x000fe200048060ff */
[----:B------:R-:W-:Y:S04]  /*5e7f0*/  STL [R1+0x40], R24 ;  /* 0x0000401801007387 */ /* 0x000fe80000100800 */
[----:B------:R-:W-:Y:S01]  /*5e800*/  STL [R1+0xb8], R23 ;  /* 0x0000b81701007387 */ /* 0x000fe20000100800 */
[----:B0-----:R-:W-:-:S02]  /*5e810*/  F2FP.SATFINITE.E5M2.F32.PACK_AB_MERGE_C R22, R27, R28, RZ ;  /* 0x0000001c1b16723e */ /* 0x001fc400048060ff */
[----:B------:R-:W-:Y:S02]  /*5e820*/  F2FP.SATFINITE.E5M2.F32.PACK_AB_MERGE_C R28, R5, R6, RZ ;  /* 0x00000006051c723e */ /* 0x000fe400048060ff */
[----:B------:R-:W-:Y:S01]  /*5e830*/  F2FP.SATFINITE.E5M2.F32.PACK_AB_MERGE_C R27, R0, R2, RZ ;  /* 0x00000002001b723e */ /* 0x000fe200048060ff */
[----:B------:R-:W-:Y:S04]  /*5e840*/  STL [R1+0xb4], R22 ;  /* 0x0000b41601007387 */ /* 0x000fe80000100800 */
[----:B------:R-:W-:Y:S04]  /*5e850*/  STL [R1+0xf8], R19 ;  /* 0x0000f81301007387 */ /* 0x000fe80000100800 */
[----:B------:R-:W-:Y:S04]  /*5e860*/  STL [R1+0xf4], R17 ;  /* 0x0000f41101007387 */ /* 0x000fe80000100800 */
[----:B------:R0:W-:Y:S04]  /*5e870*/  STL [R1+0x160], R15 ;  /* 0x0001600f01007387 */ /* 0x0001e80000100800 */
[----:B------:R-:W-:Y:S04]  /*5e880*/  STL [R1+0x2074], R21 ;  /* 0x0020741501007387 */ /* 0x000fe80000100800 */
[----:B------:R1:W-:Y:S04]  /*5e890*/  STL [R1+0x15c], R13 ;  /* 0x00015c0d01007387 */ /* 0x0003e80000100800 */
[----:B------:R-:W-:Y:S04]  /*5e8a0*/  STL [R1+0x2078], R20 ;  /* 0x0020781401007387 */ /* 0x000fe80000100800 */
[----:B------:R-:W-:Y:S04]  /*5e8b0*/  STL [R1+0x207c], R28 ;  /* 0x00207c1c01007387 */ /* 0x000fe80000100800 */
[----:B------:R-:W-:Y:S04]  /*5e8c0*/  STL [R1+0x4], R7 ;  /* 0x0000040701007387 */ /* 0x000fe80000100800 */
[----:B0-----:R-:W2:Y:S04]  /*5e8d0*/  LDL.LU R15, [R1+0x354] ;  /* 0x00035400010f7983 */ /* 0x001ea80000300800 */
[----:B------:R-:W-:Y:S04]  /*5e8e0*/  STL [R1+0x8], R3 ;  /* 0x0000080301007387 */ /* 0x000fe80000100800 */
[----:B-1----:R-:W3:Y:S04]  /*5e8f0*/  LDL.LU R13, [R1+0x35c] ;  /* 0x00035c00010d7983 */ /* 0x002ee80000300800 */
[----:B---3--:R0:W-:Y:S04]  /*5e900*/  STL [R1+0x20dc], R13 ;  /* 0x0020dc0d01007387 */ /* 0x0081e80000100800 */
[----:B0-----:R-:W2:Y:S04]  /*5e910*/  LDL.LU R13, [R1+0x350] ;  /* 0x00035000010d7983 */ /* 0x001ea80000300800 */
[----:B------:R-:W3:Y:S04]  /*5e920*/  LDL.LU R29, [R1+0x614] ;  /* 0x00061400011d7983 */ /* 0x000ee80000300800 */
[----:B---3--:R0:W-:Y:S04]  /*5e930*/  STL [R1+0x20d8], R29 ;  /* 0x0020d81d01007387 */ /* 0x0081e80000100800 */
[----:B0-----:R-:W3:Y:S04]  /*5e940*/  LDL.LU R29, [R1+0x358] ;  /* 0x00035800011d7983 */ /* 0x001ee80000300800 */
[----:B------:R-:W4:Y:S04]  /*5e950*/  LDL.LU R11, [R1+0x61c] ;  /* 0x00061c00010b7983 */ /* 0x000f280000300800 */
[----:B----4-:R0:W-:Y:S04]  /*5e960*/  STL [R1+0x20d4], R11 ;  /* 0x0020d40b01007387 */ /* 0x0101e80000100800 */
[----:B0-----:R-:W4:Y:S04]  /*5e970*/  LDL.LU R11, [R1+0x610] ;  /* 0x00061000010b7983 */ /* 0x001f280000300800 */
[----:B------:R-:W5:Y:S04]  /*5e980*/  LDL.LU R7, [R1+0x60c] ;  /* 0x00060c0001077983 */ /* 0x000f680000300800 */
[----:B-----5:R0:W-:Y:S04]  /*5e990*/  STL [R1+0x20c8], R7 ;  /* 0x0020c80701007387 */ /* 0x0201e80000100800 */
[----:B0-----:R-:W5:Y:S04]  /*5e9a0*/  LDL.LU R7, [R1+0x604] ;  /* 0x0006040001077983 */ /* 0x001f680000300800 */
[----:B-----5:R0:W-:Y:S04]  /*5e9b0*/  STL [R1+0x20d0], R7 ;  /* 0x0020d00701007387 */ /* 0x0201e80000100800 */
[----:B0-----:R-:W5:Y:S04]  /*5e9c0*/  LDL.LU R7, [R1+0x618] ;  /* 0x0006180001077983 */ /* 0x001f680000300800 */
[----:B------:R-:W2:Y:S04]  /*5e9d0*/  LDL.LU R18, [R1+0x40c] ;  /* 0x00040c0001127983 */ /* 0x000ea80000300800 */
        /* <DEDUP_REMOVED lines=25> */
[----:B------:R-:W2:Y:S04]  /*5eb70*/  LDL.LU R4, [R1+0x3ec] ;  /* 0x0003ec0001047983 */ /* 0x000ea80000300800 */
[----:B--2---:R0:W-:Y:S04]  /*5eb80*/  STL [R1+0x209c], R4 ;  /* 0x00209c0401007387 */ /* 0x0041e80000100800 */
        /* <DEDUP_REMOVED lines=16> */
[----:B------:R0:W-:Y:S04]  /*5ec90*/  STL [R1+0x2080], R27 ;  /* 0x0020801b01007387 */ /* 0x0001e80000100800 */
[----:B0-----:R-:W4:Y:S01]  /*5eca0*/  LDL.LU R27, [R1+0x378] ;  /* 0x00037800011b7983 */ /* 0x001f220000300800 */
[----:B------:R-:W-:-:S03]  /*5ecb0*/  F2FP.SATFINITE.E5M2.F32.PACK_AB_MERGE_C R15, R15, R13, RZ ;  /* 0x0000000d0f0f723e */ /* 0x000fc600048060ff */
[----:B----4-:R0:W-:Y:S04]  /*5ecc0*/  STL [R1+0x2084], R27 ;  /* 0x0020841b01007387 */ /* 0x0101e80000100800 */
        /* <DEDUP_REMOVED lines=14> */
[----:B------:R-:W5:Y:S02]  /*5edb0*/  LDL.LU R13, [R1+0x20dc] ;  /* 0x0020dc00010d7983 */ /* 0x000f640000300800 */
[----:B-----5:R-:W-:-:S02]  /*5edc0*/  F2FP.SATFINITE.E5M2.F32.PACK_AB_MERGE_C R13, R13, R29, RZ ;  /* 0x0000001d0d0d723e */ /* 0x020fc400048060ff */
[----:B------:R-:W5:Y:S02]  /*5edd0*/  LDL.LU R29, [R1+0x20d8] ;  /* 0x0020d800011d7983 */ /* 0x000f640000300800 */
[----:B-----5:R-:W-:Y:S02]  /*5ede0*/  F2FP.SATFINITE.E5M2.F32.PACK_AB_MERGE_C R29, R29, R11, RZ ;  /* 0x0000000b1d1d723e */ /* 0x020fe400048060ff */
[----:B------:R-:W5:Y:S02]  /*5edf0*/  LDL.LU R11, [R1+0x20d4] ;  /* 0x0020d400010b7983 */ /* 0x000f640000300800 */
[----:B-----5:R-:W-:Y:S02]  /*5ee00*/  F2FP.SATFINITE.E5M2.F32.PACK_AB_MERGE_C R11, R11, R7, RZ ;  /* 0x000000070b0b723e */ /* 0x020fe400048060ff */
[----:B------:R-:W5:Y:S02]  /*5ee10*/  LDL.LU R7, [R1+0x20d0] ;  /* 0x0020d00001077983 */ /* 0x000f640000300800 */
[----:B-----5:R-:W-:-:S02]  /*5ee20*/  F2FP.SATFINITE.E5M2.F32.PACK_AB_MERGE_C R7, R7, R18, RZ ;  /* 0x000000120707723e */ /* 0x020fc400048060ff */
[----:B------:R-:W5:Y:S04]  /*5ee30*/  LDL.LU R18, [R1+0x20cc] ;  /* 0x0020cc0001127983 */ /* 0x000f680000300800 */
[----:B------:R0:W-:Y:S04]  /*5ee40*/  STL [R1+0x10], R7 ;  /* 0x0000100701007387 */ /* 0x0001e80000100800 */
[----:B0-----:R-:W5:Y:S02]  /*5ee50*/  LDL.LU R7, [R1+0x20c8] ;  /* 0x0020c80001077983 */ /* 0x001f640000300800 */
[----:B-----5:R-:W-:-:S02]  /*5ee60*/  F2FP.SATFINITE.E5M2.F32.PACK_AB_MERGE_C R7, R7, R18, RZ ;  /* 0x000000120707723e */ /* 0x020fc400048060ff */
[----:B------:R-:W5:Y:S02]  /*5ee70*/  LDL.LU R18, [R1+0x20c4] ;  /* 0x0020c40001127983 */ /* 0x000f640000300800 */
[----:B-----5:R-:W-:Y:S02]  /*5ee80*/  F2FP.SATFINITE.E5M2.F32.PACK_AB_MERGE_C R18, R18, R5, RZ ;  /* 0x000000051212723e */ /* 0x020fe400048060ff */
[----:B------:R-:W5:Y:S04]  /*5ee90*/  LDL.LU R5, [R1+0x20c0] ;  /* 0x0020c00001057983 */ /* 0x000f680000300800 */
[----:B------:R0:W-:Y:S04]  /*5eea0*/  STL [R1+0xe0], R18 ;  /* 0x0000e01201007387 */ /* 0x0001e80000100800 */
[----:B0-----:R-:W5:Y:S02]  /*5eeb0*/  LDL.LU R18, [R1+0x20bc] ;  /* 0x0020bc0001127983 */ /* 0x001f640000300800 */
[----:B-----5:R-:W-:-:S02]  /*5eec0*/  F2FP.SATFINITE.E5M2.F32.PACK_AB_MERGE_C R18, R18, R5, RZ ;  /* 0x000000051212723e */ /* 0x020fc400048060ff */
        /* <DEDUP_REMOVED lines=10> */
[----:B0-----:R-:W4:Y:S01]  /*5ef70*/  LDL R18, [R1+0x700] ;  /* 0x0007000001127983 */ /* 0x001f220000100800 */
[----:B-----5:R-:W-:-:S03]  /*5ef80*/  F2FP.SATFINITE.E5M2.F32.PACK_AB_MERGE_C R5, R5, R0, RZ ;  /* 0x000000000505723e */ /* 0x020fc600048060ff */
[----:B------:R-:W5:Y:S02]  /*5ef90*/  LDL.LU R0, [R1+0x20a4] ;  /* 0x0020a40001007983 */ /* 0x000f640000300800 */
[----:B-----5:R-:W-:Y:S02]  /*5efa0*/  F2FP.SATFINITE.E5M2.F32.PACK_AB_MERGE_C R0, R0, R2, RZ ;  /* 0x000000020000723e */ /* 0x020fe400048060ff */
[----:B------:R-:W5:Y:S02]  /*5efb0*/  LDL.LU R2, [R1+0x20a0] ;  /* 0x0020a00001027983 */ /* 0x000f640000300800 */
[----:B-----5:R-:W-:Y:S02]  /*5efc0*/  F2FP.SATFINITE.E5M2.F32.PACK_AB_MERGE_C R2, R2, R4, RZ ;  /* 0x000000040202723e */ /* 0x020fe400048060ff */
[----:B------:R-:W5:Y:S02]  /*5efd0*/  LDL.LU R4, [R1+0x209c] ;  /* 0x00209c0001047983 */ /* 0x000f640000300800 */
[----:B-----5:R-:W-:-:S02]  /*5efe0*/  F2FP.SATFINITE.E5M2.F32.PACK_AB_MERGE_C R4, R4, R6, RZ ;  /* 0x000000060404723e */ /* 0x020fc400048060ff */
[----:B------:R-:W5:Y:S02]  /*5eff0*/  LDL.LU R6, [R1+0x2098] ;  /* 0x0020980001067983 */ /* 0x000f640000300800 */
[----:B-----5:R-:W-:Y:S02]  /*5f000*/  F2FP.SATFINITE.E5M2.F32.PACK_AB_MERGE_C R6, R6, R8, RZ ;  /* 0x000000080606723e */ /* 0x020fe400048060ff */
[----:B------:R-:W5:Y:S02]  /*5f010*/  LDL.LU R8, [R1+0x2094] ;  /* 0x0020940001087983 */ /* 0x000f640000300800 */
[----:B-----5:R-:W-:Y:S02]  /*5f020*/  F2FP.SATFINITE.E5M2.F32.PACK_AB_MERGE_C R8, R8, R9, RZ ;  /* 0x000000090808723e */ /* 0x020fe400048060ff */
[----:B------:R-:W2:Y:S02]  /*5f030*/  LDL.LU R9, [R1+0x2090] ;  /* 0x0020900001097983 */ /* 0x000ea40000300800 */
[----:B--2---:R-:W-:-:S02]  /*5f040*/  F2FP.SATFINITE.E5M2.F32.PACK_AB_MERGE_C R9, R9, R10, RZ ;  /* 0x0000000a0909723e */ /* 0x004fc400048060ff */
[----:B------:R-:W3:Y:S02]  /*5f050*/  LDL.LU R10, [R1+0x208c] ;  /* 0x00208c00010a7983 */ /* 0x000ee40000300800 */
[----:B---3--:R-:W-:Y:S02]  /*5f060*/  F2FP.SATFINITE.E5M2.F32.PACK_AB_MERGE_C R10, R10, R12, RZ ;  /* 0x0000000c0a0a723e */ /* 0x008fe400048060ff */
[----:B------:R-:W4:Y:S02]  /*5f070*/  LDL.LU R12, [R1+0x2088] ;  /* 0x00208800010c7983 */ /* 0x000f240000300800 */
[----:B----4-:R-:W-:Y:S02]  /*5f080*/  F2FP.SATFINITE.E5M2.F32.PACK_AB_MERGE_C R12, R12, R27, RZ ;  /* 0x0000001b0c0c723e */ /* 0x010fe400048060ff */
[----:B------:R-:W2:Y:S01]  /*5f090*/  LDL.LU R27, [R1+0x2084] ;  /* 0x00208400011b7983 */ /* 0x000ea20000300800 */
[----:B------:R-:W-:Y:S02]  /*5f0a0*/  F2FP.SATFINITE.E5M2.F32.PACK_AB_MERGE_C R26, R26, R21, RZ ;  /* 0x000000151a1a723e */ /* 0x000fe400048060ff */
[----:B------:R-:W-:-:S02]  /*5f0b0*/  F2FP.SATFINITE.E5M2.F32.PACK_AB_MERGE_C R16, R16, R28, RZ ;  /* 0x0000001c1010723e */ /* 0x000fc400048060ff */
[----:B------:R-:W-:Y:S02]  /*5f0c0*/  F2FP.SATFINITE.E5M2.F32.PACK_AB_MERGE_C R17, R17, R20, RZ ;  /* 0x000000141111723e */ /* 0x000fe400048060ff */
[----:B------:R-:W-:Y:S02]  /*5f0d0*/  F2FP.SATFINITE.E5M2.F32.PACK_AB_MERGE_C R3, R3, R23, RZ ;  /* 0x000000170303723e */ /* 0x000fe400048060ff */
[----:B------:R-:W-:Y:S02]  /*5f0e0*/  F2FP.SATFINITE.E5M2.F32.PACK_AB_MERGE_C R24, R24, R22, RZ ;  /* 0x000000161818723e */ /* 0x000fe400048060ff */
[----:B------:R-:W-:Y:S02]  /*5f0f0*/  F2FP.SATFINITE.E5M2.F32.PACK_AB_MERGE_C R25, R25, R19, RZ ;  /* 0x000000131919723e */ /* 0x000fe400048060ff */
[----:B--2---:R-:W-:Y:S02]  /*5f100*/  F2FP.SATFINITE.E5M2.F32.PACK_AB_MERGE_C R14, R14, R27, RZ ;  /* 0x0000001b0e0e723e */ /* 0x004fe400048060ff */
[----:B------:R-:W2:Y:S04]  /*5f110*/  LDL.LU R27, [R1+0x2080] ;  /* 0x00208000011b7983 */ /* 0x000ea80000300800 */
[----:B------:R-:W3:Y:S04]  /*5f120*/  LDL.LU R28, [R1+0x207c] ;  /* 0x00207c00011c7983 */ /* 0x000ee80000300800 */
[----:B------:R-:W4:Y:S04]  /*5f130*/  LDL.LU R20, [R1+0x2078] ;  /* 0x0020780001147983 */ /* 0x000f280000300800 */
[----:B------:R-:W5:Y:S04]  /*5f140*/  LDL.LU R21, [R1+0x2074] ;  /* 0x0020740001157983 */ /* 0x000f680000300800 */
[----:B------:R0:W-:Y:S04]  /*5f150*/  STL [R1+0xd8], R26 ;  /* 0x0000d81a01007387 */ /* 0x0001e80000100800 */
[----:B0-----:R-:W2:Y:S04]  /*5f160*/  LDL.LU R26, [R1+0x2070] ;  /* 0x00207000011a7983 */ /* 0x001ea80000300800 */
[----:B------:R-:W3:Y:S04]  /*5f170*/  LDL.LU R23, [R1+0x206c] ;  /* 0x00206c0001177983 */ /* 0x000ee80000300800 */
[----:B------:R0:W-:Y:S04]  /*5f180*/  STL [R1+0xd4], R3 ;  /* 0x0000d40301007387 */ /* 0x0001e80000100800 */
[----:B------:R-:W4:Y:S04]  /*5f190*/  LDL.LU R22, [R1+0x2068] ;  /* 0x0020680001167983 */ /* 0x000f280000300800 */
[----:B------:R1:W-:Y:S01]  /*5f1a0*/  STL [R1+0x13c], R24 ;  /* 0x00013c1801007387 */ /* 0x0003e20000100800 */
[----:B0-----:R-:W-:-:S03]  /*5f1b0*/  VIADD R3, R18, 0x7f ;  /* 0x0000007f12037836 */ /* 0x001fc60000000000 */
[----:B-1----:R-:W5:Y:S04]  /*5f1c0*/  LDL.LU R24, [R1+0x2064] ;  /* 0x0020640001187983 */ /* 0x002f680000300800 */
[----:B------:R-:W2:Y:S04]  /*5f1d0*/  LDL.LU R19, [R1+0x2060] ;  /* 0x0020600001137983 */ /* 0x000ea80000300800 */
[----:B------:R0:W-:Y:S04]  /*5f1e0*/  STL [R1+0x138], R25 ;  /* 0x0001381901007387 */ /* 0x0001e80000100800 */
[----:B0-----:R-:W5:Y:S01]  /*5f1f0*/  LDL.LU R25, [R1+0x1fc0] ;  /* 0x001fc00001197983 */ /* 0x001f620000300800 */
[----:B------:R-:W-:Y:S01]  /*5f200*/  ISETP.GE.AND P0, PT, R3, UR29, PT ;  /* 0x0000001d03007c0c */ /* 0x000fe2000bf06270 */
[----:B------:R-:W-:-:S02]  /*5f210*/  VIADD R3, R18, 0x1 ;  /* 0x0000000112037836 */ /* 0x000fc40000000000 */
[----:B------:R-:W-:-:S03]  /*5f220*/  VIADD R18, R18, 0x2 ;  /* 0x0000000212127836 */ /* 0x000fc60000000000 */
[----:B------:R-:W-:Y:S02]  /*5f230*/  ISETP.GE.AND P2, PT, R3, UR13, PT ;  /* 0x0000000d03007c0c */ /* 0x000fe4000bf46270 */
[----:B------:R-:W-:Y:S01]  /*5f240*/  ISETP.GE.AND P3, PT, R18, UR15, PT ;  /* 0x0000000f12007c0c */ /* 0x000fe2000bf66270 */
[----:B------:R-:W-:Y:S01]  /*5f250*/  ULEA UR5, UR6, UR5, 0x18 ;  /* 0x0000000506057291 */ /* 0x000fe2000f8ec03f */
[----:B------:R-:W-:Y:S02]  /*5f260*/  LOP3.LUT R0, R0, 0xffff, RZ, 0xc0, !PT ;  /* 0x0000ffff00007812 */ /* 0x000fe400078ec0ff */
[----:B------:R-:W-:Y:S01]  /*5f270*/  LOP3.LUT R4, R4, 0xffff, RZ, 0xc0, !PT ;  /* 0x0000ffff04047812 */ /* 0x000fe200078ec0ff */
[----:B------:R-:W-:Y:S01]  /*5f280*/  ULDC.64 UR6, c[0x0][0x220] ;  /* 0x0000880000067ab9 */ /* 0x000fe20000000a00 */
[----:B---3--:R-:W-:Y:S02]  /*5f290*/  LOP3.LUT R3, R23, 0xffff, RZ, 0xc0, !PT ;  /* 0x0000ffff17037812 */ /* 0x008fe400078ec0ff */
[----:B----4-:R-:W-:-:S02]  /*5f2a0*/  LOP3.LUT R22, R22, 0xffff, RZ, 0xc0, !PT ;  /* 0x0000ffff16167812 */ /* 0x010fc400078ec0ff */
[----:B--2---:R-:W-:Y:S02]  /*5f2b0*/  LOP3.LUT R19, R19, 0xffff, RZ, 0xc0, !PT ;  /* 0x0000ffff13137812 */ /* 0x004fe400078ec0ff */
[----:B-----5:R-:W-:Y:S02]  /*5f2c0*/  LOP3.LUT R24, R24, 0xffff, RZ, 0xc0, !PT ;  /* 0x0000ffff18187812 */ /* 0x020fe400078ec0ff */
[--C-:B------:R-:W-:Y:S02]  /*5f2d0*/  PRMT R23, R19, 0x3340, R22.reuse ;  /* 0x0000334013177816 */ /* 0x100fe40000000016 */
[----:B------:R-:W-:Y:S02]  /*5f2e0*/  SHF.R.U32.HI R18, RZ, 0x8, R19 ;  /* 0x00000008ff127819 */ /* 0x000fe40000011613 */
[----:B------:R-:W-:Y:S01]  /*5f2f0*/  SHF.R.U32.HI R19, RZ, 0x8, R22 ;  /* 0x00000008ff137819 */ /* 0x000fe20000011616 */
[----:B------:R0:W-:Y:S01]  /*5f300*/  STL [R1+0x258], R23 ;  /* 0x0002581701007387 */ /* 0x0001e20000100800 */
[----:B------:R-:W-:-:S02]  /*5f310*/  SHF.R.U32.HI R22, RZ, 0x8, R24 ;  /* 0x00000008ff167819 */ /* 0x000fc40000011618 */
[--C-:B------:R-:W-:Y:S02]  /*5f320*/  PRMT R24, R24, 0x3340, R3.reuse ;  /* 0x0000334018187816 */ /* 0x100fe40000000003 */
[----:B0-----:R-:W-:Y:S02]  /*5f330*/  SHF.R.U32.HI R23, RZ, 0x8, R3 ;  /* 0x00000008ff177819 */ /* 0x001fe40000011603 */
[----:B------:R-:W0:Y:S01]  /*5f340*/  S2R R3, SR_TID.X ;  /* 0x0000000000037919 */ /* 0x000e220000002100 */
[----:B------:R-:W-:Y:S02]  /*5f350*/  LOP3.LUT R18, R18, 0xffff, RZ, 0xc0, !PT ;  /* 0x0000ffff12127812 */ /* 0x000fe400078ec0ff */
[----:B------:R-:W-:Y:S01]  /*5f360*/  LOP3.LUT R19, R19, 0xffff, RZ, 0xc0, !PT ;  /* 0x0000ffff13137812 */ /* 0x000fe200078ec0ff */
[----:B------:R1:W-:Y:S03]  /*5f370*/  STL [R1+0x254], R24 ;  /* 0x0002541801007387 */ /* 0x0003e60000100800 */
[----:B------:R-:W-:Y:S01]  /*5f380*/  PRMT R19, R18, 0x3340, R19 ;  /* 0x0000334012137816 */ /* 0x000fe20000000013 */
[----:B-1----:R-:W2:Y:S01]  /*5f390*/  LDL.LU R24, [R1+0x3c] ;  /* 0x00003c0001187983 */ /* 0x002ea20000300800 */
[----:B0-----:R-:W-:-:S05]  /*5f3a0*/  IMAD.SHL.U32 R3, R3, 0x10, RZ ;  /* 0x0000001003037824 */ /* 0x001fca00078e00ff */
[----:B------:R-:W-:-:S04]  /*5f3b0*/  LOP3.LUT R3, R3, 0x1f0, RZ, 0xc0, !PT ;  /* 0x000001f003037812 */ /* 0x000fc800078ec0ff */
[----:B------:R-:W-:Y:S02]  /*5f3c0*/  IADD3 R3, R3, UR5, R25 ;  /* 0x0000000503037c10 */ /* 0x000fe4000fffe019 */
[----:B------:R-:W3:Y:S04]  /*5f3d0*/  LDL.LU R25, [R1+0x205c] ;  /* 0x00205c0001197983 */ /* 0x000ee80000300800 */
[----:B------:R0:W-:Y:S04]  /*5f3e0*/  STL [R1+0x2058], R3 ;  /* 0x0020580301007387 */ /* 0x0001e80000100800 */
[----:B0-----:R-:W4:Y:S04]  /*5f3f0*/  LDL.LU R3, [R1] ;  /* 0x0000000001037983 */ /* 0x001f280000300800 */
[----:B------:R-:W5:Y:S04]  /*5f400*/  LDL.LU R18, [R1+0x50] ;  /* 0x0000500001127983 */ /* 0x000f680000300800 */
[----:B------:R0:W-:Y:S04]  /*5f410*/  STL [R1+0x1e8], R19 ;  /* 0x0001e81301007387 */ /* 0x0001e80000100800 */
[----:B0-----:R-:W5:Y:S01]  /*5f420*/  LDL.LU R19, [R1+0x38] ;  /* 0x0000380001137983 */ /* 0x001f620000300800 */
[----:B------:R-:W-:-:S02]  /*5f430*/  LOP3.LUT R22, R22, 0xffff, RZ, 0xc0, !PT ;  /* 0x0000ffff16167812 */ /* 0x000fc400078ec0ff */
[----:B------:R-:W-:-:S04]  /*5f440*/  LOP3.LUT R23, R23, 0xffff, RZ, 0xc0, !PT ;  /* 0x0000ffff17177812 */ /* 0x000fc800078ec0ff */
[----:B------:R-:W-:-:S05]  /*5f450*/  PRMT R22, R22, 0x3340, R23 ;  /* 0x0000334016167816 */ /* 0x000fca0000000017 */
[----:B------:R0:W-:Y:S01]  /*5f460*/  STL [R1+0x1e4], R22 ;  /* 0x0001e41601007387 */ /* 0x0001e20000100800 */
[----:B------:R-:W-:Y:S02]  /*5f470*/  LOP3.LUT R26, R26, 0xffff, RZ, 0xc0, !PT ;  /* 0x0000ffff1a1a7812 */ /* 0x000fe400078ec0ff */
[----:B------:R-:W-:Y:S02]  /*5f480*/  LOP3.LUT R21, R21, 0xffff, RZ, 0xc0, !PT ;  /* 0x0000ffff15157812 */ /* 0x000fe400078ec0ff */
[----:B------:R-:W-:Y:S02]  /*5f490*/  LOP3.LUT R20, R20, 0xffff, RZ, 0xc0, !PT ;  /* 0x0000ffff14147812 */ /* 0x000fe400078ec0ff */
[----:B--2---:R-:W-:Y:S02]  /*5f4a0*/  LOP3.LUT R24, R24, 0xffff, RZ, 0xc0, !PT ;  /* 0x0000ffff18187812 */ /* 0x004fe400078ec0ff */
[----:B---3--:R-:W-:Y:S02]  /*5f4b0*/  LOP3.LUT R25, R25, 0xffff, RZ, 0xc0, !PT ;  /* 0x0000ffff19197812 */ /* 0x008fe400078ec0ff */
[----:B----4-:R-:W-:-:S02]  /*5f4c0*/  LOP3.LUT R23, R3, 0xffff, RZ, 0xc0, !PT ;  /* 0x0000ffff03177812 */ /* 0x010fc400078ec0ff */
[----:B------:R-:W2:Y:S01]  /*5f4d0*/  LDL.LU R3, [R1+0x18] ;  /* 0x0000180001037983 */ /* 0x000ea20000300800 */
[----:B-----5:R-:W-:-:S04]  /*5f4e0*/  LOP3.LUT R18, R18, 0xffff, RZ, 0xc0, !PT ;  /* 0x0000ffff12127812 */ /* 0x020fc800078ec0ff */
[----:B0-----:R-:W-:Y:S02]  /*5f4f0*/  SHF.R.U32.HI R22, RZ, 0x8, R18 ;  /* 0x00000008ff167819 */ /* 0x001fe40000011612 */
[----:B------:R-:W-:-:S05]  /*5f500*/  PRMT R18, R18, 0x3340, R23 ;  /* 0x0000334012127816 */ /* 0x000fca0000000017 */
[----:B------:R0:W-:Y:S02]  /*5f510*/  STL [R1+0x250], R18 ;  /* 0x0002501201007387 */ /* 0x0001e40000100800 */
[----:B0-----:R-:W-:Y:S02]  /*5f520*/  SHF.R.U32.HI R18, RZ, 0x8, R25 ;  /* 0x00000008ff127819 */ /* 0x001fe40000011619 */
[----:B------:R-:W-:-:S05]  /*5f530*/  PRMT R25, R25, 0x3340, R26 ;  /* 0x0000334019197816 */ /* 0x000fca000000001a */
[----:B------:R0:W-:Y:S01]  /*5f540*/  STL [R1+0x24c], R25 ;  /* 0x00024c1901007387 */ /* 0x0001e20000100800 */
[----:B------:R-:W-:Y:S02]  /*5f550*/  LOP3.LUT R19, R19, 0xffff, RZ, 0xc0, !PT ;  /* 0x0000ffff13137812 */ /* 0x000fe400078ec0ff */
[----:B------:R-:W-:Y:S02]  /*5f560*/  SHF.R.U32.HI R23, RZ, 0x8, R23 ;  /* 0x00000008ff177819 */ /* 0x000fe40000011617 */
[----:B0-----:R-:W-:Y:S02]  /*5f570*/  SHF.R.U32.HI R25, RZ, 0x8, R24 ;  /* 0x00000008ff197819 */ /* 0x001fe40000011618 */
[----:B------:R-:W-:Y:S02]  /*5f580*/  PRMT R24, R24, 0x3340, R21 ;  /* 0x0000334018187816 */ /* 0x000fe40000000015 */
[----:B------:R-:W-:Y:S02]  /*5f590*/  LOP3.LUT R22, R22, 0xffff, RZ, 0xc0, !PT ;  /* 0x0000ffff16167812 */ /* 0x000fe400078ec0ff */
[----:B------:R-:W-:Y:S01]  /*5f5a0*/  LOP3.LUT R23, R23, 0xffff, RZ, 0xc0, !PT ;  /* 0x0000ffff17177812 */ /* 0x000fe200078ec0ff */
[----:B------:R0:W-:Y:S01]  /*5f5b0*/  STL [R1+0x248], R24 ;  /* 0x0002481801007387 */ /* 0x0001e20000100800 */
[----:B------:R-:W-:-:S02]  /*5f5c0*/  SHF.R.U32.HI R26, RZ, 0x8, R26 ;  /* 0x00000008ff1a7819 */ /* 0x000fc4000001161a */
[----:B------:R-:W-:Y:S02]  /*5f5d0*/  PRMT R23, R22, 0x3340, R23 ;  /* 0x0000334016177816 */ /* 0x000fe40000000017 */
[----:B0-----:R-:W-:Y:S02]  /*5f5e0*/  SHF.R.U32.HI R24, RZ, 0x8, R19 ;  /* 0x00000008ff187819 */ /* 0x001fe40000011613 */
[----:B------:R-:W-:-:S05]  /*5f5f0*/  PRMT R19, R19, 0x3340, R20 ;  /* 0x0000334013137816 */ /* 0x000fca0000000014 */
[----:B------:R0:W-:Y:S01]  /*5f600*/  STL [R1+0x244], R19 ;  /* 0x0002441301007387 */ /* 0x0001e20000100800 */
[----:B------:R-:W-:Y:S02]  /*5f610*/  LOP3.LUT R18, R18, 0xffff, RZ, 0xc0, !PT ;  /* 0x0000ffff12127812 */ /* 0x000fe400078ec0ff */
[----:B------:R-:W-:Y:S01]  /*5f620*/  LOP3.LUT R26, R26, 0xffff, RZ, 0xc0, !PT ;  /* 0x0000ffff1a1a7812 */ /* 0x000fe200078ec0ff */
[----:B0-----:R-:W3:Y:S04]  /*5f630*/  LDL.LU R19, [R1+0x1c] ;  /* 0x00001c0001137983 */ /* 0x001ee80000300800 */
[----:B------:R-:W4:Y:S04]  /*5f640*/  LDL.LU R22, [R1+0x34] ;  /* 0x0000340001167983 */ /* 0x000f280000300800 */
[----:B------:R0:W-:Y:S01]  /*5f650*/  STL [R1+0x1c8], R23 ;  /* 0x0001c81701007387 */ /* 0x0001e20000100800 */
[----:B------:R-:W-:-:S03]  /*5f660*/  PRMT R26, R18, 0x3340, R26 ;  /* 0x00003340121a7816 */ /* 0x000fc6000000001a */
[----:B0-----:R-:W5:Y:S04]  /*5f670*/  LDL.LU R23, [R1+0x30] ;  /* 0x0000300001177983 */ /* 0x001f680000300800 */
[----:B------:R-:W3:Y:S04]  /*5f680*/  LDL.LU R18, [R1+0x88] ;  /* 0x0000880001127983 */ /* 0x000ee80000300800 */
[----:B------:R0:W-:Y:S04]  /*5f690*/  STL [R1+0x1c0], R26 ;  /* 0x0001c01a01007387 */ /* 0x0001e80000100800 */
[----:B0-----:R-:W3:Y:S01]  /*5f6a0*/  LDL.LU R26, [R1+0x84] ;  /* 0x00008400011a7983 */ /* 0x001ee20000300800 */
[----:B------:R-:W-:-:S02]  /*5f6b0*/  SHF.R.U32.HI R21, RZ, 0x8, R21 ;  /* 0x00000008ff157819 */ /* 0x000fc40000011615 */
[----:B------:R-:W-:Y:S02]  /*5f6c0*/  SHF.R.U32.HI R20, RZ, 0x8, R20 ;  /* 0x00000008ff147819 */ /* 0x000fe40000011614 */
[----:B------:R-:W-:Y:S02]  /*5f6d0*/  LOP3.LUT R25, R25, 0xffff, RZ, 0xc0, !PT ;  /* 0x0000ffff19197812 */ /* 0x000fe400078ec0ff */
[----:B------:R-:W-:Y:S02]  /*5f6e0*/  LOP3.LUT R21, R21, 0xffff, RZ, 0xc0, !PT ;  /* 0x0000ffff15157812 */ /* 0x000fe400078ec0ff */
[----:B------:R-:W-:Y:S02]  /*5f6f0*/  LOP3.LUT R24, R24, 0xffff, RZ, 0xc0, !PT ;  /* 0x0000ffff18187812 */ /* 0x000fe400078ec0ff */
[----:B------:R-:W-:Y:S02]  /*5f700*/  LOP3.LUT R20, R20, 0xffff, RZ, 0xc0, !PT ;  /* 0x0000ffff14147812 */ /* 0x000fe400078ec0ff */
[----:B------:R-:W-:-:S02]  /*5f710*/  PRMT R21, R25, 0x3340, R21 ;  /* 0x0000334019157816 */ /* 0x000fc40000000015 */
[----:B------:R-:W-:-:S03]  /*5f720*/  PRMT R20, R24, 0x3340, R20 ;  /* 0x0000334018147816 */ /* 0x000fc60000000014 */
[----:B------:R-:W-:Y:S04]  /*5f730*/  STL [R1+0x1b8], R21 ;  /* 0x0001b81501007387 */ /* 0x000fe80000100800 */
[----:B------:R5:W-:Y:S04]  /*5f740*/  STL [R1+0x1b4], R20 ;  /* 0x0001b41401007387 */ /* 0x000be80000100800 */
[----:B------:R-:W3:Y:S01]  /*5f750*/  LDL.LU R25, [R1+0xc] ;  /* 0x00000c0001197983 */ /* 0x000ee20000300800 */
[----:B----4-:R-:W-:-:S04]  /*5f760*/  LOP3.LUT R22, R22, 0xffff, RZ, 0xc0, !PT ;  /* 0x0000ffff16167812 */ /* 0x010fc800078ec0ff */
[----:B------:R-:W-:Y:S02]  /*5f770*/  SHF.R.U32.HI R24, RZ, 0x8, R22 ;  /* 0x00000008ff187819 */ /* 0x000fe40000011616 */
[----:B-----5:R-:W-:Y:S02]  /*5f780*/  LOP3.LUT R20, R23, 0xffff, RZ, 0xc0, !PT ;  /* 0x0000ffff17147812 */ /* 0x020fe400078ec0ff */
[----:B------:R-:W-:Y:S02]  /*5f790*/  LOP3.LUT R23, R5, 0xffff, RZ, 0xc0, !PT ;  /* 0x0000ffff05177812 */ /* 0x000fe400078ec0ff */
[----:B--2---:R-:W-:Y:S02]  /*5f7a0*/  LOP3.LUT R5, R3, 0xffff, RZ, 0xc0, !PT ;  /* 0x0000ffff03057812 */ /* 0x004fe400078ec0ff */
[----:B------:R-:W-:Y:S02]  /*5f7b0*/  PRMT R3, R22, 0x3340, R23 ;  /* 0x0000334016037816 */ /* 0x000fe40000000017 */
[----:B------:R-:W-:-:S02]  /*5f7c0*/  SHF.R.U32.HI R22, RZ, 0x8, R20 ;  /* 0x00000008ff167819 */ /* 0x000fc40000011614 */
[----:B------:R-:W-:Y:S02]  /*5f7d0*/  PRMT R20, R20, 0x3340, R0 ;  /* 0x0000334014147816 */ /* 0x000fe40000000000 */
[----:B---3--:R-:W-:Y:S02]  /*5f7e0*/  LOP3.LUT R18, R18, 0xffff, RZ, 0xc0, !PT ;  /* 0x0000ffff12127812 */ /* 0x008fe400078ec0ff */
[----:B------:R-:W-:Y:S02]  /*5f7f0*/  LOP3.LUT R19, R19, 0xffff, RZ, 0xc0, !PT ;  /* 0x0000ffff13137812 */ /* 0x000fe400078ec0ff */
[----:B------:R-:W-:Y:S02]  /*5f800*/  LOP3.LUT R21, R26, 0xffff, RZ, 0xc0, !PT ;  /* 0x0000ffff1a157812 */ /* 0x000fe400078ec0ff */
[----:B------:R-:W2:Y:S04]  /*5f810*/  LDL.LU R26, [R1+0x4] ;  /* 0x00000400011a7983 */ /* 0x000ea80000300800 */
[----:B------:R0:W-:Y:S01]  /*5f820*/  STL [R1+0x238], R20 ;  /* 0x0002381401007387 */ /* 0x0001e20000100800 */
[----:B------:R-:W-:-:S02]  /*5f830*/  SHF.R.U32.HI R23, RZ, 0x8, R23 ;  /* 0x00000008ff177819 */ /* 0x000fc40000011617 */
[----:B0-----:R-:W-:Y:S02]  /*5f840*/  SHF.R.U32.HI R20, RZ, 0x8, R0 ;  /* 0x00000008ff147819 */ /* 0x001fe40000011600 */
[----:B------:R-:W-:Y:S02]  /*5f850*/  SHF.R.U32.HI R0, RZ, 0x8, R18 ;  /* 0x00000008ff007819 */ /* 0x000fe40000011612 */
[----:B------:R-:W-:Y:S02]  /*5f860*/  PRMT R18, R18, 0x3340, R19 ;  /* 0x0000334012127816 */ /* 0x000fe40000000013 */
[----:B------:R-:W-:Y:S02]  /*5f870*/  LOP3.LUT R24, R24, 0xffff, RZ, 0xc0, !PT ;  /* 0x0000ffff18187812 */ /* 0x000fe400078ec0ff */
[----:B------:R-:W-:Y:S01]  /*5f880*/  LOP3.LUT R23, R23, 0xffff, RZ, 0xc0, !PT ;  /* 0x0000ffff17177812 */ /* 0x000fe200078ec0ff */
[----:B------:R0:W-:Y:S01]  /*5f890*/  STL [R1+0x23c], R18 ;  /* 0x00023c1201007387 */ /* 0x0001e20000100800 */
[----:B------:R-:W-:-:S02]  /*5f8a0*/  LOP3.LUT R22, R22, 0xffff, RZ, 0xc0, !PT ;  /* 0x0000ffff16167812 */ /* 0x000fc400078ec0ff */
[----:B------:R-:W-:Y:S02]  /*5f8b0*/  LOP3.LUT R20, R20, 0xffff, RZ, 0xc0, !PT ;  /* 0x0000ffff14147812 */ /* 0x000fe400078ec0ff */
[----:B------:R-:W-:Y:S02]  /*5f8c0*/  PRMT R23, R24, 0x3340, R23 ;  /* 0x0000334018177816 */ /* 0x000fe40000000017 */
[----:B0-----:R-:W-:Y:S02]  /*5f8d0*/  SHF.R.U32.HI R18, RZ, 0x8, R21 ;  /* 0x00000008ff127819 */ /* 0x001fe40000011615 */
[----:B------:R-:W-:Y:S02]  /*5f8e0*/  PRMT R21, R21, 0x3340, R5 ;  /* 0x0000334015157816 */ /* 0x000fe40000000005 */
[----:B------:R-:W-:-:S03]  /*5f8f0*/  PRMT R20, R22, 0x3340, R20 ;  /* 0x0000334016147816 */ /* 0x000fc60000000014 */
[----:B------:R0:W-:Y:S04]  /*5f900*/  STL [R1+0x234], R21 ;  /* 0x0002341501007387 */ /* 0x0001e80000100800 */
[----:B0-----:R-:W3:Y:S04]  /*5f910*/  LDL.LU R21, [R1+0x78] ;  /* 0x0000780001157983 */ /* 0x001ee80000300800 */
[----:B------:R-:W4:Y:S04]  /*5f920*/  LDL.LU R24, [R1+0x64] ;  /* 0x0000640001187983 */ /* 0x000f280000300800 */
[----:B------:R0:W-:Y:S04]  /*5f930*/  STL [R1+0x1a8], R23 ;  /* 0x0001a81701007387 */ /* 0x0001e80000100800 */
[----:B0-----:R-:W5:Y:S04]  /*5f940*/  LDL.LU R23, [R1+0x14] ;  /* 0x0000140001177983 */ /* 0x001f680000300800 */
[----:B------:R-:W2:Y:S04]  /*5f950*/  LDL.LU R22, [R1+0x74] ;  /* 0x0000740001167983 */ /* 0x000ea80000300800 */
[----:B------:R0:W-:Y:S04]  /*5f960*/  STL [R1+0x1a0], R20 ;  /* 0x0001a01401007387 */ /* 0x0001e80000100800 */
[----:B0-----:R-:W5:Y:S01]  /*5f970*/  LDL.LU R20, [R1+0x68] ;  /* 0x0000680001147983 */ /* 0x001f620000300800 */
        /* <DEDUP_REMOVED lines=8> */
[----:B------:R0:W-:Y:S04]  /*5fa00*/  STL [R1+0x1a4], R19 ;  /* 0x0001a41301007387 */ /* 0x0001e80000100800 */
[----:B------:R4:W-:Y:S01]  /*5fa10*/  STL [R1+0x19c], R0 ;  /* 0x00019c0001007387 */ /* 0x0009e20000100800 */
[----:B0-----:R-:W-:Y:S02]  /*5fa20*/  LOP3.LUT R19, R25, 0xffff, RZ, 0xc0, !PT ;  /* 0x0000ffff19137812 */ /* 0x001fe400078ec0ff */
[----:B------:R-:W-:Y:S02]  /*5fa30*/  LOP3.LUT R28, R28, 0xffff, RZ, 0xc0, !PT ;  /* 0x0000ffff1c1c7812 */ /* 0x000fe400078ec0ff */
[----:B---3--:R-:W-:Y:S02]  /*5fa40*/  LOP3.LUT R21, R21, 0xffff, RZ, 0xc0, !PT ;  /* 0x0000ffff15157812 */ /* 0x008fe400078ec0ff */
[----:B----4-:R-:W-:-:S02]  /*5fa50*/  LOP3.LUT R0, R24, 0xffff, RZ, 0xc0, !PT ;  /* 0x0000ffff18007812 */ /* 0x010fc400078ec0ff */
[----:B------:R-:W3:Y:S04]  /*5fa60*/  LDL.LU R24, [R1+0x54] ;  /* 0x0000540001187983 */ /* 0x000ee80000300800 */
[----:B------:R-:W4:Y:S01]  /*5fa70*/  LDL.LU R25, [R1+0x48] ;  /* 0x0000480001197983 */ /* 0x000f220000300800 */
[----:B--2---:R-:W-:Y:S02]  /*5fa80*/  LOP3.LUT R5, R22, 0xffff, RZ, 0xc0, !PT ;  /* 0x0000ffff16057812 */ /* 0x004fe400078ec0ff */
[----:B------:R-:W-:Y:S02]  /*5fa90*/  LOP3.LUT R22, R26, 0xffff, RZ, 0xc0, !PT ;  /* 0x0000ffff1a167812 */ /* 0x000fe400078ec0ff */
[----:B------:R-:W2:Y:S01]  /*5faa0*/  LDL.LU R26, [R1+0x44] ;  /* 0x00004400011a7983 */ /* 0x000ea20000300800 */
[----:B-----5:R-:W-:-:S02]  /*5fab0*/  LOP3.LUT R18, R20, 0xffff, RZ, 0xc0, !PT ;  /* 0x0000ffff14127812 */ /* 0x020fc400078ec0ff */
[----:B------:R-:W-:Y:S02]  /*5fac0*/  LOP3.LUT R20, R23, 0xffff, RZ, 0xc0, !PT ;  /* 0x0000ffff17147812 */ /* 0x000fe400078ec0ff */
[----:B------:R-:W-:Y:S02]  /*5fad0*/  SHF.R.U32.HI R23, RZ, 0x8, R21 ;  /* 0x00000008ff177819 */ /* 0x000fe40000011615 */
[----:B------:R-:W-:-:S05]  /*5fae0*/  PRMT R21, R21, 0x3340, R20 ;  /* 0x0000334015157816 */ /* 0x000fca0000000014 */
[----:B------:R0:W-:Y:S02]  /*5faf0*/  STL [R1+0x230], R21 ;  /* 0x0002301501007387 */ /* 0x0001e40000100800 */
[----:B0-----:R-:W-:Y:S02]  /*5fb00*/  SHF.R.U32.HI R21, RZ, 0x8, R20 ;  /* 0x00000008ff157819 */ /* 0x001fe40000011614 */
[----:B------:R-:W-:Y:S02]  /*5fb10*/  SHF.R.U32.HI R20, RZ, 0x8, R5 ;  /* 0x00000008ff147819 */ /* 0x000fe40000011605 */
[----:B------:R-:W-:-:S05]  /*5fb20*/  PRMT R5, R5, 0x3340, R19 ;  /* 0x0000334005057816 */ /* 0x000fca0000000013 */
[----:B------:R0:W-:Y:S01]  /*5fb30*/  STL [R1+0x21c], R5 ;  /* 0x00021c0501007387 */ /* 0x0001e20000100800 */
[----:B------:R-:W-:Y:S02]  /*5fb40*/  LOP3.LUT R23, R23, 0xffff, RZ, 0xc0, !PT ;  /* 0x0000ffff17177812 */ /* 0x000fe400078ec0ff */
[----:B------:R-:W-:Y:S02]  /*5fb50*/  LOP3.LUT R21, R21, 0xffff, RZ, 0xc0, !PT ;  /* 0x0000ffff15157812 */ /* 0x000fe400078ec0ff */
[----:B0-----:R-:W-:Y:S02]  /*5fb60*/  SHF.R.U32.HI R5, RZ, 0x8, R18 ;  /* 0x00000008ff057819 */ /* 0x001fe40000011612 */
[----:B------:R-:W-:-:S05]  /*5fb70*/  PRMT R18, R18, 0x3340, R22 ;  /* 0x0000334012127816 */ /* 0x000fca0000000016 */
[----:B------:R0:W-:Y:S01]  /*5fb80*/  STL [R1+0x218], R18 ;  /* 0x0002181201007387 */ /* 0x0001e20000100800 */
[----:B------:R-:W-:Y:S02]  /*5fb90*/  PRMT R21, R23, 0x3340, R21 ;  /* 0x0000334017157816 */ /* 0x000fe40000000015 */
[----:B0-----:R-:W-:Y:S02]  /*5fba0*/  SHF.R.U32.HI R18, RZ, 0x8, R0 ;  /* 0x00000008ff127819 */ /* 0x001fe40000011600 */
[----:B------:R-:W-:-:S05]  /*5fbb0*/  PRMT R0, R0, 0x3340, R28 ;  /* 0x0000334000007816 */ /* 0x000fca000000001c */
[----:B------:R0:W-:Y:S04]  /*5fbc0*/  STL [R1+0x214], R0 ;  /* 0x0002140001007387 */ /* 0x0001e80000100800 */
[----:B0-----:R-:W5:Y:S04]  /*5fbd0*/  LDL.LU R0, [R1+0x58] ;  /* 0x0000580001007983 */ /* 0x001f680000300800 */
[----:B------:R-:W2:Y:S04]  /*5fbe0*/  LDL.LU R23, [R1+0xa8] ;  /* 0x0000a80001177983 */ /* 0x000ea80000300800 */
[----:B------:R0:W-:Y:S04]  /*5fbf0*/  STL [R1+0x16c], R21 ;  /* 0x00016c1501007387 */ /* 0x0001e80000100800 */
[----:B0-----:R-:W2:Y:S01]  /*5fc00*/  LDL.LU R21, [R1+0xa0] ;  /* 0x0000a00001157983 */ /* 0x001ea20000300800 */
[----:B------:R-:W-:-:S02]  /*5fc10*/  SHF.R.U32.HI R19, RZ, 0x8, R19 ;  /* 0x00000008ff137819 */ /* 0x000fc40000011613 */
[----:B------:R-:W-:Y:S02]  /*5fc20*/  SHF.R.U32.HI R22, RZ, 0x8, R22 ;  /* 0x00000008ff167819 */ /* 0x000fe40000011616 */
[----:B------:R-:W-:Y:S02]  /*5fc30*/  LOP3.LUT R20, R20, 0xffff, RZ, 0xc0, !PT ;  /* 0x0000ffff14147812 */ /* 0x000fe400078ec0ff */
[----:B------:R-:W-:Y:S02]  /*5fc40*/  LOP3.LUT R19, R19, 0xffff, RZ, 0xc0, !PT ;  /* 0x0000ffff13137812 */ /* 0x000fe400078ec0ff */
[----:B------:R-:W-:Y:S02]  /*5fc50*/  LOP3.LUT R5, R5, 0xffff, RZ, 0xc0, !PT ;  /* 0x0000ffff05057812 */ /* 0x000fe400078ec0ff */
[----:B------:R-:W-:Y:S02]  /*5fc60*/  LOP3.LUT R22, R22, 0xffff, RZ, 0xc0, !PT ;  /* 0x0000ffff16167812 */ /* 0x000fe400078ec0ff */
[----:B------:R-:W-:-:S02]  /*5fc70*/  SHF.R.U32.HI R28, RZ, 0x8, R28 ;  /* 0x00000008ff1c7819 */ /* 0x000fc4000001161c */
[----:B------:R-:W-:Y:S02]  /*5fc80*/  PRMT R19, R20, 0x3340, R19 ;  /* 0x0000334014137816 */ /* 0x000fe40000000013 */
[----:B------:R-:W-:Y:S02]  /*5fc90*/  PRMT R20, R5, 0x3340, R22 ;  /* 0x0000334005147816 */ /* 0x000fe40000000016 */
[----:B------:R-:W-:Y:S02]  /*5fca0*/  LOP3.LUT R18, R18, 0xffff, RZ, 0xc0, !PT ;  /* 0x0000ffff12127812 */ /* 0x000fe400078ec0ff */
[----:B------:R-:W-:Y:S01]  /*5fcb0*/  LOP3.LUT R28, R28, 0xffff, RZ, 0xc0, !PT ;  /* 0x0000ffff1c1c7812 */ /* 0x000fe200078ec0ff */
[----:B------:R0:W-:Y:S04]  /*5fcc0*/  STL [R1+0x158], R19 ;  /* 0x0001581301007387 */ /* 0x0001e80000100800 */
[----:B------:R-:W-:Y:S01]  /*5fcd0*/  STL [R1+0x14], R20 ;  /* 0x0000141401007387 */ /* 0x000fe20000100800 */
[----:B0-----:R-:W-:-:S05]  /*5fce0*/  PRMT R19, R18, 0x3340, R28 ;  /* 0x0000334012137816 */ /* 0x001fca000000001c */
[----:B------:R4:W-:Y:S04]  /*5fcf0*/  STL [R1+0x154], R19 ;  /* 0x0001541301007387 */ /* 0x0009e80000100800 */
[----:B------:R-:W2:Y:S01]  /*5fd00*/  LDL.LU R28, [R1+0x90] ;  /* 0x00009000011c7983 */ /* 0x000ea20000300800 */
[----:B----4-:R-:W-:Y:S02]  /*5fd10*/  LOP3.LUT R19, R25, 0xffff, RZ, 0xc0, !PT ;  /* 0x0000ffff19137812 */ /* 0x010fe400078ec0ff */
[----:B-----5:R-:W-:Y:S02]  /*5fd20*/  LOP3.LUT R20, R0, 0xffff, RZ, 0xc0, !PT ;  /* 0x0000ffff00147812 */ /* 0x020fe400078ec0ff */
[----:B---3--:R-:W-:Y:S02]  /*5fd30*/  LOP3.LUT R0, R24, 0xffff, RZ, 0xc0, !PT ;  /* 0x0000ffff18007812 */ /* 0x008fe400078ec0ff */
[----:B------:R-:W-:-:S02]  /*5fd40*/  SHF.R.U32.HI R22, RZ, 0x8, R20 ;  /* 0x00000008ff167819 */ /* 0x000fc40000011614 */
[----:B--2---:R-:W-:Y:S02]  /*5fd50*/  LOP3.LUT R5, R23, 0xffff, RZ, 0xc0, !PT ;  /* 0x0000ffff17057812 */ /* 0x004fe400078ec0ff */
[----:B------:R-:W2:Y:S04]  /*5fd60*/  LDL.LU R23, [R1+0x8c] ;  /* 0x00008c0001177983 */ /* 0x000ea80000300800 */
[----:B------:R-:W3:Y:S04]  /*5fd70*/  LDL.LU R24, [R1+0x2c] ;  /* 0x00002c0001187983 */ /* 0x000ee80000300800 */
[----:B------:R-:W4:Y:S01]  /*5fd80*/  LDL.LU R25, [R1+0x28] ;  /* 0x0000280001197983 */ /* 0x000f220000300800 */
[----:B------:R-:W-:-:S02]  /*5fd90*/  LOP3.LUT R18, R21, 0xffff, RZ, 0xc0, !PT ;  /* 0x0000ffff15127812 */ /* 0x000fc400078ec0ff */
[----:B------:R-:W-:-:S04]  /*5fda0*/  LOP3.LUT R21, R2, 0xffff, RZ, 0xc0, !PT ;  /* 0x0000ffff02157812 */ /* 0x000fc800078ec0ff */
[----:B------:R-:W-:Y:S02]  /*5fdb0*/  PRMT R20, R20, 0x3340, R21 ;  /* 0x0000334014147816 */ /* 0x000fe40000000015 */
[----:B------:R-:W-:Y:S02]  /*5fdc0*/  LOP3.LUT R2, R26, 0xffff, RZ, 0xc0, !PT ;  /* 0x0000ffff1a027812 */ /* 0x000fe400078ec0ff */
[----:B------:R-:W5:Y:S04]  /*5fdd0*/  LDL.LU R26, [R1+0x8] ;  /* 0x00000800011a7983 */ /* 0x000f680000300800 */
[----:B------:R0:W-:Y:S02]  /*5fde0*/  STL [R1+0x208], R20 ;  /* 0x0002081401007387 */ /* 0x0001e40000100800 */
[----:B0-----:R-:W-:-:S02]  /*5fdf0*/  SHF.R.U32.HI R20, RZ, 0x8, R0 ;  /* 0x00000008ff147819 */ /* 0x001fc40000011600 */
[----:B------:R-:W-:-:S05]  /*5fe00*/  PRMT R0, R0, 0x3340, R4 ;  /* 0x0000334000007816 */ /* 0x000fca0000000004 */
[----:B------:R0:W-:Y:S02]  /*5fe10*/  STL [R1+0x204], R0 ;  /* 0x0002040001007387 */ /* 0x0001e40000100800 */
[----:B0-----:R-:W-:Y:S02]  /*5fe20*/  SHF.R.U32.HI R0, RZ, 0x8, R5 ;  /* 0x00000008ff007819 */ /* 0x001fe40000011605 */
[----:B------:R-:W-:-:S05]  /*5fe30*/  PRMT R5, R5, 0x3340, R19 ;  /* 0x0000334005057816 */ /* 0x000fca0000000013 */
[----:B------:R0:W-:Y:S02]  /*5fe40*/  STL [R1+0x210], R5 ;  /* 0x0002100501007387 */ /* 0x0001e40000100800 */
[----:B0-----:R-:W-:Y:S02]  /*5fe50*/  SHF.R.U32.HI R5, RZ, 0x8, R18 ;  /* 0x00000008ff057819 */ /* 0x001fe40000011612 */
[----:B------:R-:W-:-:S05]  /*5fe60*/  PRMT R18, R18, 0x3340, R2 ;  /* 0x0000334012127816 */ /* 0x000fca0000000002 */
[----:B------:R0:W-:Y:S04]  /*5fe70*/  STL [R1+0x20c], R18 ;  /* 0x00020c1201007387 */ /* 0x0001e80000100800 */
[----:B0-----:R-:W3:Y:S01]  /*5fe80*/  LDL.LU R18, [R1+0x94] ;  /* 0x0000940001127983 */ /* 0x001ee20000300800 */
[----:B------:R-:W-:Y:S02]  /*5fe90*/  SHF.R.U32.HI R21, RZ, 0x8, R21 ;  /* 0x00000008ff157819 */ /* 0x000fe40000011615 */
[----:B------:R-:W-:Y:S02]  /*5fea0*/  LOP3.LUT R22, R22, 0xffff, RZ, 0xc0, !PT ;  /* 0x0000ffff16167812 */ /* 0x000fe400078ec0ff */
[----:B------:R-:W-:-:S04]  /*5feb0*/  LOP3.LUT R21, R21, 0xffff, RZ, 0xc0, !PT ;  /* 0x0000ffff15157812 */ /* 0x000fc800078ec0ff */
[----:B------:R-:W-:Y:S02]  /*5fec0*/  PRMT R22, R22, 0x3340, R21 ;  /* 0x0000334016167816 */ /* 0x000fe40000000015 */
[----:B------:R-:W3:Y:S01]  /*5fed0*/  LDL.LU R21, [R1+0x98] ;  /* 0x0000980001157983 */ /* 0x000ee20000300800 */
[----:B------:R-:W-:Y:S02]  /*5fee0*/  SHF.R.U32.HI R4, RZ, 0x8, R4 ;  /* 0x00000008ff047819 */ /* 0x000fe40000011604 */
[----:B------:R-:W-:Y:S02]  /*5fef0*/  SHF.R.U32.HI R19, RZ, 0x8, R19 ;  /* 0x00000008ff137819 */ /* 0x000fe40000011613 */
[----:B------:R-:W-:Y:S02]  /*5ff00*/  SHF.R.U32.HI R2, RZ, 0x8, R2 ;  /* 0x00000008ff027819 */ /* 0x000fe40000011602 */
[----:B------:R-:W-:Y:S02]  /*5ff10*/  LOP3.LUT R20, R20, 0xffff, RZ, 0xc0, !PT ;  /* 0x0000ffff14147812 */ /* 0x000fe400078ec0ff */
[----:B------:R-:W-:-:S02]  /*5ff20*/  LOP3.LUT R4, R4, 0xffff, RZ, 0xc0, !PT ;  /* 0x0000ffff04047812 */ /* 0x000fc400078ec0ff */
[----:B------:R-:W-:Y:S02]  /*5ff30*/  LOP3.LUT R0, R0, 0xffff, RZ, 0xc0, !PT ;  /* 0x0000ffff00007812 */ /* 0x000fe400078ec0ff */
[----:B------:R-:W-:Y:S02]  /*5ff40*/  LOP3.LUT R19, R19, 0xffff, RZ, 0xc0, !PT ;  /* 0x0000ffff13137812 */ /* 0x000fe400078ec0ff */
[----:B------:R-:W-:Y:S02]  /*5ff50*/  LOP3.LUT R5, R5, 0xffff, RZ, 0xc0, !PT ;  /* 0x0000ffff05057812 */ /* 0x000fe400078ec0ff */
[----:B------:R-:W-:Y:S02]  /*5ff60*/  LOP3.LUT R2, R2, 0xffff, RZ, 0xc0, !PT ;  /* 0x0000ffff02027812 */ /* 0x000fe400078ec0ff */
[----:B------:R-:W-:Y:S02]  /*5ff70*/  PRMT R20, R20, 0x3340, R4 ;  /* 0x0000334014147816 */ /* 0x000fe40000000004 */
[----:B------:R-:W-:-:S02]  /*5ff80*/  PRMT R4, R0, 0x3340, R19 ;  /* 0x0000334000047816 */ /* 0x000fc40000000013 */
[----:B------:R-:W-:Y:S01]  /*5ff90*/  PRMT R0, R5, 0x3340, R2 ;  /* 0x0000334005007816 */ /* 0x000fe20000000002 */
[----:B------:R0:W-:Y:S01]  /*5ffa0*/  STL [R1+0x58], R22 ;  /* 0x0000581601007387 */ /* 0x0001e20000100800 */
[----:B------:R-:W-:-:S03]  /*5ffb0*/  LOP3.LUT R2, R28, 0xffff, RZ, 0xc0, !PT ;  /* 0x0000ffff1c027812 */ /* 0x000fc600078ec0ff */
[----:B------:R-:W-:Y:S04]  /*5ffc0*/  STL [R1+0x3c], R20 ;  /* 0x00003c1401007387 */ /* 0x000fe80000100800 */
[----:B------:R-:W-:Y:S04]  /*5ffd0*/  STL [R1+0x140], R4 ;  /* 0x0001400401007387 */ /* 0x000fe80000100800 */
[----:B------:R2:W-:Y:S04]  /*5ffe0*/  STL [R1+0x130], R0 ;  /* 0x0001300001007387 */ /* 0x0005e80000100800 */
[----:B0-----:R-:W3:Y:S04]  /*5fff0*/  LDL.LU R22, [R1+0xd0] ;  /* 0x0000d00001167983 */ /* 0x001ee80000300800 */
[----:B------:R-:W3:Y:S01]  /*60000*/  LDL.LU R28, [R1+0xcc] ;  /* 0x0000cc00011c7983 */ /* 0x000ee20000300800 */
[----:B--2---:R-:W-:-:S03]  /*60010*/  LOP3.LUT R0, R23, 0xffff, RZ, 0xc0, !PT ;  /* 0x0000ffff17007812 */ /* 0x004fc600078ec0ff */
[----:B------:R-:W2:Y:S01]  /*60020*/  LDL.LU R23, [R1+0x80] ;  /* 0x0000800001177983 */ /* 0x000ea20000300800 */
[----:B----4-:R-:W-:Y:S02]  /*60030*/  LOP3.LUT R19, R25, 0xffff, RZ, 0xc0, !PT ;  /* 0x0000ffff19137812 */ /* 0x010fe400078ec0ff */
[----:B-----5:R-:W-:Y:S02]  /*60040*/  LOP3.LUT R20, R26, 0xffff, RZ, 0xc0, !PT ;  /* 0x0000ffff1a147812 */ /* 0x020fe400078ec0ff */
[----:B---3--:R-:W-:Y:S02]  /*60050*/  LOP3.LUT R4, R18, 0xffff, RZ, 0xc0, !PT ;  /* 0x0000ffff12047812 */ /* 0x008fe400078ec0ff */
[----:B------:R-:W-:Y:S02]  /*60060*/  LOP3.LUT R18, R24, 0xffff, RZ, 0xc0, !PT ;  /* 0x0000ffff18127812 */ /* 0x000fe400078ec0ff */
[----:B------:R-:W3:Y:S04]  /*60070*/  LDL.LU R24, [R1+0x7c] ;  /* 0x00007c0001187983 */ /* 0x000ee80000300800 */
[----:B------:R-:W4:Y:S04]  /*60080*/  LDL.LU R25, [R1+0x60] ;  /* 0x0000600001197983 */ /* 0x000f280000300800 */
[----:B------:R-:W5:Y:S01]  /*60090*/  LDL.LU R26, [R1+0x5c] ;  /* 0x00005c00011a7983 */ /* 0x000f620000300800 */
[----:B------:R-:W-:-:S04]  /*600a0*/  LOP3.LUT R5, R21, 0xffff, RZ, 0xc0, !PT ;  /* 0x0000ffff15057812 */ /* 0x000fc800078ec0ff */
[----:B------:R-:W-:Y:S02]  /*600b0*/  SHF.R.U32.HI R21, RZ, 0x8, R5 ;  /* 0x00000008ff157819 */ /* 0x000fe40000011605 */
[----:B------:R-:W-:-:S05]  /*600c0*/  PRMT R5, R5, 0x3340, R18 ;  /* 0x0000334005057816 */ /* 0x000fca0000000012 */
[----:B------:R0:W-:Y:S01]  /*600d0*/  STL [R1+0x1f8], R5 ;  /* 0x0001f80501007387 */ /* 0x0001e20000100800 */
[----:B------:R-:W-:Y:S02]  /*600e0*/  SHF.R.U32.HI R18, RZ, 0x8, R18 ;  /* 0x00000008ff127819 */ /* 0x000fe40000011612 */
[----:B0-----:R-:W-:Y:S02]  /*600f0*/  SHF.R.U32.HI R5, RZ, 0x8, R4 ;  /* 0x00000008ff057819 */ /* 0x001fe40000011604 */
[--C-:B------:R-:W-:Y:S02]  /*60100*/  PRMT R4, R4, 0x3340, R19.reuse ;  /* 0x0000334004047816 */ /* 0x100fe40000000013 */
[----:B------:R-:W-:-:S03]  /*60110*/  SHF.R.U32.HI R19, RZ, 0x8, R19 ;  /* 0x00000008ff137819 */ /* 0x000fc60000011613 */
[----:B------:R0:W-:Y:S01]  /*60120*/  STL [R1+0x1ec], R4 ;  /* 0x0001ec0401007387 */ /* 0x0001e20000100800 */
[----:B------:R-:W-:Y:S02]  /*60130*/  LOP3.LUT R27, R27, 0xffff, RZ, 0xc0, !PT ;  /* 0x0000ffff1b1b7812 */ /* 0x000fe400078ec0ff */
[----:B------:R-:W-:Y:S02]  /*60140*/  LOP3.LUT R21, R21, 0xffff, RZ, 0xc0, !PT ;  /* 0x0000ffff15157812 */ /* 0x000fe400078ec0ff */
[----:B------:R-:W-:Y:S02]  /*60150*/  LOP3.LUT R18, R18, 0xffff, RZ, 0xc0, !PT ;  /* 0x0000ffff12127812 */ /* 0x000fe400078ec0ff */
[----:B0-----:R-:W-:Y:S02]  /*60160*/  SHF.R.U32.HI R4, RZ, 0x8, R2 ;  /* 0x00000008ff047819 */ /* 0x001fe40000011602 */
[--C-:B------:R-:W-:Y:S02]  /*60170*/  PRMT R2, R2, 0x3340, R20.reuse ;  /* 0x0000334002027816 */ /* 0x100fe40000000014 */
[----:B------:R-:W-:-:S02]  /*60180*/  SHF.R.U32.HI R20, RZ, 0x8, R20 ;  /* 0x00000008ff147819 */ /* 0x000fc40000011614 */
[----:B------:R-:W-:Y:S01]  /*60190*/  LOP3.LUT R5, R5, 0xffff, RZ, 0xc0, !PT ;  /* 0x0000ffff05057812 */ /* 0x000fe200078ec0ff */
[----:B------:R0:W-:Y:S01]  /*601a0*/  STL [R1+0x1e0], R2 ;  /* 0x0001e00201007387 */ /* 0x0001e20000100800 */
[----:B------:R-:W-:Y:S02]  /*601b0*/  LOP3.LUT R19, R19, 0xffff, RZ, 0xc0, !PT ;  /* 0x0000ffff13137812 */ /* 0x000fe400078ec0ff */
[----:B------:R-:W-:Y:S02]  /*601c0*/  PRMT R18, R21, 0x3340, R18 ;  /* 0x0000334015127816 */ /* 0x000fe40000000012 */
[----:B------:R-:W-:Y:S02]  /*601d0*/  LOP3.LUT R4, R4, 0xffff, RZ, 0xc0, !PT ;  /* 0x0000ffff04047812 */ /* 0x000fe400078ec0ff */
[----:B------:R-:W-:Y:S02]  /*601e0*/  LOP3.LUT R20, R20, 0xffff, RZ, 0xc0, !PT ;  /* 0x0000ffff14147812 */ /* 0x000fe400078ec0ff */
[----:B0-----:R-:W-:-:S02]  /*601f0*/  SHF.R.U32.HI R2, RZ, 0x8, R0 ;  /* 0x00000008ff027819 */ /* 0x001fc40000011600 */
[--C-:B------:R-:W-:Y:S02]  /*60200*/  PRMT R0, R0, 0x3340, R27.reuse ;  /* 0x0000334000007816 */ /* 0x100fe4000000001b */
[----:B------:R-:W-:Y:S02]  /*60210*/  SHF.R.U32.HI R27, RZ, 0x8, R27 ;  /* 0x00000008ff1b7819 */ /* 0x000fe4000001161b */
[----:B------:R-:W-:Y:S01]  /*60220*/  PRMT R5, R5, 0x3340, R19 ;  /* 0x0000334005057816 */ /* 0x000fe20000000013 */
[----:B------:R0:W-:Y:S01]  /*60230*/  STL [R1+0x1dc], R0 ;  /* 0x0001dc0001007387 */ /* 0x0001e20000100800 */
[----:B------:R-:W-:Y:S02]  /*60240*/  LOP3.LUT R2, R2, 0xffff, RZ, 0xc0, !PT ;  /* 0x0000ffff02027812 */ /* 0x000fe400078ec0ff */
[----:B------:R-:W-:Y:S01]  /*60250*/  LOP3.LUT R27, R27, 0xffff, RZ, 0xc0, !PT ;  /* 0x0000ffff1b1b7812 */ /* 0x000fe200078ec0ff */
[----:B------:R-:W-:Y:S01]  /*60260*/  STL [R1+0x38], R18 ;  /* 0x0000381201007387 */ /* 0x000fe20000100800 */
[----:B------:R-:W-:-:S03]  /*60270*/  LOP3.LUT R6, R6, 0xffff, RZ, 0xc0, !PT ;  /* 0x0000ffff06067812 */ /* 0x000fc600078ec0ff */
[----:B------:R-:W-:Y:S01]  /*60280*/  STL [R1+0x34], R5 ;  /* 0x0000340501007387 */ /* 0x000fe20000100800 */
[----:B0-----:R-:W-:Y:S02]  /*60290*/  PRMT R0, R4, 0x3340, R20 ;  /* 0x0000334004007816 */ /* 0x001fe40000000014 */
[----:B------:R-:W-:Y:S02]  /*602a0*/  PRMT R21, R2, 0x3340, R27 ;  /* 0x0000334002157816 */ /* 0x000fe4000000001b */
[----:B------:R-:W-:Y:S01]  /*602b0*/  LOP3.LUT R2, R22, 0xffff, RZ, 0xc0, !PT ;  /* 0x0000ffff16027812 */ /* 0x000fe200078ec0ff */
[----:B------:R0:W-:Y:S01]  /*602c0*/  STL [R1+0x30], R0 ;  /* 0x0000300001007387 */ /* 0x0001e20000100800 */
[----:B------:R-:W-:-:S03]  /*602d0*/  LOP3.LUT R8, R8, 0xffff, RZ, 0xc0, !PT ;  /* 0x0000ffff08087812 */ /* 0x000fc600078ec0ff */
[----:B------:R-:W5:Y:S01]  /*602e0*/  LDL.LU R27, [R1+0xc4] ;  /* 0x0000c400011b7983 */ /* 0x000f620000300800 */
[----:B0-----:R-:W-:-:S03]  /*602f0*/  LOP3.LUT R0, R28, 0xffff, RZ, 0xc0, !PT ;  /* 0x0000ffff1c007812 */ /* 0x001fc600078ec0ff */
[----:B------:R-:W5:Y:S01]  /*60300*/  LDL.LU R28, [R1+0xb0] ;  /* 0x0000b000011c7983 */ /* 0x000f620000300800 */
[----:B--2---:R-:W-:-:S04]  /*60310*/  LOP3.LUT R5, R23, 0xffff, RZ, 0xc0, !PT ;  /* 0x0000ffff17057812 */ /* 0x004fc800078ec0ff */
[----:B------:R-:W-:Y:S02]  /*60320*/  PRMT R22, R5, 0x3340, R6 ;  /* 0x0000334005167816 */ /* 0x000fe40000000006 */
[----:B------:R-:W-:Y:S02]  /*60330*/  SHF.R.U32.HI R20, RZ, 0x8, R5 ;  /* 0x00000008ff147819 */ /* 0x000fe40000011605 */
[----:B---3--:R-:W-:Y:S02]  /*60340*/  LOP3.LUT R4, R24, 0xffff, RZ, 0xc0, !PT ;  /* 0x0000ffff18047812 */ /* 0x008fe400078ec0ff */
[----:B------:R-:W2:Y:S01]  /*60350*/  LDL.LU R24, [R1+0xac] ;  /* 0x0000ac0001187983 */ /* 0x000ea20000300800 */
[----:B----4-:R-:W-:-:S03]  /*60360*/  LOP3.LUT R18, R25, 0xffff, RZ, 0xc0, !PT ;  /* 0x0000ffff19127812 */ /* 0x010fc600078ec0ff */
[----:B------:R-:W3:Y:S01]  /*60370*/  LDL.LU R25, [R1+0x24] ;  /* 0x0000240001197983 */ /* 0x000ee20000300800 */
[----:B-----5:R-:W-:-:S03]  /*60380*/  LOP3.LUT R19, R26, 0xffff, RZ, 0xc0, !PT ;  /* 0x0000ffff1a137812 */ /* 0x020fc600078ec0ff */
[----:B------:R-:W4:Y:S04]  /*60390*/  LDL.LU R26, [R1+0x20] ;  /* 0x00002000011a7983 */ /* 0x000f280000300800 */
[----:B------:R0:W-:Y:S02]  /*603a0*/  STL [R1+0x1b0], R22 ;  /* 0x0001b01601007387 */ /* 0x0001e40000100800 */
[----:B0-----:R-:W-:-:S05]  /*603b0*/  PRMT R22, R4, 0x3340, R8 ;  /* 0x0000334004167816 */ /* 0x001fca0000000008 */
[----:B------:R0:W-:Y:S01]  /*603c0*/  STL [R1+0x1ac], R22 ;  /* 0x0001ac1601007387 */ /* 0x0001e20000100800 */
[----:B------:R-:W-:Y:S02]  /*603d0*/  SHF.R.U32.HI R5, RZ, 0x8, R4 ;  /* 0x00000008ff057819 */ /* 0x000fe40000011604 */
[----:B------:R-:W-:Y:S02]  /*603e0*/  SHF.R.U32.HI R4, RZ, 0x8, R2 ;  /* 0x00000008ff047819 */ /* 0x000fe40000011602 */
[----:B0-----:R-:W-:Y:S02]  /*603f0*/  PRMT R22, R2, 0x3340, R18 ;  /* 0x0000334002167816 */ /* 0x001fe40000000012 */
[----:B------:R-:W-:-:S03]  /*60400*/  SHF.R.U32.HI R2, RZ, 0x8, R0 ;  /* 0x00000008ff027819 */ /* 0x000fc60000011600 */
[----:B------:R0:W-:Y:S02]  /*60410*/  STL [R1+0x1c4], R22 ;  /* 0x0001c41601007387 */ /* 0x0001e40000100800 */
[--C-:B0-----:R-:W-:Y:S02]  /*60420*/  PRMT R22, R0, 0x3340, R19.reuse ;  /* 0x0000334000167816 */ /* 0x101fe40000000013 */
[----:B------:R-:W5:Y:S01]  /*60430*/  LDL.LU R0, [R1+0xc8] ;  /* 0x0000c80001007983 */ /* 0x000f620000300800 */
[----:B------:R-:W-:Y:S02]  /*60440*/  SHF.R.U32.HI R18, RZ, 0x8, R18 ;  /* 0x00000008ff127819 */ /* 0x000fe40000011612 */
[----:B------:R-:W-:Y:S02]  /*60450*/  SHF.R.U32.HI R8, RZ, 0x8, R8 ;  /* 0x00000008ff087819 */ /* 0x000fe40000011608 */
[----:B------:R-:W-:Y:S02]  /*60460*/  SHF.R.U32.HI R19, RZ, 0x8, R19 ;  /* 0x00000008ff137819 */ /* 0x000fe40000011613 */
[----:B------:R-:W-:-:S02]  /*60470*/  SHF.R.U32.HI R6, RZ, 0x8, R6 ;  /* 0x00000008ff067819 */ /* 0x000fc40000011606 */
[----:B------:R-:W-:Y:S02]  /*60480*/  LOP3.LUT R4, R4, 0xffff, RZ, 0xc0, !PT ;  /* 0x0000ffff04047812 */ /* 0x000fe400078ec0ff */
[----:B------:R-:W-:Y:S02]  /*60490*/  LOP3.LUT R18, R18, 0xffff, RZ, 0xc0, !PT ;  /* 0x0000ffff12127812 */ /* 0x000fe400078ec0ff */
[----:B------:R-:W-:Y:S02]  /*604a0*/  LOP3.LUT R5, R5, 0xffff, RZ, 0xc0, !PT ;  /* 0x0000ffff05057812 */ /* 0x000fe400078ec0ff */
[----:B------:R-:W-:Y:S02]  /*604b0*/  LOP3.LUT R8, R8, 0xffff, RZ, 0xc0, !PT ;  /* 0x0000ffff08087812 */ /* 0x000fe400078ec0ff */
[----:B------:R-:W-:Y:S02]  /*604c0*/  LOP3.LUT R2, R2, 0xffff, RZ, 0xc0, !PT ;  /* 0x0000ffff02027812 */ /* 0x000fe400078ec0ff */
[----:B------:R-:W-:-:S02]  /*604d0*/  LOP3.LUT R19, R19, 0xffff, RZ, 0xc0, !PT ;  /* 0x0000ffff13137812 */ /* 0x000fc400078ec0ff */
[----:B------:R-:W-:Y:S02]  /*604e0*/  LOP3.LUT R20, R20, 0xffff, RZ, 0xc0, !PT ;  /* 0x0000ffff14147812 */ /* 0x000fe400078ec0ff */
[----:B------:R-:W-:Y:S02]  /*604f0*/  LOP3.LUT R6, R6, 0xffff, RZ, 0xc0, !PT ;  /* 0x0000ffff06067812 */ /* 0x000fe400078ec0ff */
[----:B------:R-:W-:Y:S01]  /*60500*/  PRMT R4, R4, 0x3340, R18 ;  /* 0x0000334004047816 */ /* 0x000fe20000000012 */
[----:B------:R0:W-:Y:S01]  /*60510*/  STL [R1+0x1bc], R22 ;  /* 0x0001bc1601007387 */ /* 0x0001e20000100800 */
[----:B------:R-:W-:Y:S02]  /*60520*/  PRMT R23, R5, 0x3340, R8 ;  /* 0x0000334005177816 */ /* 0x000fe40000000008 */
[----:B------:R-:W-:Y:S01]  /*60530*/  PRMT R2, R2, 0x3340, R19 ;  /* 0x0000334002027816 */ /* 0x000fe20000000013 */
[----:B------:R1:W-:Y:S01]  /*60540*/  STL [R1+0x48], R4 ;  /* 0x0000480401007387 */ /* 0x0003e20000100800 */
[----:B0-----:R-:W-:-:S03]  /*60550*/  PRMT R22, R20, 0x3340, R6 ;  /* 0x0000334014167816 */ /* 0x001fc60000000006 */
[----:B------:R0:W-:Y:S01]  /*60560*/  STL [R1+0x44], R2 ;  /* 0x0000440201007387 */ /* 0x0001e20000100800 */
[----:B-1----:R-:W-:-:S03]  /*60570*/  LOP3.LUT R4, R27, 0xffff, RZ, 0xc0, !PT ;  /* 0x0000ffff1b047812 */ /* 0x002fc600078ec0ff */
[----:B------:R-:W2:Y:S01]  /*60580*/  LDL.LU R19, [R1+0x10c] ;  /* 0x00010c0001137983 */ /* 0x000ea20000300800 */
[----:B------:R-:W-:-:S03]  /*60590*/  LOP3.LUT R15, R15, 0xffff, RZ, 0xc0, !PT ;  /* 0x0000ffff0f0f7812 */ /* 0x000fc600078ec0ff */
[----:B------:R-:W2:Y:S01]  /*605a0*/  LDL.LU R20, [R1+0xa4] ;  /* 0x0000a40001147983 */ /* 0x000ea20000300800 */
[----:B0-----:R-:W-:-:S03]  /*605b0*/  LOP3.LUT R2, R28, 0xffff, RZ, 0xc0, !PT ;  /* 0x0000ffff1c027812 */ /* 0x001fc600078ec0ff */
[----:B------:R-:W2:Y:S04]  /*605c0*/  LDL.LU R27, [R1+0x9c] ;  /* 0x00009c00011b7983 */ /* 0x000ea80000300800 */
[----:B------:R-:W2:Y:S01]  /*605d0*/  LDL.LU R28, [R1+0x70] ;  /* 0x00007000011c7983 */ /* 0x000ea20000300800 */
[----:B------:R-:W-:Y:S02]  /*605e0*/  LOP3.LUT R13, R13, 0xffff, RZ, 0xc0, !PT ;  /* 0x0000ffff0d0d7812 */ /* 0x000fe400078ec0ff */
[----:B---3--:R-:W-:Y:S02]  /*605f0*/  LOP3.LUT R6, R25, 0xffff, RZ, 0xc0, !PT ;  /* 0x0000ffff19067812 */ /* 0x008fe400078ec0ff */
[----:B----4-:R-:W-:Y:S02]  /*60600*/  LOP3.LUT R8, R26, 0xffff, RZ, 0xc0, !PT ;  /* 0x0000ffff1a087812 */ /* 0x010fe400078ec0ff */
[----:B------:R-:W3:Y:S01]  /*60610*/  LDL.LU R26, [R1+0x6c] ;  /* 0x00006c00011a7983 */ /* 0x000ee20000300800 */
[----:B-----5:R-:W-:-:S02]  /*60620*/  LOP3.LUT R5, R0, 0xffff, RZ, 0xc0, !PT ;  /* 0x0000ffff00057812 */ /* 0x020fc400078ec0ff */
[----:B--2---:R-:W-:Y:S02]  /*60630*/  LOP3.LUT R0, R24, 0xffff, RZ, 0xc0, !PT ;  /* 0x0000ffff18007812 */ /* 0x004fe400078ec0ff */
[----:B------:R-:W-:Y:S02]  /*60640*/  SHF.R.U32.HI R18, RZ, 0x8, R5 ;  /* 0x00000008ff127819 */ /* 0x000fe40000011605 */
[----:B------:R-:W-:Y:S02]  /*60650*/  PRMT R5, R5, 0x3340, R6 ;  /* 0x0000334005057816 */ /* 0x000fe40000000006 */
[----:B------:R-:W-:-:S03]  /*60660*/  PRMT R24, R4, 0x3340, R8 ;  /* 0x0000334004187816 */ /* 0x000fc60000000008 */
[----:B------:R-:W-:Y:S04]  /*60670*/  STL [R1+0x188], R5 ;  /* 0x0001880501007387 */ /* 0x000fe80000100800 */
[----:B------:R0:W-:Y:S02]  /*60680*/  STL [R1+0x184], R24 ;  /* 0x0001841801007387 */ /* 0x0001e40000100800 */
[----:B0-----:R-:W-:Y:S02]  /*60690*/  PRMT R24, R2, 0x3340, R15 ;  /* 0x0000334002187816 */ /* 0x001fe4000000000f */
[----:B------:R-:W-:-:S03]  /*606a0*/  SHF.R.U32.HI R5, RZ, 0x8, R4 ;  /* 0x00000008ff057819 */ /* 0x000fc60000011604 */
[----:B------:R0:W-:Y:S01]  /*606b0*/  STL [R1+0x180], R24 ;  /* 0x0001801801007387 */ /* 0x0001e20000100800 */
[----:B------:R-:W-:Y:S02]  /*606c0*/  SHF.R.U32.HI R4, RZ, 0x8, R2 ;  /* 0x00000008ff047819 */ /* 0x000fe40000011602 */
[----:B------:R-:W-:Y:S02]  /*606d0*/  SHF.R.U32.HI R2, RZ, 0x8, R0 ;  /* 0x00000008ff027819 */ /* 0x000fe40000011600 */
[----:B0-----:R-:W-:Y:S02]  /*606e0*/  PRMT R24, R0, 0x3340, R13 ;  /* 0x0000334000187816 */ /* 0x001fe4000000000d */
[----:B------:R-:W-:-:S03]  /*606f0*/  LOP3.LUT R0, R18, 0xffff, RZ, 0xc0, !PT ;  /* 0x0000ffff12007812 */ /* 0x000fc600078ec0ff */
[----:B------:R0:W-:Y:S04]  /*60700*/  STL [R1+0x5c], R24 ;  /* 0x00005c1801007387 */ /* 0x0001e80000100800 */
[----:B------:R-:W2:Y:S01]  /*60710*/  LDL.LU R18, [R1+0x110] ;  /* 0x0001100001127983 */ /* 0x000ea20000300800 */
[----:B------:R-:W-:Y:S02]  /*60720*/  SHF.R.U32.HI R6, RZ, 0x8, R6 ;  /* 0x00000008ff067819 */ /* 0x000fe40000011606 */
[----:B------:R-:W-:Y:S02]  /*60730*/  SHF.R.U32.HI R8, RZ, 0x8, R8 ;  /* 0x00000008ff087819 */ /* 0x000fe40000011608 */
[----:B------:R-:W-:Y:S02]  /*60740*/  SHF.R.U32.HI R15, RZ, 0x8, R15 ;  /* 0x00000008ff0f7819 */ /* 0x000fe4000001160f */
[----:B------:R-:W-:-:S02]  /*60750*/  LOP3.LUT R6, R6, 0xffff, RZ, 0xc0, !PT ;  /* 0x0000ffff06067812 */ /* 0x000fc400078ec0ff */
[----:B------:R-:W-:Y:S02]  /*60760*/  LOP3.LUT R5, R5, 0xffff, RZ, 0xc0, !PT ;  /* 0x0000ffff05057812 */ /* 0x000fe400078ec0ff */
[----:B------:R-:W-:Y:S02]  /*60770*/  LOP3.LUT R8, R8, 0xffff, RZ, 0xc0, !PT ;  /* 0x0000ffff08087812 */ /* 0x000fe400078ec0ff */
[----:B------:R-:W-:Y:S02]  /*60780*/  LOP3.LUT R4, R4, 0xffff, RZ, 0xc0, !PT ;  /* 0x0000ffff04047812 */ /* 0x000fe400078ec0ff */
[----:B------:R-:W-:Y:S02]  /*60790*/  LOP3.LUT R15, R15, 0xffff, RZ, 0xc0, !PT ;  /* 0x0000ffff0f0f7812 */ /* 0x000fe400078ec0ff */
[----:B------:R-:W-:Y:S02]  /*607a0*/  LOP3.LUT R25, R2, 0xffff, RZ, 0xc0, !PT ;  /* 0x0000ffff02197812 */ /* 0x000fe400078ec0ff */
[----:B------:R-:W-:-:S02]  /*607b0*/  PRMT R0, R0, 0x3340, R6 ;  /* 0x0000334000007816 */ /* 0x000fc40000000006 */
[----:B------:R-:W-:Y:S02]  /*607c0*/  PRMT R2, R5, 0x3340, R8 ;  /* 0x0000334005027816 */ /* 0x000fe40000000008 */
[----:B0-----:R-:W-:Y:S02]  /*607d0*/  PRMT R24, R4, 0x3340, R15 ;  /* 0x0000334004187816 */ /* 0x001fe4000000000f */
[----:B------:R-:W-:Y:S02]  /*607e0*/  LOP3.LUT R6, R20, 0xffff, RZ, 0xc0, !PT ;  /* 0x0000ffff14067812 */ /* 0x000fe400078ec0ff */
[----:B------:R-:W-:Y:S01]  /*607f0*/  LOP3.LUT R15, R9, 0xffff, RZ, 0xc0, !PT ;  /* 0x0000ffff090f7812 */ /* 0x000fe200078ec0ff */
[----:B------:R-:W-:Y:S01]  /*60800*/  STL [R1+0x2040], R0 ;  /* 0x0020400001007387 */ /* 0x000fe20000100800 */
[----:B------:R-:W-:-:S03]  /*60810*/  SHF.R.U32.HI R13, RZ, 0x8, R13 ;  /* 0x00000008ff0d7819 */ /* 0x000fc6000001160d */
[----:B------:R0:W-:Y:S01]  /*60820*/  STL [R1+0x2044], R2 ;  /* 0x0020440201007387 */ /* 0x0001e20000100800 */
[----:B------:R-:W-:Y:S02]  /*60830*/  LOP3.LUT R4, R19, 0xffff, RZ, 0xc0, !PT ;  /* 0x0000ffff13047812 */ /* 0x000fe400078ec0ff */
[----:B------:R-:W-:Y:S02]  /*60840*/  LOP3.LUT R8, R27, 0xffff, RZ, 0xc0, !PT ;  /* 0x0000ffff1b087812 */ /* 0x000fe400078ec0ff */
[----:B------:R-:W-:Y:S01]  /*60850*/  LOP3.LUT R13, R13, 0xffff, RZ, 0xc0, !PT ;  /* 0x0000ffff0d0d7812 */ /* 0x000fe200078ec0ff */
[----:B0-----:R-:W4:Y:S04]  /*60860*/  LDL.LU R2, [R1+0xf0] ;  /* 0x0000f00001027983 */ /* 0x001f280000300800 */
[----:B------:R-:W5:Y:S04]  /*60870*/  LDL.LU R0, [R1+0xec] ;  /* 0x0000ec0001007983 */ /* 0x000f680000300800 */
[----:B------:R-:W5:Y:S01]  /*60880*/  LDL.LU R19, [R1+0x4c] ;  /* 0x00004c0001137983 */ /* 0x000f620000300800 */
[----:B------:R-:W-:-:S03]  /*60890*/  PRMT R25, R25, 0x3340, R13 ;  /* 0x0000334019197816 */ /* 0x000fc6000000000d */
[----:B------:R-:W5:Y:S01]  /*608a0*/  LDL.LU R20, [R1+0x40] ;  /* 0x0000400001147983 */ /* 0x000f620000300800 */
[----:B------:R-:W-:Y:S02]  /*608b0*/  LOP3.LUT R13, R28, 0xffff, RZ, 0xc0, !PT ;  /* 0x0000ffff1c0d7812 */ /* 0x000fe400078ec0ff */
[----:B---3--:R-:W-:Y:S02]  /*608c0*/  LOP3.LUT R9, R26, 0xffff, RZ, 0xc0, !PT ;  /* 0x0000ffff1a097812 */ /* 0x008fe400078ec0ff */
[----:B------:R-:W-:-:S05]  /*608d0*/  PRMT R26, R6, 0x3340, R15 ;  /* 0x00003340061a7816 */ /* 0x000fca000000000f */
[----:B------:R0:W-:Y:S01]  /*608e0*/  STL [R1+0x54], R26 ;  /* 0x0000541a01007387 */ /* 0x0001e20000100800 */
[----:B------:R-:W-:-:S04]  /*608f0*/  SHF.R.U32.HI R15, RZ, 0x8, R15 ;  /* 0x00000008ff0f7819 */ /* 0x000fc8000001160f */
[----:B------:R-:W-:Y:S02]  /*60900*/  LOP3.LUT R15, R15, 0xffff, RZ, 0xc0, !PT ;  /* 0x0000ffff0f0f7812 */ /* 0x000fe400078ec0ff */
[----:B--2---:R-:W-:Y:S02]  /*60910*/  LOP3.LUT R5, R18, 0xffff, RZ, 0xc0, !PT ;  /* 0x0000ffff12057812 */ /* 0x004fe400078ec0ff */
[----:B------:R-:W-:-:S04]  /*60920*/  LOP3.LUT R18, R10, 0xffff, RZ, 0xc0, !PT ;  /* 0x0000ffff0a127812 */ /* 0x000fc800078ec0ff */
[----:B0-----:R-:W-:-:S05]  /*60930*/  PRMT R26, R8, 0x3340, R18 ;  /* 0x00003340081a7816 */ /* 0x001fca0000000012 */
[----:B------:R0:W-:Y:S01]  /*60940*/  STL [R1+0x50], R26 ;  /* 0x0000501a01007387 */ /* 0x0001e20000100800 */
[----:B------:R-:W-:Y:S02]  /*60950*/  SHF.R.U32.HI R10, RZ, 0x8, R6 ;  /* 0x00000008ff0a7819 */ /* 0x000fe40000011606 */
[----:B------:R-:W-:Y:S02]  /*60960*/  SHF.R.U32.HI R6, RZ, 0x8, R8 ;  /* 0x00000008ff067819 */ /* 0x000fe40000011608 */
[----:B0-----:R-:W-:Y:S02]  /*60970*/  PRMT R26, R5, 0x3340, R13 ;  /* 0x00003340051a7816 */ /* 0x001fe4000000000d */
[----:B------:R-:W-:-:S03]  /*60980*/  SHF.R.U32.HI R8, RZ, 0x8, R5 ;  /* 0x00000008ff087819 */ /* 0x000fc60000011605 */
[----:B------:R0:W-:Y:S01]  /*60990*/  STL [R1+0x128], R26 ;  /* 0x0001281a01007387 */ /* 0x0001e20000100800 */
[----:B------:R-:W-:Y:S02]  /*609a0*/  LOP3.LUT R10, R10, 0xffff, RZ, 0xc0, !PT ;  /* 0x0000ffff0a0a7812 */ /* 0x000fe400078ec0ff */
[----:B------:R-:W-:Y:S02]  /*609b0*/  SHF.R.U32.HI R5, RZ, 0x8, R4 ;  /* 0x00000008ff057819 */ /* 0x000fe40000011604 */
[----:B0-----:R-:W-:Y:S02]  /*609c0*/  PRMT R26, R4, 0x3340, R9 ;  /* 0x00003340041a7816 */ /* 0x001fe40000000009 */
[----:B------:R-:W2:Y:S04]  /*609d0*/  LDL.LU R4, [R1+0x104] ;  /* 0x0001040001047983 */ /* 0x000ea80000300800 */
[----:B------:R0:W-:Y:S02]  /*609e0*/  STL [R1+0x124], R26 ;  /* 0x0001241a01007387 */ /* 0x0001e40000100800 */
[----:B0-----:R-:W-:-:S02]  /*609f0*/  PRMT R26, R10, 0x3340, R15 ;  /* 0x000033400a1a7816 */ /* 0x001fc4000000000f */
[----:B------:R-:W3:Y:S01]  /*60a00*/  LDL.LU R15, [R1+0x108] ;  /* 0x00010800010f7983 */ /* 0x000ee20000300800 */
[----:B------:R-:W-:Y:S02]  /*60a10*/  SHF.R.U32.HI R18, RZ, 0x8, R18 ;  /* 0x00000008ff127819 */ /* 0x000fe40000011612 */
[----:B------:R-:W-:Y:S02]  /*60a20*/  SHF.R.U32.HI R9, RZ, 0x8, R9 ;  /* 0x00000008ff097819 */ /* 0x000fe40000011609 */
[----:B------:R-:W-:Y:S02]  /*60a30*/  LOP3.LUT R6, R6, 0xffff, RZ, 0xc0, !PT ;  /* 0x0000ffff06067812 */ /* 0x000fe400078ec0ff */
[----:B------:R-:W-:Y:S02]  /*60a40*/  LOP3.LUT R18, R18, 0xffff, RZ, 0xc0, !PT ;  /* 0x0000ffff12127812 */ /* 0x000fe400078ec0ff */
[----:B------:R-:W-:Y:S02]  /*60a50*/  LOP3.LUT R5, R5, 0xffff, RZ, 0xc0, !PT ;  /* 0x0000ffff05057812 */ /* 0x000fe400078ec0ff */
[----:B------:R-:W-:-:S02]  /*60a60*/  LOP3.LUT R9, R9, 0xffff, RZ, 0xc0, !PT ;  /* 0x0000ffff09097812 */ /* 0x000fc400078ec0ff */
[----:B------:R-:W-:Y:S02]  /*60a70*/  SHF.R.U32.HI R13, RZ, 0x8, R13 ;  /* 0x00000008ff0d7819 */ /* 0x000fe4000001160d */
[----:B------:R-:W-:Y:S02]  /*60a80*/  PRMT R27, R6, 0x3340, R18 ;  /* 0x00003340061b7816 */ /* 0x000fe40000000012 */
[----:B------:R-:W-:Y:S02]  /*60a90*/  PRMT R5, R5, 0x3340, R9 ;  /* 0x0000334005057816 */ /* 0x000fe40000000009 */
[----:B------:R-:W-:Y:S02]  /*60aa0*/  LOP3.LUT R8, R8, 0xffff, RZ, 0xc0, !PT ;  /* 0x0000ffff08087812 */ /* 0x000fe400078ec0ff */
[----:B------:R-:W-:Y:S01]  /*60ab0*/  LOP3.LUT R13, R13, 0xffff, RZ, 0xc0, !PT ;  /* 0x0000ffff0d0d7812 */ /* 0x000fe200078ec0ff */
[----:B------:R-:W-:Y:S03]  /*60ac0*/  STL.64 [R1+0x2050], R26 ;  /* 0x0020501a01007387 */ /* 0x000fe60000100a00 */
[----:B------:R-:W-:Y:S01]  /*60ad0*/  PRMT R28, R8, 0x3340, R13 ;  /* 0x00003340081c7816 */ /* 0x000fe2000000000d */
[----:B------:R-:W-:Y:S04]  /*60ae0*/  STL.64 [R1+0x2048], R24 ;  /* 0x0020481801007387 */ /* 0x000fe80000100a00 */
[----:B------:R4:W-:Y:S04]  /*60af0*/  STL [R1+0x64], R5 ;  /* 0x0000640501007387 */ /* 0x0009e80000100800 */
[----:B------:R-:W3:Y:S01]  /*60b00*/  LDL.LU R18, [R1+0x17c] ;  /* 0x00017c0001127983 */ /* 0x000ee20000300800 */
[----:B----4-:R-:W-:-:S02]  /*60b10*/  LOP3.LUT R5, R2, 0xffff, RZ, 0xc0, !PT ;  /* 0x0000ffff02057812 */ /* 0x010fc400078ec0ff */
[----:B-----5:R-:W-:Y:S02]  /*60b20*/  LOP3.LUT R9, R19, 0xffff, RZ, 0xc0, !PT ;  /* 0x0000ffff13097812 */ /* 0x020fe400078ec0ff */
[----:B------:R-:W-:Y:S02]  /*60b30*/  LOP3.LUT R10, R20, 0xffff, RZ, 0xc0, !PT ;  /* 0x0000ffff140a7812 */ /* 0x000fe400078ec0ff */
[----:B--2---:R-:W-:Y:S02]  /*60b40*/  LOP3.LUT R6, R4, 0xffff, RZ, 0xc0, !PT ;  /* 0x0000ffff04067812 */ /* 0x004fe400078ec0ff */
[----:B------:R-:W-:Y:S02]  /*60b50*/  LOP3.LUT R4, R0, 0xffff, RZ, 0xc0, !PT ;  /* 0x0000ffff00047812 */ /* 0x000fe400078ec0ff */
[----:B---3--:R-:W-:Y:S02]  /*60b60*/  LOP3.LUT R8, R15, 0xffff, RZ, 0xc0, !PT ;  /* 0x0000ffff0f087812 */ /* 0x008fe400078ec0ff */
[----:B------:R-:W2:Y:S04]  /*60b70*/  LDL.LU R15, [R1+0x174] ;  /* 0x00017400010f7983 */ /* 0x000ea80000300800 */
[----:B------:R-:W3:Y:S04]  /*60b80*/  LDL.LU R2, [R1+0xe8] ;  /* 0x0000e80001027983 */ /* 0x000ee80000300800 */
[----:B------:R-:W4:Y:S04]  /*60b90*/  LDL.LU R0, [R1+0xe4] ;  /* 0x0000e40001007983 */ /* 0x000f280000300800 */
[----:B------:R-:W5:Y:S04]  /*60ba0*/  LDL.LU R19, [R1+0xc0] ;  /* 0x0000c00001137983 */ /* 0x000f680000300800 */
[----:B------:R-:W5:Y:S01]  /*60bb0*/  LDL.LU R20, [R1+0xbc] ;  /* 0x0000bc0001147983 */ /* 0x000f620000300800 */
[----:B------:R-:W-:-:S02]  /*60bc0*/  PRMT R24, R8, 0x3340, R9 ;  /* 0x0000334008187816 */ /* 0x000fc40000000009 */
[----:B------:R-:W-:-:S03]  /*60bd0*/  LOP3.LUT R29, R29, 0xffff, RZ, 0xc0, !PT ;  /* 0x0000ffff1d1d7812 */ /* 0x000fc600078ec0ff */
[----:B------:R0:W-:Y:S01]  /*60be0*/  STL [R1+0x120], R24 ;  /* 0x0001201801007387 */ /* 0x0001e20000100800 */
[----:B------:R-:W-:Y:S02]  /*60bf0*/  LOP3.LUT R11, R11, 0xffff, RZ, 0xc0, !PT ;  /* 0x0000ffff0b0b7812 */ /* 0x000fe400078ec0ff */
[----:B------:R-:W-:Y:S02]  /*60c00*/  SHF.R.U32.HI R13, RZ, 0x8, R8 ;  /* 0x00000008ff0d7819 */ /* 0x000fe40000011608 */
[----:B------:R-:W-:Y:S02]  /*60c10*/  SHF.R.U32.HI R8, RZ, 0x8, R6 ;  /* 0x00000008ff087819 */ /* 0x000fe40000011606 */
[----:B0-----:R-:W-:Y:S02]  /*60c20*/  PRMT R24, R6, 0x3340, R10 ;  /* 0x0000334006187816 */ /* 0x001fe4000000000a */
[----:B------:R-:W-:-:S03]  /*60c30*/  SHF.R.U32.HI R6, RZ, 0x8, R5 ;  /* 0x00000008ff067819 */ /* 0x000fc60000011605 */
[----:B------:R0:W-:Y:S01]  /*60c40*/  STL [R1+0x11c], R24 ;  /* 0x00011c1801007387 */ /* 0x0001e20000100800 */
[----:B------:R-:W-:Y:S02]  /*60c50*/  SHF.R.U32.HI R10, RZ, 0x8, R10 ;  /* 0x00000008ff0a7819 */ /* 0x000fe4000001160a */
[----:B------:R-:W-:Y:S02]  /*60c60*/  LOP3.LUT R8, R8, 0xffff, RZ, 0xc0, !PT ;  /* 0x0000ffff08087812 */ /* 0x000fe400078ec0ff */
[----:B0-----:R-:W-:Y:S02]  /*60c70*/  PRMT R24, R5, 0x3340, R29 ;  /* 0x0000334005187816 */ /* 0x001fe4000000001d */
[----:B------:R-:W-:Y:S02]  /*60c80*/  SHF.R.U32.HI R5, RZ, 0x8, R4 ;  /* 0x00000008ff057819 */ /* 0x000fe40000011604 */
[----:B------:R-:W-:Y:S02]  /*60c90*/  PRMT R4, R4, 0x3340, R11 ;  /* 0x0000334004047816 */ /* 0x000fe4000000000b */
[----:B------:R-:W-:Y:S01]  /*60ca0*/  SHF.R.U32.HI R29, RZ, 0x8, R29 ;  /* 0x00000008ff1d7819 */ /* 0x000fe2000001161d */
[----:B------:R-:W-:Y:S01]  /*60cb0*/  STL [R1+0x118], R24 ;  /* 0x0001181801007387 */ /* 0x000fe20000100800 */
[----:B------:R-:W-:-:S02]  /*60cc0*/  SHF.R.U32.HI R11, RZ, 0x8, R11 ;  /* 0x00000008ff0b7819 */ /* 0x000fc4000001160b */
[----:B------:R-:W-:Y:S01]  /*60cd0*/  LOP3.LUT R10, R10, 0xffff, RZ, 0xc0, !PT ;  /* 0x0000ffff0a0a7812 */ /* 0x000fe200078ec0ff */
[----:B------:R0:W-:Y:S01]  /*60ce0*/  STL [R1+0x114], R4 ;  /* 0x0001140401007387 */ /* 0x0001e20000100800 */
[----:B------:R-:W-:Y:S02]  /*60cf0*/  LOP3.LUT R6, R6, 0xffff, RZ, 0xc0, !PT ;  /* 0x0000ffff06067812 */ /* 0x000fe400078ec0ff */
[----:B------:R-:W-:Y:S02]  /*60d00*/  LOP3.LUT R5, R5, 0xffff, RZ, 0xc0, !PT ;  /* 0x0000ffff05057812 */ /* 0x000fe400078ec0ff */
[----:B------:R-:W-:Y:S02]  /*60d10*/  LOP3.LUT R11, R11, 0xffff, RZ, 0xc0, !PT ;  /* 0x0000ffff0b0b7812 */ /* 0x000fe400078ec0ff */
[----:B------:R-:W-:Y:S02]  /*60d20*/  PRMT R8, R8, 0x3340, R10 ;  /* 0x0000334008087816 */ /* 0x000fe4000000000a */
[----:B0-----:R-:W-:-:S02]  /*60d30*/  LOP3.LUT R4, R29, 0xffff, RZ, 0xc0, !PT ;  /* 0x0000ffff1d047812 */ /* 0x001fc400078ec0ff */
[----:B------:R-:W-:Y:S02]  /*60d40*/  PRMT R5, R5, 0x3340, R11 ;  /* 0x0000334005057816 */ /* 0x000fe4000000000b */
[----:B------:R-:W-:Y:S01]  /*60d50*/  PRMT R6, R6, 0x3340, R4 ;  /* 0x0000334006067816 */ /* 0x000fe20000000004 */
[----:B------:R3:W-:Y:S01]  /*60d60*/  STL [R1], R8 ;  /* 0x0000000801007387 */ /* 0x0007e20000100800 */
[----:B------:R-:W-:-:S03]  /*60d70*/  LOP3.LUT R4, R18, 0xffff, RZ, 0xc0, !PT ;  /* 0x0000ffff12047812 */ /* 0x000fc600078ec0ff */
[----:B------:R-:W-:Y:S04]  /*60d80*/  STL [R1+0x8], R6 ;  /* 0x0000080601007387 */ /* 0x000fe80000100800 */
[----:B------:R4:W-:Y:S04]  /*60d90*/  STL [R1+0x60], R5 ;  /* 0x0000600501007387 */ /* 0x0009e80000100800 */
[----:B------:R-:W5:Y:S04]  /*60da0*/  LDL.LU R27, [R1+0x178] ;  /* 0x00017800011b7983 */ /* 0x000f680000300800 */
[----:B------:R-:W5:Y:S01]  /*60db0*/  LDL.LU R18, [R1+0x170] ;  /* 0x0001700001127983 */ /* 0x000f620000300800 */
[----:B--2---:R-:W-:-:S03]  /*60dc0*/  LOP3.LUT R10, R15, 0xffff, RZ, 0xc0, !PT ;  /* 0x0000ffff0f0a7812 */ /* 0x004fc600078ec0ff */
[----:B------:R-:W2:Y:S01]  /*60dd0*/  LDL.LU R15, [R1+0x150] ;  /* 0x00015000010f7983 */ /* 0x000ea20000300800 */
[----:B---3--:R-:W-:-:S03]  /*60de0*/  LOP3.LUT R8, R2, 0xffff, RZ, 0xc0, !PT ;  /* 0x0000ffff02087812 */ /* 0x008fc600078ec0ff */
[----:B------:R-:W3:Y:S01]  /*60df0*/  LDL.LU R2, [R1+0x148] ;  /* 0x0001480001027983 */ /* 0x000ee20000300800 */
[----:B----4-:R-:W-:-:S03]  /*60e00*/  LOP3.LUT R5, R0, 0xffff, RZ, 0xc0, !PT ;  /* 0x0000ffff00057812 */ /* 0x010fc600078ec0ff */
[----:B------:R-:W4:Y:S01]  /*60e10*/  LDL.LU R0, [R1+0xb8] ;  /* 0x0000b80001007983 */ /* 0x000f220000300800 */
[----:B-----5:R-:W-:-:S03]  /*60e20*/  LOP3.LUT R6, R19, 0xffff, RZ, 0xc0, !PT ;  /* 0x0000ffff13067812 */ /* 0x020fc600078ec0ff */
[----:B------:R-:W5:Y:S01]  /*60e30*/  LDL.LU R19, [R1+0xb4] ;  /* 0x0000b40001137983 */ /* 0x000f620000300800 */
[----:B------:R-:W-:-:S03]  /*60e40*/  LOP3.LUT R11, R20, 0xffff, RZ, 0xc0, !PT ;  /* 0x0000ffff140b7812 */ /* 0x000fc600078ec0ff */
[----:B------:R-:W5:Y:S01]  /*60e50*/  LDL.LU R20, [R1+0x10] ;  /* 0x0000100001147983 */ /* 0x000f620000300800 */
[----:B------:R-:W-:Y:S02]  /*60e60*/  SHF.R.U32.HI R9, RZ, 0x8, R9 ;  /* 0x00000008ff097819 */ /* 0x000fe40000011609 */
[----:B------:R-:W-:Y:S02]  /*60e70*/  LOP3.LUT R13, R13, 0xffff, RZ, 0xc0, !PT ;  /* 0x0000ffff0d0d7812 */ /* 0x000fe400078ec0ff */
[----:B------:R-:W-:Y:S02]  /*60e80*/  LOP3.LUT R9, R9, 0xffff, RZ, 0xc0, !PT ;  /* 0x0000ffff09097812 */ /* 0x000fe400078ec0ff */
[----:B------:R-:W-:Y:S02]  /*60e90*/  LOP3.LUT R12, R12, 0xffff, RZ, 0xc0, !PT ;  /* 0x0000ffff0c0c7812 */ /* 0x000fe400078ec0ff */
[----:B------:R-:W-:Y:S02]  /*60ea0*/  PRMT R29, R13, 0x3340, R9 ;  /* 0x000033400d1d7816 */ /* 0x000fe40000000009 */
[----:B------:R-:W-:-:S02]  /*60eb0*/  PRMT R9, R8, 0x3340, R12 ;  /* 0x0000334008097816 */ /* 0x000fc4000000000c */
[----:B------:R-:W-:-:S03]  /*60ec0*/  LOP3.LUT R14, R14, 0xffff, RZ, 0xc0, !PT ;  /* 0x0000ffff0e0e7812 */ /* 0x000fc600078ec0ff */
[----:B------:R0:W-:Y:S01]  /*60ed0*/  STL [R1+0x6c], R9 ;  /* 0x00006c0901007387 */ /* 0x0001e20000100800 */
[----:B------:R-:W-:Y:S02]  /*60ee0*/  PRMT R24, R5, 0x3340, R14 ;  /* 0x0000334005187816 */ /* 0x000fe4000000000e */
[----:B------:R-:W-:Y:S02]  /*60ef0*/  SHF.R.U32.HI R13, RZ, 0x8, R8 ;  /* 0x00000008ff0d7819 */ /* 0x000fe40000011608 */
[----:B------:R-:W-:Y:S02]  /*60f00*/  SHF.R.U32.HI R12, RZ, 0x8, R12 ;  /* 0x00000008ff0c7819 */ /* 0x000fe4000001160c */
[----:B0-----:R-:W-:Y:S02]  /*60f10*/  SHF.R.U32.HI R9, RZ, 0x8, R14 ;  /* 0x00000008ff097819 */ /* 0x001fe4000001160e */
[----:B------:R-:W-:Y:S01]  /*60f20*/  PRMT R14, R4, 0x3340, R6 ;  /* 0x00003340040e7816 */ /* 0x000fe20000000006 */
[----:B------:R-:W-:Y:S01]  /*60f30*/  STL [R1+0x68], R24 ;  /* 0x0000681801007387 */ /* 0x000fe20000100800 */
[----:B------:R-:W-:-:S02]  /*60f40*/  SHF.R.U32.HI R8, RZ, 0x8, R5 ;  /* 0x00000008ff087819 */ /* 0x000fc40000011605 */
[----:B------:R-:W-:Y:S01]  /*60f50*/  SHF.R.U32.HI R5, RZ, 0x8, R4 ;  /* 0x00000008ff057819 */ /* 0x000fe20000011604 */
[----:B------:R0:W-:Y:S01]  /*60f60*/  STL [R1+0x110], R14 ;  /* 0x0001100e01007387 */ /* 0x0001e20000100800 */
[----:B------:R-:W-:Y:S02]  /*60f70*/  SHF.R.U32.HI R6, RZ, 0x8, R6 ;  /* 0x00000008ff067819 */ /* 0x000fe40000011606 */
[----:B------:R-:W-:Y:S02]  /*60f80*/  SHF.R.U32.HI R4, RZ, 0x8, R10 ;  /* 0x00000008ff047819 */ /* 0x000fe4000001160a */
[----:B------:R-:W-:Y:S02]  /*60f90*/  LOP3.LUT R12, R12, 0xffff, RZ, 0xc0, !PT ;  /* 0x0000ffff0c0c7812 */ /* 0x000fe400078ec0ff */
[----:B------:R-:W-:Y:S02]  /*60fa0*/  LOP3.LUT R8, R8, 0xffff, RZ, 0xc0, !PT ;  /* 0x0000ffff08087812 */ /* 0x000fe400078ec0ff */
[----:B0-----:R-:W-:-:S02]  /*60fb0*/  PRMT R14, R10, 0x3340, R11 ;  /* 0x000033400a0e7816 */ /* 0x001fc4000000000b */
[----:B------:R-:W-:Y:S02]  /*60fc0*/  SHF.R.U32.HI R10, RZ, 0x8, R11 ;  /* 0x00000008ff0a7819 */ /* 0x000fe4000001160b */
[----:B------:R-:W-:Y:S02]  /*60fd0*/  LOP3.LUT R11, R13, 0xffff, RZ, 0xc0, !PT ;  /* 0x0000ffff0d0b7812 */ /* 0x000fe400078ec0ff */
[----:B------:R-:W-:Y:S02]  /*60fe0*/  LOP3.LUT R9, R9, 0xffff, RZ, 0xc0, !PT ;  /* 0x0000ffff09097812 */ /* 0x000fe400078ec0ff */
[----:B------:R-:W-:Y:S02]  /*60ff0*/  LOP3.LUT R5, R5, 0xffff, RZ, 0xc0, !PT ;  /* 0x0000ffff05057812 */ /* 0x000fe400078ec0ff */
[----:B------:R-:W-:Y:S02]  /*61000*/  LOP3.LUT R6, R6, 0xffff, RZ, 0xc0, !PT ;  /* 0x0000ffff06067812 */ /* 0x000fe400078ec0ff */
[----:B------:R-:W-:-:S02]  /*61010*/  LOP3.LUT R4, R4, 0xffff, RZ, 0xc0, !PT ;  /* 0x0000ffff04047812 */ /* 0x000fc400078ec0ff */
[----:B------:R-:W-:Y:S02]  /*61020*/  LOP3.LUT R10, R10, 0xffff, RZ, 0xc0, !PT ;  /* 0x0000ffff0a0a7812 */ /* 0x000fe400078ec0ff */
[----:B------:R-:W-:Y:S02]  /*61030*/  PRMT R11, R11, 0x3340, R12 ;  /* 0x000033400b0b7816 */ /* 0x000fe4000000000c */
[----:B------:R-:W-:Y:S02]  /*61040*/  PRMT R8, R8, 0x3340, R9 ;  /* 0x0000334008087816 */ /* 0x000fe40000000009 */
[----:B------:R-:W-:Y:S01]  /*61050*/  PRMT R5, R5, 0x3340, R6 ;  /* 0x0000334005057816 */ /* 0x000fe20000000006 */
[----:B------:R-:W-:Y:S01]  /*61060*/  STL [R1+0x10c], R14 ;  /* 0x00010c0e01007387 */ /* 0x000fe20000100800 */
[----:B------:R-:W-:-:S03]  /*61070*/  PRMT R4, R4, 0x3340, R10 ;  /* 0x0000334004047816 */ /* 0x000fc6000000000a */
[----:B------:R-:W-:Y:S04]  /*61080*/  STL [R1+0x4], R11 ;  /* 0x0000040b01007387 */ /* 0x000fe80000100800 */
[----:B------:R-:W-:Y:S01]  /*61090*/  STL [R1+0xc], R8 ;  /* 0x00000c0801007387 */ /* 0x000fe20000100800 */
[----:B------:R-:W-:-:S03]  /*610a0*/  LOP3.LUT R6, R18, 0xffff, RZ, 0xc0, !PT ;  /* 0x0000ffff12067812 */ /* 0x000fc600078ec0ff */
[----:B------:R2:W-:Y:S04]  /*610b0*/  STL [R1+0x78], R5 ;  /* 0x0000780501007387 */ /* 0x0005e80000100800 */
[----:B------:R3:W-:Y:S04]  /*610c0*/  STL [R1+0x7c], R4 ;  /* 0x00007c0401007387 */ /* 0x0007e80000100800 */
        /* <DEDUP_REMOVED lines=11> */
[----:B------:R-:W-:-:S04]  /*61180*/  LOP3.LUT R12, R27, 0xffff, RZ, 0xc0, !PT ;  /* 0x0000ffff1b0c7812 */ /* 0x000fc800078ec0ff */
[----:B------:R-:W-:Y:S02]  /*61190*/  SHF.R.U32.HI R11, RZ, 0x8, R12 ;  /* 0x00000008ff0b7819 */ /* 0x000fe4000001160c */
[--C-:B------:R-:W-:Y:S02]  /*611a0*/  PRMT R14, R12, 0x3340, R13.reuse ;  /* 0x000033400c0e7816 */ /* 0x100fe4000000000d */
[----:B------:R-:W-:Y:S02]  /*611b0*/  SHF.R.U32.HI R12, RZ, 0x8, R13 ;  /* 0x00000008ff0c7819 */ /* 0x000fe4000001160d */
[----:B------:R-:W-:Y:S01]  /*611c0*/  PRMT R13, R6, 0x3340, R8 ;  /* 0x00003340060d7816 */ /* 0x000fe20000000008 */
[----:B------:R-:W-:Y:S01]  /*611d0*/  STL [R1+0x108], R14 ;  /* 0x0001080e01007387 */ /* 0x000fe20000100800 */
[----:B------:R-:W-:Y:S02]  /*611e0*/  LOP3.LUT R10, R7, 0xffff, RZ, 0xc0, !PT ;  /* 0x0000ffff070a7812 */ /* 0x000fe400078ec0ff */
[----:B------:R-:W-:Y:S01]  /*611f0*/  SHF.R.U32.HI R7, RZ, 0x8, R6 ;  /* 0x00000008ff077819 */ /* 0x000fe20000011606 */
[----:B------:R0:W-:Y:S01]  /*61200*/  STL [R1+0x104], R13 ;  /* 0x0001040d01007387 */ /* 0x0001e20000100800 */
[----:B------:R-:W-:-:S02]  /*61210*/  SHF.R.U32.HI R6, RZ, 0x8, R5 ;  /* 0x00000008ff067819 */ /* 0x000fc40000011605 */
[----:B------:R-:W-:Y:S02]  /*61220*/  SHF.R.U32.HI R8, RZ, 0x8, R8 ;  /* 0x00000008ff087819 */ /* 0x000fe40000011608 */
[----:B------:R-:W-:Y:S02]  /*61230*/  LOP3.LUT R11, R11, 0xffff, RZ, 0xc0, !PT ;  /* 0x0000ffff0b0b7812 */ /* 0x000fe400078ec0ff */
[--C-:B0-----:R-:W-:Y:S02]  /*61240*/  PRMT R13, R5, 0x3340, R9.reuse ;  /* 0x00003340050d7816 */ /* 0x101fe40000000009 */
[----:B------:R-:W-:Y:S02]  /*61250*/  SHF.R.U32.HI R5, RZ, 0x8, R4 ;  /* 0x00000008ff057819 */ /* 0x000fe40000011604 */
[----:B------:R-:W-:Y:S02]  /*61260*/  SHF.R.U32.HI R9, RZ, 0x8, R9 ;  /* 0x00000008ff097819 */ /* 0x000fe40000011609 */
[----:B------:R-:W-:-:S02]  /*61270*/  PRMT R4, R4, 0x3340, R10 ;  /* 0x0000334004047816 */ /* 0x000fc4000000000a */
[----:B------:R-:W-:Y:S02]  /*61280*/  SHF.R.U32.HI R10, RZ, 0x8, R10 ;  /* 0x00000008ff0a7819 */ /* 0x000fe4000001160a */
[----:B------:R-:W-:Y:S02]  /*61290*/  LOP3.LUT R12, R12, 0xffff, RZ, 0xc0, !PT ;  /* 0x0000ffff0c0c7812 */ /* 0x000fe400078ec0ff */
[----:B------:R-:W-:Y:S02]  /*612a0*/  LOP3.LUT R7, R7, 0xffff, RZ, 0xc0, !PT ;  /* 0x0000ffff07077812 */ /* 0x000fe400078ec0ff */
[----:B------:R-:W-:Y:S01]  /*612b0*/  LOP3.LUT R8, R8, 0xffff, RZ, 0xc0, !PT ;  /* 0x0000ffff08087812 */ /* 0x000fe200078ec0ff */
[----:B------:R-:W-:Y:S01]  /*612c0*/  STL [R1+0x8c], R13 ;  /* 0x00008c0d01007387 */ /* 0x000fe20000100800 */
[----:B------:R-:W-:Y:S02]  /*612d0*/  LOP3.LUT R6, R6, 0xffff, RZ, 0xc0, !PT ;  /* 0x0000ffff06067812 */ /* 0x000fe400078ec0ff */
[----:B------:R-:W-:Y:S01]  /*612e0*/  LOP3.LUT R9, R9, 0xffff, RZ, 0xc0, !PT ;  /* 0x0000ffff09097812 */ /* 0x000fe200078ec0ff */
[----:B------:R0:W-:Y:S01]  /*612f0*/  STL [R1+0x88], R4 ;  /* 0x0000880401007387 */ /* 0x0001e20000100800 */
[----:B------:R-:W-:-:S02]  /*61300*/  LOP3.LUT R5, R5, 0xffff, RZ, 0xc0, !PT ;  /* 0x0000ffff05057812 */ /* 0x000fc400078ec0ff */
[----:B------:R-:W-:Y:S02]  /*61310*/  LOP3.LUT R10, R10, 0xffff, RZ, 0xc0, !PT ;  /* 0x0000ffff0a0a7812 */ /* 0x000fe400078ec0ff */
[----:B------:R-:W-:Y:S02]  /*61320*/  PRMT R11, R11, 0x3340, R12 ;  /* 0x000033400b0b7816 */ /* 0x000fe4000000000c */
[----:B------:R-:W-:Y:S02]  /*61330*/  PRMT R6, R6, 0x3340, R9 ;  /* 0x0000334006067816 */ /* 0x000fe40000000009 */
[----:B0-----:R-:W-:Y:S02]  /*61340*/  PRMT R4, R7, 0x3340, R8 ;  /* 0x0000334007047816 */ /* 0x001fe40000000008 */
[----:B------:R-:W-:Y:S01]  /*61350*/  PRMT R5, R5, 0x3340, R10 ;  /* 0x0000334005057816 */ /* 0x000fe2000000000a */
[----:B------:R-:W-:Y:S04]  /*61360*/  STL [R1+0x10], R11 ;  /* 0x0000100b01007387 */ /* 0x000fe80000100800 */
[----:B------:R0:W-:Y:S04]  /*61370*/  STL [R1+0x18], R4 ;  /* 0x0000180401007387 */ /* 0x0001e80000100800 */
[----:B------:R-:W-:Y:S04]  /*61380*/  STL [R1+0x70], R6 ;  /* 0x0000700601007387 */ /* 0x000fe80000100800 */
[----:B------:R4:W-:Y:S04]  /*61390*/  STL [R1+0x74], R5 ;  /* 0x0000740501007387 */ /* 0x0009e80000100800 */
[----:B------:R-:W5:Y:S04]  /*613a0*/  LDL.LU R26, [R1+0x1d4] ;  /* 0x0001d400011a7983 */ /* 0x000f680000300800 */
[----:B------:R-:W5:Y:S01]  /*613b0*/  LDL.LU R27, [R1+0x1cc] ;  /* 0x0001cc00011b7983 */ /* 0x000f620000300800 */
[----:B0-----:R-:W-:-:S03]  /*613c0*/  LOP3.LUT R4, R18, 0xffff, RZ, 0xc0, !PT ;  /* 0x0000ffff12047812 */ /* 0x001fc600078ec0ff */
        /* <DEDUP_REMOVED lines=11> */
[----:B------:R-:W-:Y:S02]  /*61480*/  LOP3.LUT R16, R16, 0xffff, RZ, 0xc0, !PT ;  /* 0x0000ffff10107812 */ /* 0x000fe400078ec0ff */
[----:B------:R-:W-:Y:S02]  /*61490*/  LOP3.LUT R17, R17, 0xffff, RZ, 0xc0, !PT ;  /* 0x0000ffff11117812 */ /* 0x000fe400078ec0ff */
[----:B------:R-:W-:Y:S02]  /*614a0*/  PRMT R8, R7, 0x3340, R16 ;  /* 0x0000334007087816 */ /* 0x000fe40000000010 */
[----:B------:R-:W-:-:S03]  /*614b0*/  PRMT R13, R5, 0x3340, R17 ;  /* 0x00003340050d7816 */ /* 0x000fc60000000011 */
[----:B------:R-:W-:Y:S04]  /*614c0*/  STL [R1+0x84], R8 ;  /* 0x0000840801007387 */ /* 0x000fe80000100800 */
[----:B------:R0:W-:Y:S01]  /*614d0*/  STL [R1+0x80], R13 ;  /* 0x0000800d01007387 */ /* 0x0001e20000100800 */
[----:B------:R-:W-:Y:S02]  /*614e0*/  SHF.R.U32.HI R12, RZ, 0x8, R7 ;  /* 0x00000008ff0c7819 */ /* 0x000fe40000011607 */
[----:B------:R-:W-:Y:S02]  /*614f0*/  SHF.R.U32.HI R11, RZ, 0x8, R16 ;  /* 0x00000008ff0b7819 */ /* 0x000fe40000011610 */
[----:B------:R-:W-:Y:S02]  /*61500*/  SHF.R.U32.HI R7, RZ, 0x8, R5 ;  /* 0x00000008ff077819 */ /* 0x000fe40000011605 */
[----:B0-----:R-:W-:-:S02]  /*61510*/  PRMT R13, R4, 0x3340, R6 ;  /* 0x00003340040d7816 */ /* 0x001fc40000000006 */
[----:B------:R-:W-:Y:S02]  /*61520*/  SHF.R.U32.HI R8, RZ, 0x8, R17 ;  /* 0x00000008ff087819 */ /* 0x000fe40000011611 */
[----:B------:R-:W-:Y:S01]  /*61530*/  SHF.R.U32.HI R5, RZ, 0x8, R4 ;  /* 0x00000008ff057819 */ /* 0x000fe20000011604 */
[----:B------:R0:W-:Y:S01]  /*61540*/  STL [R1+0x100], R13 ;  /* 0x0001000d01007387 */ /* 0x0001e20000100800 */
[----:B------:R-:W-:Y:S02]  /*61550*/  SHF.R.U32.HI R6, RZ, 0x8, R6 ;  /* 0x00000008ff067819 */ /* 0x000fe40000011606 */
[----:B------:R-:W-:Y:S02]  /*61560*/  SHF.R.U32.HI R4, RZ, 0x8, R9 ;  /* 0x00000008ff047819 */ /* 0x000fe40000011609 */
[----:B------:R-:W-:Y:S02]  /*61570*/  LOP3.LUT R11, R11, 0xffff, RZ, 0xc0, !PT ;  /* 0x0000ffff0b0b7812 */ /* 0x000fe400078ec0ff */
[----:B------:R-:W-:-:S02]  /*61580*/  LOP3.LUT R7, R7, 0xffff, RZ, 0xc0, !PT ;  /* 0x0000ffff07077812 */ /* 0x000fc400078ec0ff */
[--C-:B0-----:R-:W-:Y:S02]  /*61590*/  PRMT R13, R9, 0x3340, R10.reuse ;  /* 0x00003340090d7816 */ /* 0x101fe4000000000a */
[----:B------:R-:W-:Y:S02]  /*615a0*/  SHF.R.U32.HI R9, RZ, 0x8, R10 ;  /* 0x00000008ff097819 */ /* 0x000fe4000001160a */
[----:B------:R-:W-:Y:S02]  /*615b0*/  LOP3.LUT R10, R12, 0xffff, RZ, 0xc0, !PT ;  /* 0x0000ffff0c0a7812 */ /* 0x000fe400078ec0ff */
[----:B------:R-:W-:Y:S02]  /*615c0*/  LOP3.LUT R8, R8, 0xffff, RZ, 0xc0, !PT ;  /* 0x0000ffff08087812 */ /* 0x000fe400078ec0ff */
[----:B------:R-:W-:Y:S02]  /*615d0*/  LOP3.LUT R5, R5, 0xffff, RZ, 0xc0, !PT ;  /* 0x0000ffff05057812 */ /* 0x000fe400078ec0ff */
[----:B------:R-:W-:-:S02]  /*615e0*/  LOP3.LUT R6, R6, 0xffff, RZ, 0xc0, !PT ;  /* 0x0000ffff06067812 */ /* 0x000fc400078ec0ff */
[----:B------:R-:W-:Y:S02]  /*615f0*/  LOP3.LUT R4, R4, 0xffff, RZ, 0xc0, !PT ;  /* 0x0000ffff04047812 */ /* 0x000fe400078ec0ff */
[----:B------:R-:W-:Y:S02]  /*61600*/  LOP3.LUT R9, R9, 0xffff, RZ, 0xc0, !PT ;  /* 0x0000ffff09097812 */ /* 0x000fe400078ec0ff */
[----:B------:R-:W-:Y:S02]  /*61610*/  PRMT R10, R10, 0x3340, R11 ;  /* 0x000033400a0a7816 */ /* 0x000fe4000000000b */
[----:B------:R-:W-:Y:S02]  /*61620*/  PRMT R7, R7, 0x3340, R8 ;  /* 0x0000334007077816 */ /* 0x000fe40000000008 */
[----:B------:R-:W-:Y:S01]  /*61630*/  PRMT R5, R5, 0x3340, R6 ;  /* 0x0000334005057816 */ /* 0x000fe20000000006 */
[----:B------:R-:W-:Y:S01]  /*61640*/  STL [R1+0xfc], R13 ;  /* 0x0000fc0d01007387 */ /* 0x000fe20000100800 */
[----:B------:R-:W-:-:S03]  /*61650*/  PRMT R4, R4, 0x3340, R9 ;  /* 0x0000334004047816 */ /* 0x000fc60000000009 */
[----:B------:R-:W-:Y:S04]  /*61660*/  STL [R1+0x1c], R10 ;  /* 0x00001c0a01007387 */ /* 0x000fe80000100800 */
[----:B------:R-:W-:Y:S04]  /*61670*/  STL [R1+0x20], R7 ;  /* 0x0000200701007387 */ /* 0x000fe80000100800 */
[----:B------:R-:W-:Y:S01]  /*61680*/  STL [R1+0xa8], R5 ;  /* 0x0000a80501007387 */ /* 0x000fe20000100800 */
[----:B------:R-:W-:-:S03]  /*61690*/  LOP3.LUT R8, R26, 0xffff, RZ, 0xc0, !PT ;  /* 0x0000ffff1a087812 */ /* 0x000fc600078ec0ff */
[----:B------:R0:W-:Y:S01]  /*616a0*/  STL [R1+0xac], R4 ;  /* 0x0000ac0401007387 */ /* 0x0001e20000100800 */
[----:B------:R-:W-:-:S03]  /*616b0*/  LOP3.LUT R6, R27, 0xffff, RZ, 0xc0, !PT ;  /* 0x0000ffff1b067812 */ /* 0x000fc600078ec0ff */
        /* <DEDUP_REMOVED lines=14> */
[----:B------:R-:W-:-:S05]  /*617a0*/  PRMT R13, R8, 0x3340, R11 ;  /* 0x00003340080d7816 */ /* 0x000fca000000000b */
[----:B------:R0:W-:Y:S01]  /*617b0*/  STL [R1+0xf8], R13 ;  /* 0x0000f80d01007387 */ /* 0x0001e20000100800 */
[----:B------:R-:W-:Y:S02]  /*617c0*/  SHF.R.U32.HI R10, RZ, 0x8, R8 ;  /* 0x00000008ff0a7819 */ /* 0x000fe40000011608 */
[----:B0-----:R-:W-:-:S05]  /*617d0*/  PRMT R13, R6, 0x3340, R9 ;  /* 0x00003340060d7816 */ /* 0x001fca0000000009 */
[----:B------:R0:W-:Y:S01]  /*617e0*/  STL [R1+0xf4], R13 ;  /* 0x0000f40d01007387 */ /* 0x0001e20000100800 */
[----:B------:R-:W-:Y:S02]  /*617f0*/  SHF.R.U32.HI R11, RZ, 0x8, R11 ;  /* 0x00000008ff0b7819 */ /* 0x000fe4000001160b */
[----:B------:R-:W-:Y:S02]  /*61800*/  SHF.R.U32.HI R8, RZ, 0x8, R6 ;  /* 0x00000008ff087819 */ /* 0x000fe40000011606 */
[----:B------:R-:W-:Y:S02]  /*61810*/  SHF.R.U32.HI R9, RZ, 0x8, R9 ;  /* 0x00000008ff097819 */ /* 0x000fe40000011609 */
[--C-:B0-----:R-:W-:Y:S02]  /*61820*/  PRMT R13, R4, 0x3340, R7.reuse ;  /* 0x00003340040d7816 */ /* 0x101fe40000000007 */
[----:B------:R-:W-:Y:S02]  /*61830*/  SHF.R.U32.HI R6, RZ, 0x8, R4 ;  /* 0x00000008ff067819 */ /* 0x000fe40000011604 */
[----:B------:R-:W-:Y:S01]  /*61840*/  SHF.R.U32.HI R7, RZ, 0x8, R7 ;  /* 0x00000008ff077819 */ /* 0x000fe20000011607 */
[----:B------:R0:W-:Y:S01]  /*61850*/  STL [R1+0xf0], R13 ;  /* 0x0000f00d01007387 */ /* 0x0001e20000100800 */
[----:B------:R-:W-:-:S02]  /*61860*/  SHF.R.U32.HI R4, RZ, 0x8, R5 ;  /* 0x00000008ff047819 */ /* 0x000fc40000011605 */
[----:B------:R-:W-:Y:S02]  /*61870*/  LOP3.LUT R10, R10, 0xffff, RZ, 0xc0, !PT ;  /* 0x0000ffff0a0a7812 */ /* 0x000fe400078ec0ff */
[----:B------:R-:W-:Y:S02]  /*61880*/  LOP3.LUT R11, R11, 0xffff, RZ, 0xc0, !PT ;  /* 0x0000ffff0b0b7812 */ /* 0x000fe400078ec0ff */
[----:B------:R-:W-:Y:S02]  /*61890*/  LOP3.LUT R8, R8, 0xffff, RZ, 0xc0, !PT ;  /* 0x0000ffff08087812 */ /* 0x000fe400078ec0ff */
[--C-:B0-----:R-:W-:Y:S02]  /*618a0*/  PRMT R13, R5, 0x3340, R12.reuse ;  /* 0x00003340050d7816 */ /* 0x101fe4000000000c */
[----:B------:R-:W-:Y:S02]  /*618b0*/  SHF.R.U32.HI R5, RZ, 0x8, R12 ;  /* 0x00000008ff057819 */ /* 0x000fe4000001160c */
        /* <DEDUP_REMOVED lines=8> */
[----:B------:R-:W-:Y:S01]  /*61940*/  STL [R1+0xec], R13 ;  /* 0x0000ec0d01007387 */ /* 0x000fe20000100800 */
[----:B------:R-:W-:-:S03]  /*61950*/  PRMT R6, R4, 0x3340, R5 ;  /* 0x0000334004067816 */ /* 0x000fc60000000005 */
[----:B------:R-:W-:Y:S04]  /*61960*/  STL [R1+0x98], R10 ;  /* 0x0000980a01007387 */ /* 0x000fe80000100800 */
[----:B------:R0:W-:Y:S04]  /*61970*/  STL [R1+0x9c], R8 ;  /* 0x00009c0801007387 */ /* 0x0001e80000100800 */
[----:B------:R-:W-:Y:S01]  /*61980*/  STL [R1+0xa0], R7 ;  /* 0x0000a00701007387 */ /* 0x000fe20000100800 */
[----:B------:R-:W-:-:S03]  /*61990*/  LOP3.LUT R4, R26, 0xffff, RZ, 0xc0, !PT ;  /* 0x0000ffff1a047812 */ /* 0x000fc600078ec0ff */
[----:B------:R2:W-:Y:S01]  /*619a0*/  STL [R1+0xa4], R6 ;  /* 0x0000a40601007387 */ /* 0x0005e20000100800 */
[----:B------:R-:W-:-:S03]  /*619b0*/  LOP3.LUT R5, R27, 0xffff, RZ, 0xc0, !PT ;  /* 0x0000ffff1b057812 */ /* 0x000fc600078ec0ff */
[----:B------:R-:W5:Y:S01]  /*619c0*/  LDL.LU R26, [R1+0x228] ;  /* 0x00022800011a7983 */ /* 0x000f620000300800 */
[----:B0-----:R-:W-:-:S03]  /*619d0*/  LOP3.LUT R8, R18, 0xffff, RZ, 0xc0, !PT ;  /* 0x0000ffff12087812 */ /* 0x001fc600078ec0ff */
        /* <DEDUP_REMOVED lines=11> */
[----:B------:R-:W2:Y:S01]  /*61a90*/  LDL.LU R20, [R1+0x12c] ;  /* 0x00012c0001147983 */ /* 0x000ea20000300800 */
[----:B------:R-:W-:-:S05]  /*61aa0*/  PRMT R13, R8, 0x3340, R11 ;  /* 0x00003340080d7816 */ /* 0x000fca000000000b */
[----:B------:R0:W-:Y:S01]  /*61ab0*/  STL [R1+0xe0], R13 ;  /* 0x0000e00d01007387 */ /* 0x0001e20000100800 */
[----:B------:R-:W-:Y:S02]  /*61ac0*/  SHF.R.U32.HI R10, RZ, 0x8, R8 ;  /* 0x00000008ff0a7819 */ /* 0x000fe40000011608 */
[----:B------:R-:W-:Y:S02]  /*61ad0*/  SHF.R.U32.HI R11, RZ, 0x8, R11 ;  /* 0x00000008ff0b7819 */ /* 0x000fe4000001160b */
[--C-:B0-----:R-:W-:Y:S02]  /*61ae0*/  PRMT R13, R6, 0x3340, R9.reuse ;  /* 0x00003340060d7816 */ /* 0x101fe40000000009 */
[----:B------:R-:W-:Y:S02]  /*61af0*/  SHF.R.U32.HI R8, RZ, 0x8, R6 ;  /* 0x00000008ff087819 */ /* 0x000fe40000011606 */
[----:B------:R-:W-:Y:S01]  /*61b00*/  SHF.R.U32.HI R9, RZ, 0x8, R9 ;  /* 0x00000008ff097819 */ /* 0x000fe20000011609 */
[----:B------:R0:W-:Y:S01]  /*61b10*/  STL [R1+0xdc], R13 ;  /* 0x0000dc0d01007387 */ /* 0x0001e20000100800 */
[----:B------:R-:W-:-:S02]  /*61b20*/  LOP3.LUT R10, R10, 0xffff, RZ, 0xc0, !PT ;  /* 0x0000ffff0a0a7812 */ /* 0x000fc400078ec0ff */
[----:B------:R-:W-:Y:S02]  /*61b30*/  LOP3.LUT R11, R11, 0xffff, RZ, 0xc0, !PT ;  /* 0x0000ffff0b0b7812 */ /* 0x000fe400078ec0ff */
[----:B------:R-:W-:Y:S02]  /*61b40*/  LOP3.LUT R8, R8, 0xffff, RZ, 0xc0, !PT ;  /* 0x0000ffff08087812 */ /* 0x000fe400078ec0ff */
[----:B0-----:R-:W-:Y:S02]  /*61b50*/  PRMT R13, R4, 0x3340, R7 ;  /* 0x00003340040d7816 */ /* 0x001fe40000000007 */
[----:B------:R-:W-:-:S03]  /*61b60*/  LOP3.LUT R9, R9, 0xffff, RZ, 0xc0, !PT ;  /* 0x0000ffff09097812 */ /* 0x000fc600078ec0ff */
[----:B------:R0:W-:Y:S01]  /*61b70*/  STL [R1+0xe8], R13 ;  /* 0x0000e80d01007387 */ /* 0x0001e20000100800 */
[----:B------:R-:W-:Y:S02]  /*61b80*/  SHF.R.U32.HI R6, RZ, 0x8, R4 ;  /* 0x00000008ff067819 */ /* 0x000fe40000011604 */
[----:B------:R-:W-:Y:S02]  /*61b90*/  PRMT R10, R10, 0x3340, R11 ;  /* 0x000033400a0a7816 */ /* 0x000fe4000000000b */
[----:B------:R-:W-:Y:S02]  /*61ba0*/  SHF.R.U32.HI R7, RZ, 0x8, R7 ;  /* 0x00000008ff077819 */ /* 0x000fe40000011607 */
[----:B------:R-:W-:Y:S02]  /*61bb0*/  SHF.R.U32.HI R4, RZ, 0x8, R5 ;  /* 0x00000008ff047819 */ /* 0x000fe40000011605 */
[----:B0-----:R-:W-:Y:S02]  /*61bc0*/  PRMT R13, R5, 0x3340, R12 ;  /* 0x00003340050d7816 */ /* 0x001fe4000000000c */
[----:B------:R-:W-:-:S02]  /*61bd0*/  PRMT R8, R8, 0x3340, R9 ;  /* 0x0000334008087816 */ /* 0x000fc40000000009 */
[----:B------:R-:W-:Y:S01]  /*61be0*/  SHF.R.U32.HI R5, RZ, 0x8, R12 ;  /* 0x00000008ff057819 */ /* 0x000fe2000001160c */
[----:B------:R-:W-:Y:S01]  /*61bf0*/  STL [R1+0xe4], R13 ;  /* 0x0000e40d01007387 */ /* 0x000fe20000100800 */
[----:B------:R-:W-:Y:S02]  /*61c00*/  LOP3.LUT R6, R6, 0xffff, RZ, 0xc0, !PT ;  /* 0x0000ffff06067812 */ /* 0x000fe400078ec0ff */
[----:B------:R-:W-:Y:S01]  /*61c10*/  LOP3.LUT R7, R7, 0xffff, RZ, 0xc0, !PT ;  /* 0x0000ffff07077812 */ /* 0x000fe200078ec0ff */
[----:B------:R-:W-:Y:S01]  /*61c20*/  STL [R1+0x90], R10 ;  /* 0x0000900a01007387 */ /* 0x000fe20000100800 */
[----:B------:R-:W-:Y:S02]  /*61c30*/  LOP3.LUT R4, R4, 0xffff, RZ, 0xc0, !PT ;  /* 0x0000ffff04047812 */ /* 0x000fe400078ec0ff */
[----:B------:R-:W-:Y:S01]  /*61c40*/  LOP3.LUT R5, R5, 0xffff, RZ, 0xc0, !PT ;  /* 0x0000ffff05057812 */ /* 0x000fe200078ec0ff */
[----:B------:R0:W-:Y:S01]  /*61c50*/  STL [R1+0x94], R8 ;  /* 0x0000940801007387 */ /* 0x0001e20000100800 */
[----:B------:R-:W-:-:S02]  /*61c60*/  PRMT R6, R6, 0x3340, R7 ;  /* 0x0000334006067816 */ /* 0x000fc40000000007 */
[----:B------:R-:W-:-:S03]  /*61c70*/  PRMT R5, R4, 0x3340, R5 ;  /* 0x0000334004057816 */ /* 0x000fc60000000005 */
[----:B------:R-:W-:Y:S04]  /*61c80*/  STL [R1+0xbc], R6 ;  /* 0x0000bc0601007387 */ /* 0x000fe80000100800 */
[----:B------:R1:W-:Y:S01]  /*61c90*/  STL [R1+0xc0], R5 ;  /* 0x0000c00501007387 */ /* 0x0003e20000100800 */
[----:B0-----:R-:W-:Y:S02]  /*61ca0*/  LOP3.LUT R8, R26, 0xffff, RZ, 0xc0, !PT ;  /* 0x0000ffff1a087812 */ /* 0x001fe400078ec0ff */
[----:B------:R-:W-:Y:S02]  /*61cb0*/  LOP3.LUT R4, R27, 0xffff, RZ, 0xc0, !PT ;  /* 0x0000ffff1b047812 */ /* 0x000fe400078ec0ff */
[----:B-1----:R-:W-:Y:S02]  /*61cc0*/  LOP3.LUT R5, R18, 0xffff, RZ, 0xc0, !PT ;  /* 0x0000ffff12057812 */ /* 0x002fe400078ec0ff */
[----:B------:R-:W-:-:S04]  /*61cd0*/  SHF.R.U32.HI R10, RZ, 0x8, R8 ;  /* 0x00000008ff0a7819 */ /* 0x000fc80000011608 */
[----:B------:R-:W-:Y:S02]  /*61ce0*/  LOP3.LUT R10, R10, 0xffff, RZ, 0xc0, !PT ;  /* 0x0000ffff0a0a7812 */ /* 0x000fe400078ec0ff */
[----:B---3--:R-:W-:Y:S02]  /*61cf0*/  LOP3.LUT R11, R2, 0xffff, RZ, 0xc0, !PT ;  /* 0x0000ffff020b7812 */ /* 0x008fe400078ec0ff */
[----:B----4-:R-:W-:Y:S02]  /*61d00*/  LOP3.LUT R9, R0, 0xffff, RZ, 0xc0, !PT ;  /* 0x0000ffff00097812 */ /* 0x010fe400078ec0ff */
[----:B------:R-:W-:-:S05]  /*61d10*/  PRMT R0, R8, 0x3340, R11 ;  /* 0x0000334008007816 */ /* 0x000fca000000000b */
[----:B------:R0:W-:Y:S01]  /*61d20*/  STL [R1+0xd0], R0 ;  /* 0x0000d00001007387 */ /* 0x0001e20000100800 */
[----:B-----5:R-:W-:-:S03]  /*61d30*/  LOP3.LUT R6, R19, 0xffff, RZ, 0xc0, !PT ;  /* 0x0000ffff13067812 */ /* 0x020fc600078ec0ff */
[----:B------:R-:W3:Y:S04]  /*61d40*/  LDL.LU R17, [R1+0x250] ;  /* 0x0002500001117983 */ /* 0x000ee80000300800 */
[----:B------:R-:W4:Y:S01]  /*61d50*/  LDL.LU R16, [R1+0x1c0] ;  /* 0x0001c00001107983 */ /* 0x000f220000300800 */
[----:B0-----:R-:W-:-:S05]  /*61d60*/  PRMT R0, R4, 0x3340, R9 ;  /* 0x0000334004007816 */ /* 0x001fca0000000009 */
[----:B------:R0:W-:Y:S04]  /*61d70*/  STL [R1+0xcc], R0 ;  /* 0x0000cc0001007387 */ /* 0x0001e80000100800 */
[----:B------:R-:W4:Y:S01]  /*61d80*/  LDL.LU R13, [R1+0x24c] ;  /* 0x00024c00010d7983 */ /* 0x000f220000300800 */
[----:B--2---:R-:W-:-:S03]  /*61d90*/  LOP3.LUT R7, R15, 0xffff, RZ, 0xc0, !PT ;  /* 0x0000ffff0f077812 */ /* 0x004fc600078ec0ff */
[----:B------:R-:W2:Y:S01]  /*61da0*/  LDL.LU R14, [R1+0x1b8] ;  /* 0x0001b800010e7983 */ /* 0x000ea20000300800 */
[----:B------:R-:W-:-:S03]  /*61db0*/  PRMT R2, R5, 0x3340, R6 ;  /* 0x0000334005027816 */ /* 0x000fc60000000006 */
[----:B------:R-:W2:Y:S01]  /*61dc0*/  LDL.LU R24, [R1+0x248] ;  /* 0x0002480001187983 */ /* 0x000ea20000300800 */
[----:B------:R-:W-:-:S03]  /*61dd0*/  LOP3.LUT R12, R20, 0xffff, RZ, 0xc0, !PT ;  /* 0x0000ffff140c7812 */ /* 0x000fc600078ec0ff */
[----:B------:R-:W5:Y:S04]  /*61de0*/  LDL.LU R25, [R1+0x1b4] ;  /* 0x0001b40001197983 */ /* 0x000f680000300800 */
[----:B------:R-:W5:Y:S01]  /*61df0*/  LDL.LU R18, [R1+0x244] ;  /* 0x0002440001127983 */ /* 0x000f620000300800 */
[----:B------:R-:W-:-:S03]  /*61e00*/  SHF.R.U32.HI R11, RZ, 0x8, R11 ;  /* 0x00000008ff0b7819 */ /* 0x000fc6000001160b */
[----:B------:R-:W2:Y:S01]  /*61e10*/  LDL.LU R15, [R1+0x200] ;  /* 0x00020000010f7983 */ /* 0x000ea20000300800 */
[----:B------:R-:W-:-:S03]  /*61e20*/  SHF.R.U32.HI R8, RZ, 0x8, R4 ;  /* 0x00000008ff087819 */ /* 0x000fc60000011604 */
[----:B0-----:R-:W3:Y:S01]  /*61e30*/  LDL.LU R0, [R1+0x13c] ;  /* 0x00013c0001007983 */ /* 0x001ee20000300800 */
[----:B------:R-:W-:-:S03]  /*61e40*/  SHF.R.U32.HI R4, RZ, 0x8, R5 ;  /* 0x00000008ff047819 */ /* 0x000fc60000011605 */
[----:B------:R-:W5:Y:S01]  /*61e50*/  LDL.LU R19, [R1+0x1fc] ;  /* 0x0001fc0001137983 */ /* 0x000f620000300800 */
[----:B------:R-:W-:-:S03]  /*61e60*/  SHF.R.U32.HI R5, RZ, 0x8, R6 ;  /* 0x00000008ff057819 */ /* 0x000fc60000011606 */
[----:B------:R-:W5:Y:S01]  /*61e70*/  LDL.LU R20, [R1+0x138] ;  /* 0x0001380001147983 */ /* 0x000f620000300800 */
[----:B------:R-:W-:-:S03]  /*61e80*/  SHF.R.U32.HI R6, RZ, 0x8, R7 ;  /* 0x00000008ff067819 */ /* 0x000fc60000011607 */
[----:B------:R0:W-:Y:S01]  /*61e90*/  STL [R1+0xd8], R2 ;  /* 0x0000d80201007387 */ /* 0x0001e20000100800 */
[----:B------:R-:W-:Y:S02]  /*61ea0*/  LOP3.LUT R11, R11, 0xffff, RZ, 0xc0, !PT ;  /* 0x0000ffff0b0b7812 */ /* 0x000fe400078ec0ff */
[----:B------:R-:W-:Y:S02]  /*61eb0*/  SHF.R.U32.HI R9, RZ, 0x8, R9 ;  /* 0x00000008ff097819 */ /* 0x000fe40000011609 */
[--C-:B0-----:R-:W-:Y:S02]  /*61ec0*/  PRMT R2, R7, 0x3340, R12.reuse ;  /* 0x0000334007027816 */ /* 0x101fe4000000000c */
[----:B------:R-:W-:Y:S02]  /*61ed0*/  SHF.R.U32.HI R7, RZ, 0x8, R12 ;  /* 0x00000008ff077819 */ /* 0x000fe4000001160c */
[----:B------:R-:W2:Y:S01]  /*61ee0*/  LDL.LU R12, [R1+0x1c8] ;  /* 0x0001c800010c7983 */ /* 0x000ea20000300800 */
[----:B------:R-:W-:-:S03]  /*61ef0*/  LOP3.LUT R8, R8, 0xffff, RZ, 0xc0, !PT ;  /* 0x0000ffff08087812 */ /* 0x000fc600078ec0ff */
[----:B------:R0:W-:Y:S01]  /*61f00*/  STL [R1+0xd4], R2 ;  /* 0x0000d40201007387 */ /* 0x0001e20000100800 */
[----:B------:R-:W-:-:S04]  /*61f10*/  LOP3.LUT R9, R9, 0xffff, RZ, 0xc0, !PT ;  /* 0x0000ffff09097812 */ /* 0x000fc800078ec0ff */
[----:B------:R-:W-:Y:S02]  /*61f20*/  PRMT R9, R8, 0x3340, R9 ;  /* 0x0000334008097816 */ /* 0x000fe40000000009 */
[----:B0-----:R-:W-:Y:S02]  /*61f30*/  PRMT R2, R10, 0x3340, R11 ;  /* 0x000033400a027816 */ /* 0x001fe4000000000b */
[----:B------:R-:W5:Y:S04]  /*61f40*/  LDL.LU R10, [R1+0x1e4] ;  /* 0x0001e400010a7983 */ /* 0x000f680000300800 */
[----:B------:R-:W5:Y:S04]  /*61f50*/  LDL.LU R11, [R1+0x254] ;  /* 0x00025400010b7983 */ /* 0x000f680000300800 */
[----:B------:R0:W-:Y:S04]  /*61f60*/  STL [R1+0x24], R2 ;  /* 0x0000240201007387 */ /* 0x0001e80000100800 */
[----:B------:R-:W5:Y:S04]  /*61f70*/  LDL.LU R26, [R1+0x1a8] ;  /* 0x0001a800011a7983 */ /* 0x000f680000300800 */
[----:B------:R-:W5:Y:S04]  /*61f80*/  LDL.LU R27, [R1+0x1a0] ;  /* 0x0001a000011b7983 */ /* 0x000f680000300800 */
[----:B0-----:R-:W5:Y:S04]  /*61f90*/  LDL.LU R2, [R1+0x238] ;  /* 0x0002380001027983 */ /* 0x001f680000300800 */
[----:B------:R-:W5:Y:S04]  /*61fa0*/  LDL.LU R8, [R1+0x1e8] ;  /* 0x0001e80001087983 */ /* 0x000f680000300800 */
[----:B------:R0:W-:Y:S04]  /*61fb0*/  STL [R1+0x28], R9 ;  /* 0x0000280901007387 */ /* 0x0001e80000100800 */
[----:B0-----:R-:W5:Y:S01]  /*61fc0*/  LDL.LU R9, [R1+0x258] ;  /* 0x0002580001097983 */ /* 0x001f620000300800 */
[----:B------:R-:W-:-:S02]  /*61fd0*/  LOP3.LUT R4, R4, 0xffff, RZ, 0xc0, !PT ;  /* 0x0000ffff04047812 */ /* 0x000fc400078ec0ff */
[----:B------:R-:W-:Y:S02]  /*61fe0*/  LOP3.LUT R5, R5, 0xffff, RZ, 0xc0, !PT ;  /* 0x0000ffff05057812 */ /* 0x000fe400078ec0ff */
[----:B------:R-:W-:Y:S02]  /*61ff0*/  LOP3.LUT R6, R6, 0xffff, RZ, 0xc0, !PT ;  /* 0x0000ffff06067812 */ /* 0x000fe400078ec0ff */
[----:B------:R-:W-:Y:S02]  /*62000*/  LOP3.LUT R7, R7, 0xffff, RZ, 0xc0, !PT ;  /* 0x0000ffff07077812 */ /* 0x000fe400078ec0ff */
[----:B------:R-:W-:Y:S02]  /*62010*/  PRMT R5, R4, 0x3340, R5 ;  /* 0x0000334004057816 */ /* 0x000fe40000000005 */
[----:B------:R-:W-:-:S03]  /*62020*/  PRMT R6, R6, 0x3340, R7 ;  /* 0x0000334006067816 */ /* 0x000fc60000000007 */
[----:B------:R-:W-:Y:S04]  /*62030*/  STL [R1+0xb8], R5 ;  /* 0x0000b80501007387 */ /* 0x000fe80000100800 */
[----:B------:R2:W-:Y:S01]  /*62040*/  STL [R1+0xb4], R6 ;  /* 0x0000b40601007387 */ /* 0x0005e20000100800 */
[----:B----4-:R-:W-:Y:S02]  /*62050*/  PRMT R7, R13, 0x5410, R16 ;  /* 0x000054100d077816 */ /* 0x010fe40000000010 */
[----:B---3--:R-:W-:Y:S02]  /*62060*/  LOP3.LUT R13, R0, 0xffff, RZ, 0xc0, !PT ;  /* 0x0000ffff000d7812 */ /* 0x008fe400078ec0ff */
[----:B------:R-:W3:Y:S01]  /*62070*/  LDL.LU R0, [R1+0x1a4] ;  /* 0x0001a40001007983 */ /* 0x000ee20000300800 */
[----:B--2---:R-:W-:-:S02]  /*62080*/  PRMT R6, R17, 0x5410, R12 ;  /* 0x0000541011067816 */ /* 0x004fc4000000000c */
[----:B-----5:R-:W-:Y:S02]  /*62090*/  PRMT R5, R11, 0x5410, R10 ;  /* 0x000054100b057816 */ /* 0x020fe4000000000a */
[----:B------:R-:W-:Y:S02]  /*620a0*/  LOP3.LUT R11, R15, 0xffff, RZ, 0xc0, !PT ;  /* 0x0000ffff0f0b7812 */ /* 0x000fe400078ec0ff */
[----:B------:R-:W-:Y:S02]  /*620b0*/  LOP3.LUT R10, R19, 0xffff, RZ, 0xc0, !PT ;  /* 0x0000ffff130a7812 */ /* 0x000fe400078ec0ff */
[----:B------:R-:W-:Y:S02]  /*620c0*/  LOP3.LUT R15, R20, 0xffff, RZ, 0xc0, !PT ;  /* 0x0000ffff140f7812 */ /* 0x000fe400078ec0ff */
[----:B------:R-:W-:Y:S01]  /*620d0*/  SHF.R.U32.HI R12, RZ, 0x8, R11 ;  /* 0x00000008ff0c7819 */ /* 0x000fe2000001160b */
[----:B------:R-:W3:Y:S01]  /*620e0*/  LDL.LU R20, [R1+0x23c] ;  /* 0x00023c0001147983 */ /* 0x000ee20000300800 */
[----:B------:R-:W-:-:S03]  /*620f0*/  PRMT R11, R11, 0x3340, R13 ;  /* 0x000033400b0b7816 */ /* 0x000fc6000000000d */
[----:B------:R-:W2:Y:S04]  /*62100*/  LDL.LU R17, [R1+0x58] ;  /* 0x0000580001117983 */ /* 0x000ea80000300800 */
[----:B------:R-:W2:Y:S04]  /*62110*/  LDL.LU R16, [R1+0x208] ;  /* 0x0002080001107983 */ /* 0x000ea80000300800 */
[----:B------:R-:W-:Y:S01]  /*62120*/  STL [R1+0xc4], R11 ;  /* 0x0000c40b01007387 */ /* 0x000fe20000100800 */
[----:B------:R-:W-:Y:S02]  /*62130*/  PRMT R4, R9, 0x5410, R8 ;  /* 0x0000541009047816 */ /* 0x000fe40000000008 */
[----:B------:R-:W-:-:S02]  /*62140*/  PRMT R8, R24, 0x5410, R14 ;  /* 0x0000541018087816 */ /* 0x000fc4000000000e */
[----:B------:R-:W-:Y:S02]  /*62150*/  SHF.R.U32.HI R14, RZ, 0x8, R10 ;  /* 0x00000008ff0e7819 */ /* 0x000fe4000001160a */
[----:B------:R-:W-:Y:S02]  /*62160*/  PRMT R10, R10, 0x3340, R15 ;  /* 0x000033400a0a7816 */ /* 0x000fe4000000000f */
[----:B------:R-:W-:Y:S02]  /*62170*/  PRMT R9, R18, 0x5410, R25 ;  /* 0x0000541012097816 */ /* 0x000fe40000000019 */
[----:B------:R-:W4:Y:S04]  /*62180*/  LDL.LU R18, [R1+0x3c] ;  /* 0x00003c0001127983 */ /* 0x000f280000300800 */
[----:B------:R-:W4:Y:S04]  /*62190*/  LDL.LU R19, [R1+0x204] ;  /* 0x0002040001137983 */ /* 0x000f280000300800 */
[----:B------:R0:W-:Y:S02]  /*621a0*/  STL [R1+0xc8], R10 ;  /* 0x0000c80a01007387 */ /* 0x0001e40000100800 */
[----:B0-----:R-:W-:-:S02]  /*621b0*/  PRMT R10, R3, 0x5410, R26 ;  /* 0x00005410030a7816 */ /* 0x001fc4000000001a */
[----:B------:R-:W5:Y:S01]  /*621c0*/  LDL.LU R3, [R1+0x2058] ;  /* 0x0020580001037983 */ /* 0x000f620000300800 */
[----:B------:R-:W-:Y:S02]  /*621d0*/  SHF.R.U32.HI R13, RZ, 0x8, R13 ;  /* 0x00000008ff0d7819 */ /* 0x000fe4000001160d */
[----:B------:R-:W-:Y:S02]  /*621e0*/  LOP3.LUT R12, R12, 0xffff, RZ, 0xc0, !PT ;  /* 0x0000ffff0c0c7812 */ /* 0x000fe400078ec0ff */
[----:B------:R-:W-:Y:S02]  /*621f0*/  LOP3.LUT R13, R13, 0xffff, RZ, 0xc0, !PT ;  /* 0x0000ffff0d0d7812 */ /* 0x000fe400078ec0ff */
[----:B------:R-:W-:Y:S02]  /*62200*/  SHF.R.U32.HI R15, RZ, 0x8, R15 ;  /* 0x00000008ff0f7819 */ /* 0x000fe4000001160f */
[----:B------:R-:W-:Y:S02]  /*62210*/  PRMT R11, R2, 0x5410, R27 ;  /* 0x00005410020b7816 */ /* 0x000fe4000000001b */
[----:B------:R-:W-:-:S02]  /*62220*/  PRMT R2, R12, 0x3340, R13 ;  /* 0x000033400c027816 */ /* 0x000fc4000000000d */
[----:B------:R-:W-:Y:S01]  /*62230*/  LOP3.LUT R14, R14, 0xffff, RZ, 0xc0, !PT ;  /* 0x0000ffff0e0e7812 */ /* 0x000fe200078ec0ff */
[----:B------:R-:W2:Y:S01]  /*62240*/  LDL.LU R12, [R1+0x218] ;  /* 0x00021800010c7983 */ /* 0x000ea20000300800 */
[----:B------:R-:W-:-:S03]  /*62250*/  LOP3.LUT R15, R15, 0xffff, RZ, 0xc0, !PT ;  /* 0x0000ffff0f0f7812 */ /* 0x000fc600078ec0ff */
[----:B------:R-:W4:Y:S04]  /*62260*/  LDL.LU R13, [R1+0x214] ;  /* 0x00021400010d7983 */ /* 0x000f280000300800 */
[----:B------:R0:W-:Y:S02]  /*62270*/  STL [R1+0x2c], R2 ;  /* 0x00002c0201007387 */ /* 0x0001e40000100800 */
[----:B0-----:R-:W-:Y:S02]  /*62280*/  PRMT R2, R14, 0x3340, R15 ;  /* 0x000033400e027816 */ /* 0x001fe4000000000f */
[----:B------:R-:W2:Y:S04]  /*62290*/  LDL.LU R14, [R1+0x14] ;  /* 0x00001400010e7983 */ /* 0x000ea80000300800 */
[----:B------:R-:W4:Y:S04]  /*622a0*/  LDL.LU R15, [R1+0x154] ;  /* 0x00015400010f7983 */ /* 0x000f280000300800 */
[----:B------:R-:W-:Y:S04]  /*622b0*/  STL [R1+0xb0], R2 ;  /* 0x0000b00201007387 */ /* 0x000fe80000100800 */
[----:B-----5:R0:W-:Y:S04]  /*622c0*/  STSM.16.M88.4 [R3], R4 ;  /* 0x0000000403007844 */ /* 0x0201e80000000200 */
[----:B------:R1:W-:Y:S04]  /*622d0*/  STSM.16.M88.4 [R3+0x200], R8 ;  /* 0x0002000803007844 */ /* 0x0003e80000000200 */
[----:B0-----:R-:W5:Y:S04]  /*622e0*/  LDL.LU R5, [R1+0x230] ;  /* 0x0002300001057983 */ /* 0x001f680000300800 */
[----:B------:R-:W2:Y:S04]  /*622f0*/  LDL.LU R6, [R1+0x158] ;  /* 0x0001580001067983 */ /* 0x000ea80000300800 */
[----:B------:R-:W2:Y:S04]  /*62300*/  LDL.LU R7, [R1+0x21c] ;  /* 0x00021c0001077983 */ /* 0x000ea80000300800 */
[----:B-1----:R-:W4:Y:S04]  /*62310*/  LDL.LU R9, [R1+0x19c] ;  /* 0x00019c0001097983 */ /* 0x002f280000300800 */
[----:B------:R-:W4:Y:S04]  /*62320*/  LDL.LU R10, [R1+0x234] ;  /* 0x00023400010a7983 */ /* 0x000f280000300800 */
[----:B------:R-:W5:Y:S01]  /*62330*/  LDL.LU R11, [R1+0x16c] ;  /* 0x00016c00010b7983 */ /* 0x000f620000300800 */
[----:B------:R-:W0:Y:S01]  /*62340*/  S2R R4, SR_TID.X ;  /* 0x0000000000047919 */ /* 0x000e220000002100 */
[----:B---3--:R-:W-:-:S02]  /*62350*/  PRMT R8, R20, 0x5410, R0 ;  /* 0x0000541014087816 */ /* 0x008fc40000000000 */
[----:B------:R-:W3:Y:S04]  /*62360*/  LDL.LU R24, [R1+0x34] ;  /* 0x0000340001187983 */ /* 0x000ee80000300800 */
[----:B------:R-:W3:Y:S04]  /*62370*/  LDL.LU R25, [R1+0x1ec] ;  /* 0x0001ec0001197983 */ /* 0x000ee80000300800 */
[----:B------:R-:W3:Y:S04]  /*62380*/  LDL.LU R26, [R1+0x30] ;  /* 0x00003000011a7983 */ /* 0x000ee80000300800 */
[----:B------:R-:W3:Y:S04]  /*62390*/  LDL.LU R20, [R1+0x1e0] ;  /* 0x0001e00001147983 */ /* 0x000ee80000300800 */
[----:B------:R-:W3:Y:S04]  /*623a0*/  LDL.LU R27, [R1+0x1dc] ;  /* 0x0001dc00011b7983 */ /* 0x000ee80000300800 */
[----:B------:R-:W3:Y:S04]  /*623b0*/  LDL.LU R2, [R1+0x1b0] ;  /* 0x0001b00001027983 */ /* 0x000ee80000300800 */
[----:B------:R-:W3:Y:S01]  /*623c0*/  LDL.LU R0, [R1+0x1ac] ;  /* 0x0001ac0001007983 */ /* 0x000ee20000300800 */
[----:B0-----:R-:W-:-:S04]  /*623d0*/  LOP3.LUT R4, R4, 0x3f, RZ, 0xc0, !PT ;  /* 0x0000003f04047812 */ /* 0x001fc800078ec0ff */
[----:B------:R-:W-:Y:S01]  /*623e0*/  LEA R4, R4, UR5, 0x4 ;  /* 0x0000000504047c11 */ /* 0x000fe2000f8e20ff */
[----:B------:R-:W-:-:S04]  /*623f0*/  ULDC UR5, c[0x0][0x244] ;  /* 0x0000910000057ab9 */ /* 0x000fc80000000800 */
[----:B------:R-:W-:Y:S01]  /*62400*/  STL [R1+0x14], R4 ;  /* 0x0000140401007387 */ /* 0x000fe20000100800 */
[----:B------:R-:W-:Y:S01]  /*62410*/  BAR.SYNC.DEFER_BLOCKING 0x0 ;  /* 0x0000000000007b1d */ /* 0x000fe20000010000 */
[----:B----4-:R-:W-:Y:S02]  /*62420*/  PRMT R9, R10, 0x5410, R9 ;  /* 0x000054100a097816 */ /* 0x010fe40000000009 */
[----:B-----5:R-:W-:Y:S02]  /*62430*/  PRMT R10, R5, 0x5410, R11 ;  /* 0x00005410050a7816 */ /* 0x020fe4000000000b */
[----:B--2---:R-:W-:Y:S02]  /*62440*/  PRMT R11, R7, 0x5410, R6 ;  /* 0x00005410070b7816 */ /* 0x004fe40000000006 */
[----:B------:R-:W0:Y:S04]  /*62450*/  LDS.128 R4, [R4] ;  /* 0x0000000004047984 */ /* 0x000e280000000c00 */
[----:B0-----:R0:W-:Y:S04]  /*62460*/  STL [R1+0x2028], R4 ;  /* 0x0020280401007387 */ /* 0x0011e80000100800 */
[----:B0-----:R-:W2:Y:S04]  /*62470*/  LDL.LU R4, [R1+0x1f8] ;  /* 0x0001f80001047983 */ /* 0x001ea80000300800 */
[----:B------:R0:W-:Y:S04]  /*62480*/  STL [R1+0x2024], R5 ;  /* 0x0020240501007387 */ /* 0x0001e80000100800 */
[----:B0-----:R-:W2:Y:S04]  /*62490*/  LDL.LU R5, [R1+0x38] ;  /* 0x0000380001057983 */ /* 0x001ea80000300800 */
[----:B------:R0:W-:Y:S04]  /*624a0*/  STL [R1+0x2008], R6 ;  /* 0x0020080601007387 */ /* 0x0001e80000100800 */
[----:B0-----:R-:W4:Y:S01]  /*624b0*/  LDL R6, [R1+0x14] ;  /* 0x0000140001067983 */ /* 0x001f220000100800 */
[----:B------:R-:W-:-:S02]  /*624c0*/  PRMT R12, R12, 0x5410, R14 ;  /* 0x000054100c0c7816 */ /* 0x000fc4000000000e */
[----:B------:R-:W-:Y:S02]  /*624d0*/  PRMT R13, R13, 0x5410, R15 ;  /* 0x000054100d0d7816 */ /* 0x000fe4000000000f */
[----:B------:R-:W-:Y:S02]  /*624e0*/  PRMT R14, R16, 0x5410, R17 ;  /* 0x00005410100e7816 */ /* 0x000fe40000000011 */
[----:B------:R-:W-:Y:S01]  /*624f0*/  PRMT R15, R19, 0x5410, R18 ;  /* 0x00005410130f7816 */ /* 0x000fe20000000012 */
[----:B------:R0:W-:Y:S04]  /*62500*/  STL [R1+0x1fe8], R7 ;  /* 0x001fe80701007387 */ /* 0x0001e80000100800 */
[----:B0-----:R-:W5:Y:S04]  /*62510*/  LDL.LU R7, [R1+0x20c] ;  /* 0x00020c0001077983 */ /* 0x001f680000300800 */
[----:B----4-:R-:W0:Y:S01]  /*62520*/  LDS.128 R16, [R6+0x400] ;  /* 0x0004000006107984 */ /* 0x010e220000000c00 */
[----:B------:R-:W-:Y:S06]  /*62530*/  BAR.SYNC.DEFER_BLOCKING 0x0 ;  /* 0x0000000000007b1d */ /* 0x000fec0000010000 */
[----:B0-----:R0:W-:Y:S04]  /*62540*/  STL.64 [R1+0x1fe0], R16 ;  /* 0x001fe01001007387 */ /* 0x0011e80000100a00 */
[----:B0-----:R-:W4:Y:S04]  /*62550*/  LDL.LU R16, [R1+0x210] ;  /* 0x0002100001107983 */ /* 0x001f280000300800 */
[----:B------:R-:W5:Y:S04]  /*62560*/  LDL.LU R17, [R1+0x130] ;  /* 0x0001300001117983 */ /* 0x000f680000300800 */
[----:B------:R0:W-:Y:S04]  /*62570*/  STL [R1+0x1fdc], R18 ;  /* 0x001fdc1201007387 */ /* 0x0001e80000100800 */
[----:B0-----:R-:W4:Y:S01]  /*62580*/  LDL.LU R18, [R1+0x140] ;  /* 0x0001400001127983 */ /* 0x001f220000300800 */
[----:B---3--:R-:W-:-:S02]  /*62590*/  PRMT R22, R2, 0x5410, R22 ;  /* 0x0000541002167816 */ /* 0x008fc40000000016 */
[----:B------:R-:W-:Y:S01]  /*625a0*/  PRMT R23, R0, 0x5410, R23 ;  /* 0x0000541000177816 */ /* 0x000fe20000000017 */
[----:B------:R0:W-:Y:S04]  /*625b0*/  STL [R1+0x1fd4], R19 ;  /* 0x001fd41301007387 */ /* 0x0001e80000100800 */
[----:B------:R-:W3:Y:S04]  /*625c0*/  LDL.LU R2, [R1+0x48] ;  /* 0x0000480001027983 */ /* 0x000ee80000300800 */
[----:B------:R5:W-:Y:S04]  /*625d0*/  STSM.16.M88.4 [R3], R8 ;  /* 0x0000000803007844 */ /* 0x000be80000000200 */
[----:B------:R-:W3:Y:S04]  /*625e0*/  LDL.LU R0, [R1+0x44] ;  /* 0x0000440001007983 */ /* 0x000ee80000300800 */
[----:B0-----:R-:W3:Y:S04]  /*625f0*/  LDL.LU R19, [R1+0x118] ;  /* 0x0001180001137983 */ /* 0x001ee80000300800 */
[----:B------:R-:W-:Y:S01]  /*62600*/  STSM.16.M88.4 [R3+0x200], R12 ;  /* 0x0002000c03007844 */ /* 0x000fe20000000200 */
[----:B------:R-:W-:Y:S01]  /*62610*/  BAR.SYNC.DEFER_BLOCKING 0x0 ;  /* 0x0000000000007b1d */ /* 0x000fe20000010000 */
[----:B-----5:R-:W-:-:S05]  /*62620*/  PRMT R9, R7, 0x5410, R17 ;  /* 0x0000541007097816 */ /* 0x020fca0000000011 */
[----:B------:R-:W0:Y:S01]  /*62630*/  LDS.128 R12, [R6] ;  /* 0x00000000060c7984 */ /* 0x000e220000000c00 */
[----:B----4-:R-:W-:-:S03]  /*62640*/  PRMT R8, R16, 0x5410, R18 ;  /* 0x0000541010087816 */ /* 0x010fc60000000012 */
[----:B------:R-:W3:Y:S04]  /*62650*/  LDL.LU R18, [R1+0x60] ;  /* 0x0000600001127983 */ /* 0x000ee80000300800 */
[----:B------:R-:W4:Y:S04]  /*62660*/  LDL.LU R16, [R1+0x114] ;  /* 0x0001140001107983 */ /* 0x000f280000300800 */
[----:B------:R-:W4:Y:S01]  /*62670*/  LDL.LU R17, [R1+0x4] ;  /* 0x0000040001117983 */ /* 0x000f220000300800 */
[----:B------:R-:W-:Y:S02]  /*62680*/  PRMT R11, R25, 0x5410, R24 ;  /* 0x00005410190b7816 */ /* 0x000fe40000000018 */
[----:B------:R-:W-:-:S02]  /*62690*/  PRMT R20, R20, 0x5410, R26 ;  /* 0x0000541014147816 */ /* 0x000fc4000000001a */
[----:B------:R-:W-:Y:S02]  /*626a0*/  PRMT R21, R27, 0x5410, R21 ;  /* 0x000054101b157816 */ /* 0x000fe40000000015 */
[----:B------:R-:W1:Y:S01]  /*626b0*/  LDS.128 R24, [R6+0x400] ;  /* 0x0004000006187984 */ /* 0x000e620000000c00 */
[----:B--2---:R-:W-:Y:S01]  /*626c0*/  PRMT R10, R4, 0x5410, R5 ;  /* 0x00005410040a7816 */ /* 0x004fe20000000005 */
[----:B------:R-:W-:Y:S06]  /*626d0*/  BAR.SYNC.DEFER_BLOCKING 0x0 ;  /* 0x0000000000007b1d */ /* 0x000fec0000010000 */
[----:B------:R-:W-:Y:S04]  /*626e0*/  STSM.16.M88.4 [R3], R8 ;  /* 0x0000000803007844 */ /* 0x000fe80000000200 */
[----:B---3--:R2:W-:Y:S04]  /*626f0*/  STL.64 [R1+0x2038], R18 ;  /* 0x0020381201007387 */ /* 0x0085e80000100a00 */
[----:B--2---:R-:W2:Y:S04]  /*62700*/  LDL.LU R18, [R1+0x54] ;  /* 0x0000540001127983 */ /* 0x004ea80000300800 */
[----:B------:R-:W3:Y:S04]  /*62710*/  LDL.LU R19, [R1+0x50] ;  /* 0x0000500001137983 */ /* 0x000ee80000300800 */
[----:B----4-:R4:W-:Y:S04]  /*62720*/  STL.64 [R1+0x2030], R16 ;  /* 0x0020301001007387 */ /* 0x0109e80000100a00 */
[----:B----4-:R-:W4:Y:S04]  /*62730*/  LDL.LU R16, [R1+0x180] ;  /* 0x0001800001107983 */ /* 0x010f280000300800 */
[----:B------:R-:W5:Y:S04]  /*62740*/  LDL.LU R17, [R1+0x5c] ;  /* 0x00005c0001117983 */ /* 0x000f680000300800 */
[----:B------:R-:W5:Y:S04]  /*62750*/  LDL.LU R7, [R1+0x6c] ;  /* 0x00006c0001077983 */ /* 0x000f680000300800 */
[----:B------:R-:W5:Y:S04]  /*62760*/  LDL.LU R5, [R1+0xc] ;  /* 0x00000c0001057983 */ /* 0x000f680000300800 */
[----:B------:R-:W5:Y:S04]  /*62770*/  LDL.LU R4, [R1+0x68] ;  /* 0x0000680001047983 */ /* 0x000f680000300800 */
[----:B0-----:R0:W-:Y:S04]  /*62780*/  STL.64 [R1+0x1ff0], R12 ;  /* 0x001ff00c01007387 */ /* 0x0011e80000100a00 */
[----:B0-----:R-:W5:Y:S04]  /*62790*/  LDL.LU R12, [R1+0x11c] ;  /* 0x00011c00010c7983 */ /* 0x001f680000300800 */
[----:B------:R-:W5:Y:S04]  /*627a0*/  LDL.LU R13, [R1+0x8] ;  /* 0x00000800010d7983 */ /* 0x000f680000300800 */
[----:B------:R0:W-:Y:S04]  /*627b0*/  STL [R1+0x1fd8], R15 ;  /* 0x001fd80f01007387 */ /* 0x0001e80000100800 */
[----:B0-----:R-:W5:Y:S04]  /*627c0*/  LDL.LU R15, [R1] ;  /* 0x00000000010f7983 */ /* 0x001f680000300800 */
[----:B-1----:R-:W-:Y:S04]  /*627d0*/  STL.64 [R1+0x30], R24 ;  /* 0x0000301801007387 */ /* 0x002fe80000100a00 */
[----:B------:R0:W-:Y:S04]  /*627e0*/  STL.64 [R1+0x38], R26 ;  /* 0x0000381a01007387 */ /* 0x0001e80000100a00 */
[----:B0-----:R-:W2:Y:S04]  /*627f0*/  LDL.LU.64 R26, [R1+0x2050] ;  /* 0x00205000011a7983 */ /* 0x001ea80000300a00 */
[----:B------:R-:W4:Y:S04]  /*62800*/  LDL.LU.64 R24, [R1+0x2048] ;  /* 0x0020480001187983 */ /* 0x000f280000300a00 */
[----:B------:R-:W5:Y:S04]  /*62810*/  LDL.LU R8, [R1+0x1c4] ;  /* 0x0001c40001087983 */ /* 0x000f680000300800 */
[----:B------:R-:W5:Y:S04]  /*62820*/  LDL.LU R9, [R1+0x1bc] ;  /* 0x0001bc0001097983 */ /* 0x000f680000300800 */
[----:B------:R0:W-:Y:S04]  /*62830*/  STSM.16.M88.4 [R3+0x200], R20 ;  /* 0x0002001403007844 */ /* 0x0001e80000000200 */
[----:B------:R-:W5:Y:S04]  /*62840*/  LDL.LU R10, [R1+0x188] ;  /* 0x00018800010a7983 */ /* 0x000f680000300800 */
[----:B------:R-:W5:Y:S04]  /*62850*/  LDL.LU R11, [R1+0x184] ;  /* 0x00018400010b7983 */ /* 0x000f680000300800 */
[----:B0-----:R-:W5:Y:S04]  /*62860*/  LDL.LU R20, [R1+0x128] ;  /* 0x0001280001147983 */ /* 0x001f680000300800 */
[----:B------:R-:W5:Y:S04]  /*62870*/  LDL.LU R21, [R1+0x64] ;  /* 0x0000640001157983 */ /* 0x000f680000300800 */
[----:B------:R-:W5:Y:S04]  /*62880*/  LDL.LU R22, [R1+0x124] ;  /* 0x0001240001167983 */ /* 0x000f680000300800 */
[----:B------:R-:W5:Y:S01]  /*62890*/  LDL.LU R23, [R1+0x120] ;  /* 0x0001200001177983 */ /* 0x000f620000300800 */
[----:B------:R-:W-:Y:S01]  /*628a0*/  BAR.SYNC.DEFER_BLOCKING 0x0 ;  /* 0x0000000000007b1d */ /* 0x000fe20000010000 */
[----:B--2---:R-:W-:-:S02]  /*628b0*/  PRMT R26, R18, 0x5410, R26 ;  /* 0x00005410121a7816 */ /* 0x004fc4000000001a */
[----:B---3--:R-:W-:Y:S02]  /*628c0*/  PRMT R27, R19, 0x5410, R27 ;  /* 0x00005410131b7816 */ /* 0x008fe4000000001b */
[----:B----4-:R-:W-:Y:S02]  /*628d0*/  PRMT R24, R16, 0x5410, R24 ;  /* 0x0000541010187816 */ /* 0x010fe40000000018 */
[----:B-----5:R-:W-:Y:S02]  /*628e0*/  PRMT R25, R17, 0x5410, R25 ;  /* 0x0000541011197816 */ /* 0x020fe40000000019 */
[----:B------:R-:W0:Y:S01]  /*628f0*/  LDS.128 R16, [R6] ;  /* 0x0000000006107984 */ /* 0x000e220000000c00 */
[----:B------:R-:W-:-:S03]  /*62900*/  PRMT R8, R8, 0x5410, R2 ;  /* 0x0000541008087816 */ /* 0x000fc60000000002 */
[----:B------:R-:W2:Y:S01]  /*62910*/  LDL.LU R2, [R1+0x2044] ;  /* 0x0020440001027983 */ /* 0x000ea20000300800 */
[----:B------:R-:W-:-:S03]  /*62920*/  PRMT R9, R9, 0x5410, R0 ;  /* 0x0000541009097816 */ /* 0x000fc60000000000 */
[----:B------:R-:W3:Y:S04]  /*62930*/  LDL.LU R0, [R1+0x2040] ;  /* 0x0020400001007983 */ /* 0x000ee80000300800 */
[----:B0-----:R-:W-:Y:S04]  /*62940*/  STL.64 [R1+0x40], R16 ;  /* 0x0000401001007387 */ /* 0x001fe80000100a00 */
[----:B------:R-:W-:Y:S04]  /*62950*/  STL.64 [R1+0x48], R18 ;  /* 0x0000481201007387 */ /* 0x000fe80000100a00 */
[----:B------:R-:W0:Y:S04]  /*62960*/  LDS.128 R16, [R6+0x400] ;  /* 0x0004000006107984 */ /* 0x000e280000000c00 */
[----:B0-----:R-:W-:Y:S04]  /*62970*/  STL.64 [R1+0x50], R16 ;  /* 0x0000501001007387 */ /* 0x001fe80000100a00 */
[----:B------:R0:W-:Y:S04]  /*62980*/  STL.64 [R1+0x58], R18 ;  /* 0x0000581201007387 */ /* 0x0001e80000100a00 */
[----:B0-----:R-:W4:Y:S04]  /*62990*/  LDL.LU.64 R18, [R1+0x2038] ;  /* 0x0020380001127983 */ /* 0x001f280000300a00 */
[----:B------:R-:W5:Y:S01]  /*629a0*/  LDL.LU.64 R16, [R1+0x2030] ;  /* 0x0020300001107983 */ /* 0x000f620000300a00 */
[----:B------:R-:W-:-:S02]  /*629b0*/  PRMT R21, R22, 0x5410, R21 ;  /* 0x0000541016157816 */ /* 0x000fc40000000015 */
[----:B------:R-:W-:Y:S02]  /*629c0*/  PRMT R22, R23, 0x5410, R29 ;  /* 0x0000541017167816 */ /* 0x000fe4000000001d */
[----:B------:R-:W5:Y:S01]  /*629d0*/  LDL.LU R29, [R1+0x20] ;  /* 0x00002000011d7983 */ /* 0x000f620000300800 */
[----:B------:R-:W-:Y:S02]  /*629e0*/  PRMT R23, R12, 0x5410, R15 ;  /* 0x000054100c177816 */ /* 0x000fe4000000000f */
[----:B------:R-:W-:Y:S01]  /*629f0*/  PRMT R20, R20, 0x5410, R28 ;  /* 0x0000541014147816 */ /* 0x000fe2000000001c */
[----:B------:R-:W-:Y:S01]  /*62a00*/  BAR.SYNC.DEFER_BLOCKING 0x0 ;  /* 0x0000000000007b1d */ /* 0x000fe20000010000 */
[----:B--2---:R-:W-:-:S05]  /*62a10*/  PRMT R11, R11, 0x5410, R2 ;  /* 0x000054100b0b7816 */ /* 0x004fca0000000002 */
[----:B------:R-:W2:Y:S01]  /*62a20*/  LDL.LU R2, [R1+0x80] ;  /* 0x0000800001027983 */ /* 0x000ea20000300800 */
[----:B---3--:R-:W-:-:S05]  /*62a30*/  PRMT R10, R10, 0x5410, R0 ;  /* 0x000054100a0a7816 */ /* 0x008fca0000000000 */
[----:B------:R-:W-:Y:S04]  /*62a40*/  STSM.16.M88.4 [R3], R8 ;  /* 0x0000000803007844 */ /* 0x000fe80000000200 */
[----:B------:R0:W-:Y:S01]  /*62a50*/  STSM.16.M88.4 [R3+0x200], R24 ;  /* 0x0002001803007844 */ /* 0x0001e20000000200 */
[----:B------:R-:W-:Y:S06]  /*62a60*/  BAR.SYNC.DEFER_BLOCKING 0x0 ;  /* 0x0000000000007b1d */ /* 0x000fec0000010000 */
[----:B------:R-:W1:Y:S01]  /*62a70*/  LDS.128 R8, [R6] ;  /* 0x0000000006087984 */ /* 0x000e620000000c00 */
[----:B0-----:R-:W-:-:S03]  /*62a80*/  PRMT R27, R4, 0x5410, R5 ;  /* 0x00005410041b7816 */ /* 0x001fc60000000005 */
[----:B------:R-:W3:Y:S04]  /*62a90*/  LDL.LU R4, [R1+0x78] ;  /* 0x0000780001047983 */ /* 0x000ee80000300800 */
[----:B------:R-:W2:Y:S01]  /*62aa0*/  LDL.LU R5, [R1+0x7c] ;  /* 0x00007c0001057983 */ /* 0x000ea20000300800 */
[----:B----4-:R-:W-:Y:S02]  /*62ab0*/  PRMT R24, R19, 0x5410, R13 ;  /* 0x0000541013187816 */ /* 0x010fe4000000000d */
[----:B-----5:R-:W-:Y:S02]  /*62ac0*/  PRMT R25, R16, 0x5410, R18 ;  /* 0x0000541010197816 */ /* 0x020fe40000000012 */
[----:B------:R-:W-:Y:S02]  /*62ad0*/  PRMT R26, R7, 0x5410, R17 ;  /* 0x00005410071a7816 */ /* 0x000fe40000000011 */
[----:B------:R-:W0:Y:S01]  /*62ae0*/  LDS.128 R16, [R6+0x400] ;  /* 0x0004000006107984 */ /* 0x000e220000000c00 */
[----:B------:R-:W-:Y:S06]  /*62af0*/  BAR.SYNC.DEFER_BLOCKING 0x0 ;  /* 0x0000000000007b1d */ /* 0x000fec0000010000 */
[----:B-1----:R1:W-:Y:S04]  /*62b00*/  STL [R1+0x1fd0], R9 ;  /* 0x001fd00901007387 */ /* 0x0023e80000100800 */
[----:B-1----:R-:W4:Y:S04]  /*62b10*/  LDL.LU R9, [R1+0x84] ;  /* 0x0000840001097983 */ /* 0x002f280000300800 */
[----:B------:R1:W-:Y:S04]  /*62b20*/  STL [R1+0x1fcc], R10 ;  /* 0x001fcc0a01007387 */ /* 0x0003e80000100800 */
[----:B-1----:R-:W4:Y:S04]  /*62b30*/  LDL.LU R10, [R1+0x1c] ;  /* 0x00001c00010a7983 */ /* 0x002f280000300800 */
[----:B------:R1:W-:Y:S04]  /*62b40*/  STL [R1+0x1fc8], R11 ;  /* 0x001fc80b01007387 */ /* 0x0003e80000100800 */
[----:B-1----:R-:W5:Y:S04]  /*62b50*/  LDL.LU R11, [R1+0x88] ;  /* 0x00008800010b7983 */ /* 0x002f680000300800 */
[----:B------:R1:W-:Y:S04]  /*62b60*/  STL [R1+0x2020], R8 ;  /* 0x0020200801007387 */ /* 0x0003e80000100800 */
[----:B-1----:R-:W5:Y:S04]  /*62b70*/  LDL.LU R8, [R1+0x74] ;  /* 0x0000740001087983 */ /* 0x002f680000300800 */
[----:B------:R-:W2:Y:S04]  /*62b80*/  LDL.LU R0, [R1+0xa8] ;  /* 0x0000a80001007983 */ /* 0x000ea80000300800 */
[----:B------:R-:W2:Y:S04]  /*62b90*/  LDL.LU R12, [R1+0x100] ;  /* 0x00010000010c7983 */ /* 0x000ea80000300800 */
[----:B0-----:R-:W-:Y:S04]  /*62ba0*/  STL.64 [R1+0x60], R16 ;  /* 0x0000601001007387 */ /* 0x001fe80000100a00 */
[----:B------:R0:W-:Y:S04]  /*62bb0*/  STL.64 [R1+0x68], R18 ;  /* 0x0000681201007387 */ /* 0x0001e80000100a00 */
[----:B------:R-:W2:Y:S04]  /*62bc0*/  LDL.LU R28, [R1+0xa0] ;  /* 0x0000a000011c7983 */ /* 0x000ea80000300800 */
[----:B------:R-:W2:Y:S04]  /*62bd0*/  LDL.LU R15, [R1+0xf0] ;  /* 0x0000f000010f7983 */ /* 0x000ea80000300800 */
[----:B------:R-:W2:Y:S04]  /*62be0*/  LDL.LU R13, [R1+0xa4] ;  /* 0x0000a400010d7983 */ /* 0x000ea80000300800 */
[----:B0-----:R-:W2:Y:S04]  /*62bf0*/  LDL.LU R19, [R1+0xec] ;  /* 0x0000ec0001137983 */ /* 0x001ea80000300800 */
[----:B------:R-:W2:Y:S04]  /*62c00*/  LDL.LU R18, [R1+0x90] ;  /* 0x0000900001127983 */ /* 0x000ea80000300800 */
[----:B------:R-:W2:Y:S04]  /*62c10*/  LDL.LU R16, [R1+0xe0] ;  /* 0x0000e00001107983 */ /* 0x000ea80000300800 */
[----:B------:R-:W2:Y:S04]  /*62c20*/  LDL.LU R17, [R1+0x94] ;  /* 0x0000940001117983 */ /* 0x000ea80000300800 */
[----:B------:R-:W2:Y:S04]  /*62c30*/  LDL.LU R7, [R1+0xdc] ;  /* 0x0000dc0001077983 */ /* 0x000ea80000300800 */
[----:B------:R0:W-:Y:S04]  /*62c40*/  STSM.16.M88.4 [R3], R20 ;  /* 0x0000001403007844 */ /* 0x0001e80000000200 */
[----:B------:R1:W-:Y:S04]  /*62c50*/  STSM.16.M88.4 [R3+0x200], R24 ;  /* 0x0002001803007844 */ /* 0x0003e80000000200 */
[----:B0-----:R-:W3:Y:S04]  /*62c60*/  LDL.LU R20, [R1+0x110] ;  /* 0x0001100001147983 */ /* 0x001ee80000300800 */
[----:B------:R-:W2:Y:S04]  /*62c70*/  LDL.LU R21, [R1+0x10c] ;  /* 0x00010c0001157983 */ /* 0x000ea80000300800 */
[----:B------:R-:W4:Y:S04]  /*62c80*/  LDL.LU R22, [R1+0x108] ;  /* 0x0001080001167983 */ /* 0x000f280000300800 */
[----:B------:R-:W5:Y:S04]  /*62c90*/  LDL.LU R23, [R1+0x104] ;  /* 0x0001040001177983 */ /* 0x000f680000300800 */
[----:B-1----:R-:W4:Y:S04]  /*62ca0*/  LDL.LU R24, [R1+0x10] ;  /* 0x0000100001187983 */ /* 0x002f280000300800 */
[----:B------:R-:W5:Y:S04]  /*62cb0*/  LDL.LU R25, [R1+0x18] ;  /* 0x0000180001197983 */ /* 0x000f680000300800 */
[----:B------:R-:W3:Y:S04]  /*62cc0*/  LDL.LU R26, [R1+0x70] ;  /* 0x00007000011a7983 */ /* 0x000ee80000300800 */
[----:B------:R-:W3:Y:S01]  /*62cd0*/  LDL.LU R27, [R1+0x8c] ;  /* 0x00008c00011b7983 */ /* 0x000ee20000300800 */
[----:B------:R-:W-:Y:S01]  /*62ce0*/  BAR.SYNC.DEFER_BLOCKING 0x0 ;  /* 0x0000000000007b1d */ /* 0x000fe20000010000 */
[----:B----4-:R-:W-:-:S02]  /*62cf0*/  PRMT R22, R22, 0x5410, R24 ;  /* 0x0000541016167816 */ /* 0x010fc40000000018 */
[----:B-----5:R-:W-:Y:S02]  /*62d00*/  PRMT R23, R23, 0x5410, R25 ;  /* 0x0000541017177816 */ /* 0x020fe40000000019 */
[----:B------:R-:W-:Y:S02]  /*62d10*/  PRMT R25, R11, 0x5410, R8 ;  /* 0x000054100b197816 */ /* 0x000fe40000000008 */
[----:B---3--:R-:W-:Y:S02]  /*62d20*/  PRMT R24, R27, 0x5410, R26 ;  /* 0x000054101b187816 */ /* 0x008fe4000000001a */
[----:B------:R-:W-:Y:S02]  /*62d30*/  PRMT R26, R9, 0x5410, R10 ;  /* 0x00005410091a7816 */ /* 0x000fe4000000000a */
[----:B------:R-:W0:Y:S01]  /*62d40*/  LDS.128 R8, [R6] ;  /* 0x0000000006087984 */ /* 0x000e220000000c00 */
[----:B------:R-:W-:Y:S02]  /*62d50*/  PRMT R20, R20, 0x5410, R4 ;  /* 0x0000541014147816 */ /* 0x000fe40000000004 */
[----:B--2---:R-:W-:Y:S01]  /*62d60*/  PRMT R21, R21, 0x5410, R5 ;  /* 0x0000541015157816 */ /* 0x004fe20000000005 */
[----:B------:R-:W2:Y:S04]  /*62d70*/  LDL.LU R4, [R1+0x2028] ;  /* 0x0020280001047983 */ /* 0x000ea80000300800 */
[----:B------:R-:W3:Y:S04]  /*62d80*/  LDL.LU R5, [R1+0x2024] ;  /* 0x0020240001057983 */ /* 0x000ee80000300800 */
[----:B0-----:R-:W-:Y:S04]  /*62d90*/  STL.64 [R1+0x70], R8 ;  /* 0x0000700801007387 */ /* 0x001fe80000100a00 */
[----:B------:R-:W-:Y:S04]  /*62da0*/  STL.64 [R1+0x78], R10 ;  /* 0x0000780a01007387 */ /* 0x000fe80000100a00 */
[----:B------:R-:W0:Y:S01]  /*62db0*/  LDS.128 R8, [R6+0x400] ;  /* 0x0004000006087984 */ /* 0x000e220000000c00 */
[----:B------:R-:W-:Y:S01]  /*62dc0*/  BAR.SYNC.DEFER_BLOCKING 0x0 ;  /* 0x0000000000007b1d */ /* 0x000fe20000010000 */
[----:B------:R-:W-:-:S05]  /*62dd0*/  PRMT R27, R2, 0x5410, R29 ;  /* 0x00005410021b7816 */ /* 0x000fca000000001d */
[----:B------:R1:W-:Y:S04]  /*62de0*/  STSM.16.M88.4 [R3], R20 ;  /* 0x0000001403007844 */ /* 0x0003e80000000200 */
[----:B------:R-:W-:Y:S04]  /*62df0*/  STSM.16.M88.4 [R3+0x200], R24 ;  /* 0x0002001803007844 */ /* 0x000fe80000000200 */
[----:B0-----:R0:W-:Y:S04]  /*62e00*/  STL.64 [R1+0x80], R8 ;  /* 0x0000800801007387 */ /* 0x0011e80000100a00 */
[----:B------:R4:W-:Y:S01]  /*62e10*/  STL.64 [R1+0x88], R10 ;  /* 0x0000880a01007387 */ /* 0x0009e20000100a00 */
[----:B-1----:R-:W-:-:S03]  /*62e20*/  PRMT R20, R12, 0x5410, R0 ;  /* 0x000054100c147816 */ /* 0x002fc60000000000 */
[----:B0-----:R-:W5:Y:S04]  /*62e30*/  LDL.LU R8, [R1+0x2020] ;  /* 0x0020200001087983 */ /* 0x001f680000300800 */
[----:B------:R-:W2:Y:S04]  /*62e40*/  LDL.LU R21, [R1+0xfc] ;  /* 0x0000fc0001157983 */ /* 0x000ea80000300800 */
[----:B------:R-:W3:Y:S04]  /*62e50*/  LDL.LU R22, [R1+0xf8] ;  /* 0x0000f80001167983 */ /* 0x000ee80000300800 */
[----:B------:R-:W2:Y:S04]  /*62e60*/  LDL.LU R23, [R1+0xf4] ;  /* 0x0000f40001177983 */ /* 0x000ea80000300800 */
[----:B------:R-:W2:Y:S04]  /*62e70*/  LDL.LU R25, [R1+0xac] ;  /* 0x0000ac0001197983 */ /* 0x000ea80000300800 */
[----:B------:R-:W3:Y:S04]  /*62e80*/  LDL.LU R26, [R1+0x98] ;  /* 0x00009800011a7983 */ /* 0x000ee80000300800 */
[----:B------:R-:W2:Y:S04]  /*62e90*/  LDL.LU R27, [R1+0x9c] ;  /* 0x00009c00011b7983 */ /* 0x000ea80000300800 */
[----:B------:R-:W2:Y:S04]  /*62ea0*/  LDL.LU R2, [R1+0xbc] ;  /* 0x0000bc0001027983 */ /* 0x000ea80000300800 */
[----:B------:R-:W2:Y:S04]  /*62eb0*/  LDL.LU R12, [R1+0xe8] ;  /* 0x0000e800010c7983 */ /* 0x000ea80000300800 */
[----:B----4-:R-:W4:Y:S04]  /*62ec0*/  LDL.LU R11, [R1+0x24] ;  /* 0x00002400010b7983 */ /* 0x010f280000300800 */
[----:B------:R-:W4:Y:S04]  /*62ed0*/  LDL.LU R10, [R1+0xd0] ;  /* 0x0000d000010a7983 */ /* 0x000f280000300800 */
[----:B------:R-:W2:Y:S04]  /*62ee0*/  LDL.LU R29, [R1+0x28] ;  /* 0x00002800011d7983 */ /* 0x000ea80000300800 */
[----:B------:R-:W2:Y:S04]  /*62ef0*/  LDL.LU R0, [R1+0xcc] ;  /* 0x0000cc0001007983 */ /* 0x000ea80000300800 */
[----:B------:R-:W5:Y:S01]  /*62f00*/  LDL R9, [R1+0x9a4] ;  /* 0x0009a40001097983 */ /* 0x000f620000100800 */
[----:B------:R-:W-:Y:S01]  /*62f10*/  PRMT R24, R15, 0x5410, R28 ;  /* 0x000054100f187816 */ /* 0x000fe2000000001c */
[----:B------:R-:W-:Y:S06]  /*62f20*/  BAR.SYNC.DEFER_BLOCKING 0x0 ;  /* 0x0000000000007b1d */ /* 0x000fec0000010000 */
[----:B----4-:R-:W-:Y:S04]  /*62f30*/  STL.64 [R1+0x2018], R10 ;  /* 0x0020180a01007387 */ /* 0x010fe80000100a00 */
[----:B-----5:R-:W-:Y:S04]  /*62f40*/  STL.64 [R1+0x2010], R8 ;  /* 0x0020100801007387 */ /* 0x020fe80000100a00 */
[----:B------:R-:W0:Y:S01]  /*62f50*/  LDS.128 R8, [R6] ;  /* 0x0000000006087984 */ /* 0x000e220000000c00 */
[----:B---3--:R-:W-:-:S02]  /*62f60*/  PRMT R22, R22, 0x5410, R26 ;  /* 0x0000541016167816 */ /* 0x008fc4000000001a */
[----:B------:R-:W-:Y:S01]  /*62f70*/  PRMT R26, R16, 0x5410, R18 ;  /* 0x00005410101a7816 */ /* 0x000fe20000000012 */
[----:B------:R-:W3:Y:S01]  /*62f80*/  LDL.LU R28, [R1+0xb8] ;  /* 0x0000b800011c7983 */ /* 0x000ee20000300800 */
[----:B--2---:R-:W-:-:S03]  /*62f90*/  PRMT R23, R23, 0x5410, R27 ;  /* 0x0000541017177816 */ /* 0x004fc6000000001b */
[----:B------:R-:W3:Y:S01]  /*62fa0*/  LDL.LU R16, [R1+0xd8] ;  /* 0x0000d80001107983 */ /* 0x000ee20000300800 */
[----:B------:R-:W-:Y:S02]  /*62fb0*/  PRMT R21, R21, 0x5410, R25 ;  /* 0x0000541015157816 */ /* 0x000fe40000000019 */
[----:B------:R-:W-:Y:S02]  /*62fc0*/  PRMT R27, R7, 0x5410, R17 ;  /* 0x00005410071b7816 */ /* 0x000fe40000000011 */
[----:B------:R-:W-:Y:S01]  /*62fd0*/  PRMT R25, R19, 0x5410, R13 ;  /* 0x0000541013197816 */ /* 0x000fe2000000000d */
[----:B0-----:R-:W-:Y:S04]  /*62fe0*/  STL.64 [R1+0x90], R8 ;  /* 0x0000900801007387 */ /* 0x001fe80000100a00 */
[----:B------:R-:W-:Y:S04]  /*62ff0*/  STL.64 [R1+0x98], R10 ;  /* 0x0000980a01007387 */ /* 0x000fe80000100a00 */
[----:B------:R-:W2:Y:S04]  /*63000*/  LDL.LU R15, [R1+0xb4] ;  /* 0x0000b400010f7983 */ /* 0x000ea80000300800 */
[----:B------:R-:W4:Y:S04]  /*63010*/  LDL.LU R17, [R1+0xd4] ;  /* 0x0000d40001117983 */ /* 0x000f280000300800 */
[----:B------:R-:W5:Y:S04]  /*63020*/  LDL.LU R13, [R1+0x2c] ;  /* 0x00002c00010d7983 */ /* 0x000f680000300800 */
[----:B------:R-:W0:Y:S01]  /*63030*/  LDS.128 R8, [R6+0x400] ;  /* 0x0004000006087984 */ /* 0x000e220000000c00 */
[----:B------:R-:W-:Y:S06]  /*63040*/  BAR.SYNC.DEFER_BLOCKING 0x0 ;  /* 0x0000000000007b1d */ /* 0x000fec0000010000 */
[----:B------:R-:W-:Y:S04]  /*63050*/  STSM.16.M88.4 [R3], R20 ;  /* 0x0000001403007844 */ /* 0x000fe80000000200 */
[----:B------:R-:W-:Y:S01]  /*63060*/  STSM.16.M88.4 [R3+0x200], R24 ;  /* 0x0002001803007844 */ /* 0x000fe20000000200 */
[----:B------:R-:W-:Y:S06]  /*63070*/  BAR.SYNC.DEFER_BLOCKING 0x0 ;  /* 0x0000000000007b1d */ /* 0x000fec0000010000 */
[----:B------:R-:W1:Y:S04]  /*63080*/  LDS.128 R20, [R6] ;  /* 0x0000000006147984 */ /* 0x000e680000000c00 */
[----:B------:R-:W4:Y:S01]  /*63090*/  LDS.128 R24, [R6+0x400] ;  /* 0x0004000006187984 */ /* 0x000f220000000c00 */
[----:B------:R-:W-:Y:S01]  /*630a0*/  PRMT R12, R12, 0x5410, R2 ;  /* 0x000054100c0c7816 */ /* 0x000fe20000000002 */
[----:B------:R-:W-:Y:S06]  /*630b0*/  BAR.SYNC.DEFER_BLOCKING 0x0 ;  /* 0x0000000000007b1d */ /* 0x000fec0000010000 */
[----:B--2---:R2:W-:Y:S04]  /*630c0*/  STL.64 [R1+0x2000], R14 ;  /* 0x0020000e01007387 */ /* 0x0045e80000100a00 */
[----:B--2---:R-:W2:Y:S04]  /*630d0*/  LDL.LU R14, [R1+0xc0] ;  /* 0x0000c000010e7983 */ /* 0x004ea80000300800 */
[----:B------:R-:W2:Y:S04]  /*630e0*/  LDL.LU R15, [R1+0xe4] ;  /* 0x0000e400010f7983 */ /* 0x000ea80000300800 */
[----:B-----5:R-:W-:Y:S04]  /*630f0*/  STL [R1+0x1ff8], R13 ;  /* 0x001ff80d01007387 */ /* 0x020fe80000100800 */
[----:B------:R-:W5:Y:S04]  /*63100*/  LDL.LU R18, [R1+0xc4] ;  /* 0x0000c40001127983 */ /* 0x000f680000300800 */
[----:B0-----:R-:W-:Y:S04]  /*63110*/  STL.64 [R1+0xa0], R8 ;  /* 0x0000a00801007387 */ /* 0x001fe80000100a00 */
[----:B------:R0:W-:Y:S04]  /*63120*/  STL.64 [R1+0xa8], R10 ;  /* 0x0000a80a01007387 */ /* 0x0001e80000100a00 */
[----:B0-----:R-:W3:Y:S04]  /*63130*/  LDL.LU.64 R10, [R1+0x2018] ;  /* 0x00201800010a7983 */ /* 0x001ee80000300a00 */
[----:B------:R-:W4:Y:S04]  /*63140*/  LDL.LU.64 R8, [R1+0x2010] ;  /* 0x0020100001087983 */ /* 0x000f280000300a00 */
[----:B------:R-:W5:Y:S04]  /*63150*/  LDL.LU R19, [R1+0xb0] ;  /* 0x0000b00001137983 */ /* 0x000f680000300800 */
[----:B------:R-:W5:Y:S04]  /*63160*/  LDL.LU R7, [R1+0xc8] ;  /* 0x0000c80001077983 */ /* 0x000f680000300800 */
[----:B-1----:R0:W-:Y:S04]  /*63170*/  STL [R1+0x1fc4], R23 ;  /* 0x001fc41701007387 */ /* 0x0021e80000100800 */
[----:B0-----:R-:W4:Y:S04]  /*63180*/  LDL R23, [R1+0x700] ;  /* 0x0007000001177983 */ /* 0x001f280000100800 */
[----:B------:R-:W4:Y:S01]  /*63190*/  LDL.LU R6, [R1+0x2008] ;  /* 0x0020080001067983 */ /* 0x000f220000300800 */
[----:B--2---:R-:W-:-:S02]  /*631a0*/  PRMT R13, R15, 0x5410, R14 ;  /* 0x000054100f0d7816 */ /* 0x004fc4000000000e */
[----:B------:R-:W-:Y:S02]  /*631b0*/  PRMT R15, R0, 0x5410, R29 ;  /* 0x00005410000f7816 */ /* 0x000fe4000000001d */
[----:B---3--:R-:W-:Y:S02]  /*631c0*/  PRMT R14, R10, 0x5410, R11 ;  /* 0x000054100a0e7816 */ /* 0x008fe4000000000b */
[----:B------:R-:W2:Y:S04]  /*631d0*/  LDL R10, [R1+0x9a0] ;  /* 0x0009a000010a7983 */ /* 0x000ea80000100800 */
[----:B------:R0:W-:Y:S04]  /*631e0*/  STSM.16.M88.4 [R3], R12 ;  /* 0x0000000c03007844 */ /* 0x0001e80000000200 */
[----:B0-----:R-:W3:Y:S04]  /*631f0*/  LDL.LU.64 R14, [R1+0x2000] ;  /* 0x00200000010e7983 */ /* 0x001ee80000300a00 */
[----:B------:R-:W2:Y:S01]  /*63200*/  LDL.LU R13, [R1+0x1ff8] ;  /* 0x001ff800010d7983 */ /* 0x000ea20000300800 */
[----:B------:R-:W-:-:S02]  /*63210*/  PRMT R16, R16, 0x5410, R28 ;  /* 0x0000541010107816 */ /* 0x000fc4000000001c */
[----:B-----5:R-:W-:Y:S01]  /*63220*/  PRMT R19, R7, 0x5410, R19 ;  /* 0x0000541007137816 */ /* 0x020fe20000000013 */
[C---:B----4-:R-:W-:Y:S01]  /*63230*/  IMAD R2, R9.reuse, UR5, RZ ;  /* 0x0000000509027c24 */ /* 0x050fe2000f8e02ff */
[----:B------:R-:W-:Y:S01]  /*63240*/  ISETP.GE.AND P1, PT, R9, UR12, PT ;  /* 0x0000000c09007c0c */ /* 0x000fe2000bf26270 */
[----:B------:R-:W-:Y:S01]  /*63250*/  ULDC UR5, c[0x0][0x248] ;  /* 0x0000920000057ab9 */ /* 0x000fe20000000800 */
[----:B------:R-:W-:Y:S01]  /*63260*/  ULDC.64 UR12, c[0x0][0x228] ;  /* 0x00008a00000c7ab9 */ /* 0x000fe20000000a00 */
[C---:B------:R-:W-:Y:S01]  /*63270*/  IMAD R12, R23.reuse, UR5, RZ ;  /* 0x00000005170c7c24 */ /* 0x040fe2000f8e02ff */
[C---:B------:R-:W-:Y:S01]  /*63280*/  IADD3 R0, P4, R2.reuse, UR6, RZ ;  /* 0x0000000602007c10 */ /* 0x040fe2000ff9e0ff */
[----:B------:R-:W-:Y:S01]  /*63290*/  ULDC UR5, c[0x0][0x244] ;  /* 0x0000910000057ab9 */ /* 0x000fe20000000800 */
[----:B------:R-:W-:Y:S02]  /*632a0*/  ISETP.LT.AND P1, PT, R23, UR31, !P1 ;  /* 0x0000001f17007c0c */ /* 0x000fe4000cf21270 */
[----:B------:R-:W-:Y:S01]  /*632b0*/  LEA.HI.X.SX32 R2, R2, UR7, 0x1, P4 ;  /* 0x0000000702027c11 */ /* 0x000fe2000a0f0eff */
[----:B------:R-:W-:Y:S01]  /*632c0*/  ULDC.64 UR6, c[0x0][0x220] ;  /* 0x0000880000067ab9 */ /* 0x000fe20000000a00 */
[----:B------:R-:W-:-:S02]  /*632d0*/  SHF.R.S32.HI R11, RZ, 0x1f, R12 ;  /* 0x0000001fff0b7819 */ /* 0x000fc4000001140c */
[----:B------:R-:W-:-:S05]  /*632e0*/  IADD3 R28, P4, R12, R0, RZ ;  /* 0x000000000c1c7210 */ /* 0x000fca0007f9e0ff */
[----:B------:R-:W-:Y:S01]  /*632f0*/  IMAD.X R29, R11, 0x1, R2, P4 ;  /* 0x000000010b1d7824 */ /* 0x000fe200020e0602 */
[----:B---3--:R-:W-:Y:S02]  /*63300*/  PRMT R17, R17, 0x5410, R15 ;  /* 0x0000541011117816 */ /* 0x008fe4000000000f */
[----:B--2---:R-:W-:-:S05]  /*63310*/  PRMT R18, R18, 0x5410, R13 ;  /* 0x0000541012127816 */ /* 0x004fca000000000d */
[----:B------:R0:W-:Y:S01]  /*63320*/  STSM.16.M88.4 [R3+0x200], R16 ;  /* 0x0002001003007844 */ /* 0x0001e20000000200 */
[----:B------:R-:W-:Y:S01]  /*63330*/  IMAD R7, R10, UR5, RZ ;  /* 0x000000050a077c24 */ /* 0x000fe2000f8e02ff */
[----:B------:R-:W-:Y:S01]  /*63340*/  PRMT R13, R4, 0x7770, RZ ;  /* 0x00007770040d7816 */ /* 0x000fe200000000ff */
[----:B------:R-:W-:Y:S01]  /*63350*/  ULDC UR5, c[0x0][0x248] ;  /* 0x0000920000057ab9 */ /* 0x000fe20000000800 */
[----:B------:R-:W-:Y:S01]  /*63360*/  BAR.SYNC.DEFER_BLOCKING 0x0 ;  /* 0x0000000000007b1d */ /* 0x000fe20000010000 */
[----:B------:R-:W-:-:S04]  /*63370*/  ISETP.GE.AND P4, PT, R10, UR14, PT ;  /* 0x0000000e0a007c0c */ /* 0x000fc8000bf86270 */
[----:B------:R-:W-:Y:S01]  /*63380*/  ISETP.LT.AND P4, PT, R23, UR35, !P4 ;  /* 0x0000002317007c0c */ /* 0x000fe2000e781270 */
[----:B------:R-:W-:Y:S01]  /*63390*/  ULDC.64 UR14, c[0x0][0x228] ;  /* 0x00008a00000e7ab9 */ /* 0x000fe20000000a00 */
[C---:B0-----:R-:W-:Y:S02]  /*633a0*/  IADD3 R3, P5, R7.reuse, UR6, RZ ;  /* 0x0000000607037c10 */ /* 0x041fe4000ffbe0ff */
[----:B------:R-:W-:Y:S01]  /*633b0*/  PRMT R18, R4, 0x7771, RZ ;  /* 0x0000777104127816 */ /* 0x000fe200000000ff */
[----:B------:R0:W-:Y:S02]  /*633c0*/  @P1 STG.E.U8 desc[UR32][R28.64], R13 ;  /* 0x0000000d1c001986 */ /* 0x0001e4000c101120 */
[----:B0-----:R-:W-:Y:S01]  /*633d0*/  LEA.HI.X.SX32 R28, R7, UR7, 0x1, P5 ;  /* 0x00000007071c7c11 */ /* 0x001fe2000a8f0eff */
[C---:B------:R-:W-:Y:S01]  /*633e0*/  VIADD R7, R12.reuse, UR5 ;  /* 0x000000050c077c36 */ /* 0x040fe20008000000 */
[----:B------:R-:W-:Y:S01]  /*633f0*/  IADD3 R12, P1, R12, R3, RZ ;  /* 0x000000030c0c7210 */ /* 0x000fe20007f3e0ff */
[----:B------:R-:W-:Y:S01]  /*63400*/  VIADD R29, R23, 0x3 ;  /* 0x00000003171d7836 */ /* 0x000fe20000000000 */
[----:B------:R-:W-:Y:S01]  /*63410*/  ULDC UR5, c[0x0][0x22c] ;  /* 0x00008b0000057ab9 */ /* 0x000fe20000000800 */
[----:B------:R-:W-:-:S02]  /*63420*/  ULDC.64 UR6, c[0x0][0x228] ;  /* 0x00008a0000067ab9 */ /* 0x000fc40000000a00 */
[--C-:B------:R-:W-:Y:S01]  /*63430*/  IMAD.X R13, R11, 0x1, R28.reuse, P1 ;  /* 0x000000010b0d7824 */ /* 0x100fe200008e061c */
[----:B------:R-:W-:Y:S01]  /*63440*/  ISETP.GE.AND P1, PT, R29, UR5, PT ;  /* 0x000000051d007c0c */ /* 0x000fe2000bf26270 */
[----:B------:R-:W-:Y:S01]  /*63450*/  ULDC UR5, c[0x0][0x248] ;  /* 0x0000920000057ab9 */ /* 0x000fe20000000800 */
[----:B------:R-:W-:Y:S02]  /*63460*/  ISETP.LT.AND P5, PT, R9, UR6, !P2 ;  /* 0x0000000609007c0c */ /* 0x000fe4000d7a1270 */
[----:B------:R0:W-:Y:S01]  /*63470*/  @P4 STG.E.U8 desc[UR32][R12.64], R18 ;  /* 0x000000120c004986 */ /* 0x0001e2000c101120 */
[----:B------:R-:W-:Y:S01]  /*63480*/  ISETP.LT.AND P4, PT, R10, UR14, !P2 ;  /* 0x0000000e0a007c0c */ /* 0x000fe2000d781270 */
[C---:B------:R-:W-:Y:S01]  /*63490*/  VIADD R29, R7.reuse, UR5 ;  /* 0x00000005071d7c36 */ /* 0x040fe20008000000 */
[----:B------:R-:W-:Y:S01]  /*634a0*/  SHF.R.S32.HI R15, RZ, 0x1f, R7 ;  /* 0x0000001fff0f7819 */ /* 0x000fe20000011407 */
[----:B------:R-:W-:Y:S01]  /*634b0*/  ULDC UR5, c[0x0][0x22c] ;  /* 0x00008b0000057ab9 */ /* 0x000fe20000000800 */
[C---:B------:R-:W-:Y:S01]  /*634c0*/  IADD3 R16, P6, R7.reuse, R0, RZ ;  /* 0x0000000007107210 */ /* 0x040fe20007fde0ff */
[----:B------:R-:W-:Y:S01]  /*634d0*/  ULDC UR6, c[0x0][0x22c] ;  /* 0x00008b0000067ab9 */ /* 0x000fe20000000800 */
[----:B0-----:R-:W-:Y:S01]  /*634e0*/  IADD3 R18, P2, R7, R3, RZ ;  /* 0x0000000307127210 */ /* 0x001fe20007f5e0ff */
[----:B------:R-:W-:Y:S01]  /*634f0*/  VIADD R7, R23, 0x4 ;  /* 0x0000000417077836 */ /* 0x000fe20000000000 */
[----:B------:R-:W2:Y:S03]  /*63500*/  LDL.LU.64 R12, [R1+0x1ff0] ;  /* 0x001ff000010c7983 */ /* 0x000ea60000300a00 */
[----:B------:R-:W-:Y:S01]  /*63510*/  IMAD.X R19, R15, 0x1, R28, P2 ;  /* 0x000000010f137824 */ /* 0x000fe200010e061c */
[----:B------:R-:W-:Y:S01]  /*63520*/  ISETP.GE.AND P2, PT, R7, UR5, PT ;  /* 0x0000000507007c0c */ /* 0x000fe2000bf46270 */
[----:B------:R-:W-:Y:S01]  /*63530*/  IMAD.X R17, R15, 0x1, R2, P6 ;  /* 0x000000010f117824 */ /* 0x000fe200030e0602 */
[----:B------:R-:W3:Y:S01]  /*63540*/  LDL.LU R7, [R1+0x1fe8] ;  /* 0x001fe80001077983 */ /* 0x000ee20000300800 */
[----:B------:R-:W-:Y:S01]  /*63550*/  PRMT R11, R4, 0x7772, RZ ;  /* 0x00007772040b7816 */ /* 0x000fe200000000ff */
[----:B------:R-:W-:-:S04]  /*63560*/  ULDC UR5, c[0x0][0x248] ;  /* 0x0000920000057ab9 */ /* 0x000fc80000000800 */
[----:B------:R0:W-:Y:S01]  /*63570*/  @P5 STG.E.U8 desc[UR32][R16.64], R11 ;  /* 0x0000000b10005986 */ /* 0x0001e2000c101120 */
[----:B------:R-:W-:Y:S02]  /*63580*/  ISETP.LT.AND P5, PT, R9, UR12, !P3 ;  /* 0x0000000c09007c0c */ /* 0x000fe4000dfa1270 */
[----:B------:R-:W-:Y:S02]  /*63590*/  PRMT R4, R4, 0x7773, RZ ;  /* 0x0000777304047816 */ /* 0x000fe400000000ff */
[----:B------:R-:W-:Y:S02]  /*635a0*/  PRMT R15, R5, 0x7770, RZ ;  /* 0x00007770050f7816 */ /* 0x000fe400000000ff */
[----:B0-----:R-:W-:Y:S02]  /*635b0*/  SHF.R.S32.HI R11, RZ, 0x1f, R29 ;  /* 0x0000001fff0b7819 */ /* 0x001fe4000001141d */
[----:B------:R-:W-:Y:S01]  /*635c0*/  IADD3 R16, P6, R29, R0, RZ ;  /* 0x000000001d107210 */ /* 0x000fe20007fde0ff */
[----:B------:R0:W-:Y:S01]  /*635d0*/  @P4 STG.E.U8 desc[UR32][R18.64], R4 ;  /* 0x0000000412004986 */ /* 0x0001e2000c101120 */
[----:B------:R-:W-:-:S03]  /*635e0*/  ISETP.LT.AND P4, PT, R10, UR18, !P3 ;  /* 0x000000120a007c0c */ /* 0x000fc6000df81270 */
[----:B------:R-:W-:-:S05]  /*635f0*/  IMAD.X R17, R11, 0x1, R2, P6 ;  /* 0x000000010b117824 */ /* 0x000fca00030e0602 */
[----:B------:R1:W-:Y:S01]  /*63600*/  @P5 STG.E.U8 desc[UR32][R16.64], R15 ;  /* 0x0000000f10005986 */ /* 0x0003e2000c101120 */
[----:B------:R-:W-:Y:S01]  /*63610*/  ISETP.LT.AND P5, PT, R9, UR16, !P1 ;  /* 0x0000001009007c0c */ /* 0x000fe2000cfa1270 */
[C---:B0-----:R-:W-:Y:S01]  /*63620*/  VIADD R4, R29.reuse, UR5 ;  /* 0x000000051d047c36 */ /* 0x041fe20008000000 */
[----:B------:R-:W-:Y:S01]  /*63630*/  IADD3 R18, P3, R29, R3, RZ ;  /* 0x000000031d127210 */ /* 0x000fe20007f7e0ff */
[----:B------:R-:W-:Y:S01]  /*63640*/  VIADD R29, R23, 0x5 ;  /* 0x00000005171d7836 */ /* 0x000fe20000000000 */
[----:B------:R-:W-:-:S03]  /*63650*/  ULDC UR5, c[0x0][0x248] ;  /* 0x0000920000057ab9 */ /* 0x000fc60000000800 */
[----:B------:R-:W-:Y:S01]  /*63660*/  IMAD.X R19, R11, 0x1, R28, P3 ;  /* 0x000000010b137824 */ /* 0x000fe200018e061c */
[----:B------:R-:W-:Y:S02]  /*63670*/  PRMT R11, R5, 0x7771, RZ ;  /* 0x00007771050b7816 */ /* 0x000fe400000000ff */
[----:B-1----:R-:W-:Y:S02]  /*63680*/  SHF.R.S32.HI R15, RZ, 0x1f, R4 ;  /* 0x0000001fff0f7819 */ /* 0x002fe40000011404 */
[----:B------:R-:W-:Y:S02]  /*63690*/  IADD3 R16, P6, R4, R0, RZ ;  /* 0x0000000004107210 */ /* 0x000fe40007fde0ff */
[----:B------:R-:W-:Y:S01]  /*636a0*/  ISETP.GE.AND P3, PT, R29, UR6, PT ;  /* 0x000000061d007c0c */ /* 0x000fe2000bf66270 */
[----:B------:R0:W-:Y:S01]  /*636b0*/  @P4 STG.E.U8 desc[UR32][R18.64], R11 ;  /* 0x0000000b12004986 */ /* 0x0001e2000c101120 */
[----:B------:R-:W-:Y:S01]  /*636c0*/  PRMT R29, R5, 0x7772, RZ ;  /* 0x00007772051d7816 */ /* 0x000fe200000000ff */
[----:B------:R-:W-:Y:S01]  /*636d0*/  IMAD.X R17, R15, 0x1, R2, P6 ;  /* 0x000000010f117824 */ /* 0x000fe200030e0602 */
[----:B------:R-:W-:Y:S01]  /*636e0*/  ISETP.LT.AND P4, PT, R10, UR22, !P1 ;  /* 0x000000160a007c0c */ /* 0x000fe2000cf81270 */
[----:B------:R-:W-:-:S03]  /*636f0*/  ULDC UR6, c[0x0][0x22c] ;  /* 0x00008b0000067ab9 */ /* 0x000fc60000000800 */
[----:B------:R1:W-:Y:S01]  /*63700*/  @P5 STG.E.U8 desc[UR32][R16.64], R29 ;  /* 0x0000001d10005986 */ /* 0x0003e2000c101120 */
[----:B------:R-:W-:Y:S01]  /*63710*/  PRMT R5, R5, 0x7773, RZ ;  /* 0x0000777305057816 */ /* 0x000fe200000000ff */
[----:B0-----:R-:W-:Y:S01]  /*63720*/  VIADD R11, R23, 0x6 ;  /* 0x00000006170b7836 */ /* 0x001fe20000000000 */
[C---:B-1----:R-:W-:Y:S01]  /*63730*/  IADD3 R16, P1, R4.reuse, R3, RZ ;  /* 0x0000000304107210 */ /* 0x042fe20007f3e0ff */
[----:B------:R-:W-:Y:S01]  /*63740*/  VIADD R29, R4, UR5 ;  /* 0x00000005041d7c36 */ /* 0x000fe20008000000 */
[----:B------:R-:W-:Y:S01]  /*63750*/  ISETP.LT.AND P5, PT, R9, UR20, !P2 ;  /* 0x0000001409007c0c */ /* 0x000fe2000d7a1270 */
[----:B------:R-:W-:Y:S02]  /*63760*/  ULDC UR5, c[0x0][0x22c] ;  /* 0x00008b0000057ab9 */ /* 0x000fe40000000800 */
[----:B------:R-:W-:Y:S01]  /*63770*/  IMAD.X R17, R15, 0x1, R28, P1 ;  /* 0x000000010f117824 */ /* 0x000fe200008e061c */
[----:B------:R-:W-:Y:S01]  /*63780*/  ISETP.GE.AND P1, PT, R11, UR6, PT ;  /* 0x000000060b007c0c */ /* 0x000fe2000bf26270 */
[----:B------:R-:W-:Y:S01]  /*63790*/  ULDC UR6, c[0x0][0x228] ;  /* 0x00008a0000067ab9 */ /* 0x000fe20000000800 */
[----:B------:R-:W-:-:S02]  /*637a0*/  SHF.R.S32.HI R11, RZ, 0x1f, R29 ;  /* 0x0000001fff0b7819 */ /* 0x000fc4000001141d */
[-C--:B------:R-:W-:Y:S01]  /*637b0*/  IADD3 R4, P6, R29, R0.reuse, RZ ;  /* 0x000000001d047210 */ /* 0x080fe20007fde0ff */
[----:B------:R0:W-:Y:S01]  /*637c0*/  @P4 STG.E.U8 desc[UR32][R16.64], R5 ;  /* 0x0000000510004986 */ /* 0x0001e2000c101120 */
[----:B------:R-:W-:Y:S02]  /*637d0*/  PRMT R15, R6, 0x7770, RZ ;  /* 0x00007770060f7816 */ /* 0x000fe400000000ff */
[----:B------:R-:W-:Y:S01]  /*637e0*/  ISETP.LT.AND P2, PT, R10, UR26, !P2 ;  /* 0x0000001a0a007c0c */ /* 0x000fe2000d741270 */
[----:B0-----:R-:W-:Y:S02]  /*637f0*/  VIADD R16, R23, 0x7 ;  /* 0x0000000717107836 */ /* 0x001fe40000000000 */
[----:B------:R-:W-:Y:S01]  /*63800*/  IMAD.X R5, R11, 0x1, R2, P6 ;  /* 0x000000010b057824 */ /* 0x000fe200030e0602 */
[C---:B------:R-:W-:Y:S02]  /*63810*/  IADD3 R18, P6, R29.reuse, R3, RZ ;  /* 0x000000031d127210 */ /* 0x040fe40007fde0ff */
[----:B------:R-:W-:Y:S01]  /*63820*/  ISETP.GE.AND P4, PT, R16, UR5, PT ;  /* 0x0000000510007c0c */ /* 0x000fe2000bf86270 */
[----:B------:R-:W-:Y:S01]  /*63830*/  ULDC UR5, c[0x0][0x248] ;  /* 0x0000920000057ab9 */ /* 0x000fe20000000800 */
[----:B------:R0:W-:Y:S01]  /*63840*/  @P5 STG.E.U8 desc[UR32][R4.64], R15 ;  /* 0x0000000f04005986 */ /* 0x0001e2000c101120 */
[----:B------:R-:W-:Y:S01]  /*63850*/  VIADD R29, R29, UR5 ;  /* 0x000000051d1d7c36 */ /* 0x000fe20008000000 */
[----:B------:R-:W-:Y:S01]  /*63860*/  ISETP.LT.AND P5, PT, R9, UR24, !P3 ;  /* 0x0000001809007c0c */ /* 0x000fe2000dfa1270 */
[----:B------:R-:W-:Y:S01]  /*63870*/  IMAD.X R19, R11, 0x1, R28, P6 ;  /* 0x000000010b137824 */ /* 0x000fe200030e061c */
[C---:B------:R-:W-:Y:S01]  /*63880*/  PRMT R17, R6.reuse, 0x7771, RZ ;  /* 0x0000777106117816 */ /* 0x040fe200000000ff */
[----:B------:R-:W-:Y:S01]  /*63890*/  VIADD R16, R23, 0x8 ;  /* 0x0000000817107836 */ /* 0x000fe20000000000 */
[----:B------:R-:W-:Y:S01]  /*638a0*/  SHF.R.S32.HI R11, RZ, 0x1f, R29 ;  /* 0x0000001fff0b7819 */ /* 0x000fe2000001141d */
[----:B------:R-:W-:Y:S01]  /*638b0*/  ULDC UR5, c[0x0][0x22c] ;  /* 0x00008b0000057ab9 */ /* 0x000fe20000000800 */
[----:B0-----:R-:W-:Y:S01]  /*638c0*/  IADD3 R4, P6, R29, R0, RZ ;  /* 0x000000001d047210 */ /* 0x001fe20007fde0ff */
[----:B------:R0:W-:Y:S01]  /*638d0*/  @P2 STG.E.U8 desc[UR32][R18.64], R17 ;  /* 0x0000001112002986 */ /* 0x0001e2000c101120 */
[----:B------:R-:W-:-:S02]  /*638e0*/  PRMT R15, R6, 0x7772, RZ ;  /* 0x00007772060f7816 */ /* 0x000fc400000000ff */
[----:B------:R-:W-:Y:S01]  /*638f0*/  ISETP.GE.AND P2, PT, R16, UR5, PT ;  /* 0x0000000510007c0c */ /* 0x000fe2000bf46270 */
[----:B------:R-:W-:Y:S01]  /*63900*/  IMAD.X R5, R11, 0x1, R2, P6 ;  /* 0x000000010b057824 */ /* 0x000fe200030e0602 */
[----:B------:R-:W-:Y:S01]  /*63910*/  ISETP.LT.AND P3, PT, R10, UR28, !P3 ;  /* 0x0000001c0a007c0c */ /* 0x000fe2000df61270 */
[----:B------:R-:W-:-:S03]  /*63920*/  ULDC UR5, c[0x0][0x248] ;  /* 0x0000920000057ab9 */ /* 0x000fc60000000800 */
[----:B------:R1:W-:Y:S01]  /*63930*/  @P5 STG.E.U8 desc[UR32][R4.64], R15 ;  /* 0x0000000f04005986 */ /* 0x0003e2000c101120 */
[CC--:B0-----:R-:W-:Y:S01]  /*63940*/  IADD3 R18, P6, R29.reuse, R3.reuse, RZ ;  /* 0x000000031d127210 */ /* 0x0c1fe20007fde0ff */
[----:B------:R-:W-:Y:S01]  /*63950*/  VIADD R29, R29, UR5 ;  /* 0x000000051d1d7c36 */ /* 0x000fe20008000000 */
[----:B------:R-:W-:Y:S01]  /*63960*/  ISETP.LT.AND P5, PT, R9, UR30, !P1 ;  /* 0x0000001e09007c0c */ /* 0x000fe2000cfa1270 */
[----:B------:R-:W-:Y:S01]  /*63970*/  ULDC UR5, c[0x0][0x22c] ;  /* 0x00008b0000057ab9 */ /* 0x000fe20000000800 */
[----:B------:R-:W-:Y:S01]  /*63980*/  PRMT R16, R6, 0x7773, RZ ;  /* 0x0000777306107816 */ /* 0x000fe200000000ff */
[----:B------:R-:W-:Y:S01]  /*63990*/  IMAD.X R19, R11, 0x1, R28, P6 ;  /* 0x000000010b137824 */ /* 0x000fe200030e061c */
[----:B------:R-:W-:Y:S02]  /*639a0*/  SHF.R.S32.HI R11, RZ, 0x1f, R29 ;  /* 0x0000001fff0b7819 */ /* 0x000fe4000001141d */
[----:B-1----:R-:W-:Y:S02]  /*639b0*/  IADD3 R4, P6, R29, R0, RZ ;  /* 0x000000001d047210 */ /* 0x002fe40007fde0ff */
[----:B------:R-:W-:Y:S01]  /*639c0*/  ISETP.LT.AND P1, PT, R10, UR34, !P1 ;  /* 0x000000220a007c0c */ /* 0x000fe2000cf21270 */
[----:B------:R0:W-:Y:S02]  /*639d0*/  @P3 STG.E.U8 desc[UR32][R18.64], R16 ;  /* 0x0000001012003986 */ /* 0x0001e4000c101120 */
[----:B------:R-:W-:Y:S01]  /*639e0*/  IMAD.X R5, R11, 0x1, R2, P6 ;  /* 0x000000010b057824 */ /* 0x000fe200030e0602 */
[----:B0-----:R-:W-:-:S05]  /*639f0*/  IADD3 R16, P6, R29, R3, RZ ;  /* 0x000000031d107210 */ /* 0x001fca0007fde0ff */
[----:B------:R-:W-:Y:S01]  /*63a00*/  IMAD.X R17, R11, 0x1, R28, P6 ;  /* 0x000000010b117824 */ /* 0x000fe200030e061c */
[----:B---3--:R-:W-:-:S05]  /*63a10*/  PRMT R15, R7, 0x7770, RZ ;  /* 0x00007770070f7816 */ /* 0x008fca00000000ff */
[----:B------:R0:W-:Y:S02]  /*63a20*/  @P5 STG.E.U8 desc[UR32][R4.64], R15 ;  /* 0x0000000f04005986 */ /* 0x0001e4000c101120 */
[----:B0-----:R-:W-:-:S05]  /*63a30*/  PRMT R5, R7, 0x7771, RZ ;  /* 0x0000777107057816 */ /* 0x001fca00000000ff */
[----:B------:R0:W-:Y:S04]  /*63a40*/  @P1 STG.E.U8 desc[UR32][R16.64], R5 ;  /* 0x0000000510001986 */ /* 0x0001e8000c101120 */
[----:B0-----:R-:W3:Y:S01]  /*63a50*/  LDL.LU.64 R16, [R1+0x1fe0] ;  /* 0x001fe00001107983 */ /* 0x001ee20000300a00 */
[----:B------:R-:W-:Y:S01]  /*63a60*/  VIADD R6, R23, 0x9 ;  /* 0x0000000917067836 */ /* 0x000fe20000000000 */
[----:B------:R-:W-:Y:S01]  /*63a70*/  ISETP.LT.AND P5, PT, R9, UR6, !P4 ;  /* 0x0000000609007c0c */ /* 0x000fe2000e7a1270 */
[----:B------:R-:W-:-:S03]  /*63a80*/  ULDC UR6, c[0x0][0x228] ;  /* 0x00008a0000067ab9 */ /* 0x000fc60000000800 */
[----:B------:R-:W-:Y:S01]  /*63a90*/  ISETP.GE.AND P3, PT, R6, UR5, PT ;  /* 0x0000000506007c0c */ /* 0x000fe2000bf66270 */
[----:B------:R-:W-:Y:S02]  /*63aa0*/  ULDC UR5, c[0x0][0x248] ;  /* 0x0000920000057ab9 */ /* 0x000fe40000000800 */
[----:B------:R-:W-:Y:S01]  /*63ab0*/  VIADD R6, R29, UR5 ;  /* 0x000000051d067c36 */ /* 0x000fe20008000000 */
[C---:B------:R-:W-:Y:S01]  /*63ac0*/  PRMT R18, R7.reuse, 0x7773, RZ ;  /* 0x0000777307127816 */ /* 0x040fe200000000ff */
[----:B------:R-:W-:Y:S01]  /*63ad0*/  ULDC UR5, c[0x0][0x248] ;  /* 0x0000920000057ab9 */ /* 0x000fe20000000800 */
[----:B------:R-:W-:Y:S02]  /*63ae0*/  PRMT R29, R7, 0x7772, RZ ;  /* 0x00007772071d7816 */ /* 0x000fe400000000ff */
[----:B------:R-:W-:Y:S01]  /*63af0*/  ISETP.LT.AND P4, PT, R10, UR6, !P4 ;  /* 0x000000060a007c0c */ /* 0x000fe2000e781270 */
[C---:B------:R-:W-:Y:S01]  /*63b00*/  VIADD R15, R6.reuse, UR5 ;  /* 0x00000005060f7c36 */ /* 0x040fe20008000000 */
[----:B------:R-:W-:Y:S01]  /*63b10*/  SHF.R.S32.HI R7, RZ, 0x1f, R6 ;  /* 0x0000001fff077819 */ /* 0x000fe20000011406 */
[----:B------:R-:W-:Y:S01]  /*63b20*/  ULDC UR6, c[0x0][0x228] ;  /* 0x00008a0000067ab9 */ /* 0x000fe20000000800 */
[C---:B------:R-:W-:Y:S01]  /*63b30*/  IADD3 R4, P6, R6.reuse, R0, RZ ;  /* 0x0000000006047210 */ /* 0x040fe20007fde0ff */
[----:B------:R-:W-:Y:S01]  /*63b40*/  VIADD R19, R23, 0xa ;  /* 0x0000000a17137836 */ /* 0x000fe20000000000 */
[----:B------:R-:W-:Y:S01]  /*63b50*/  IADD3 R6, P1, R6, R3, RZ ;  /* 0x0000000306067210 */ /* 0x000fe20007f3e0ff */
[----:B------:R-:W-:-:S02]  /*63b60*/  ULDC UR5, c[0x0][0x22c] ;  /* 0x00008b0000057ab9 */ /* 0x000fc40000000800 */
[----:B------:R-:W-:Y:S01]  /*63b70*/  IMAD.X R5, R7, 0x1, R2, P6 ;  /* 0x0000000107057824 */ /* 0x000fe200030e0602 */
[----:B------:R-:W-:Y:S01]  /*63b80*/  ISETP.LT.AND P6, PT, R9, UR8, !P2 ;  /* 0x0000000809007c0c */ /* 0x000fe2000d7c1270 */
[----:B------:R-:W-:Y:S01]  /*63b90*/  IMAD.X R7, R7, 0x1, R28, P1 ;  /* 0x0000000107077824 */ /* 0x000fe200008e061c */
[----:B------:R-:W-:Y:S01]  /*63ba0*/  SHF.R.S32.HI R11, RZ, 0x1f, R15 ;  /* 0x0000001fff0b7819 */ /* 0x000fe2000001140f */
[----:B------:R-:W-:Y:S01]  /*63bb0*/  ULDC UR8, c[0x0][0x228] ;  /* 0x00008a0000087ab9 */ /* 0x000fe20000000800 */
[----:B------:R0:W-:Y:S04]  /*63bc0*/  @P5 STG.E.U8 desc[UR32][R4.64], R29 ;  /* 0x0000001d04005986 */ /* 0x0001e8000c101120 */
[----:B------:R1:W-:Y:S01]  /*63bd0*/  @P4 STG.E.U8 desc[UR32][R6.64], R18 ;  /* 0x0000001206004986 */ /* 0x0003e2000c101120 */
[----:B------:R-:W-:Y:S01]  /*63be0*/  ISETP.LT.AND P4, PT, R10, UR6, !P2 ;  /* 0x000000060a007c0c */ /* 0x000fe2000d781270 */
[----:B------:R-:W-:Y:S01]  /*63bf0*/  ULDC UR6, c[0x0][0x228] ;  /* 0x00008a0000067ab9 */ /* 0x000fe20000000800 */
[----:B0-----:R-:W-:-:S02]  /*63c00*/  IADD3 R4, P5, R15, R0, RZ ;  /* 0x000000000f047210 */ /* 0x001fc40007fbe0ff */
[----:B-1----:R-:W-:-:S03]  /*63c10*/  IADD3 R6, P2, R15, R3, RZ ;  /* 0x000000030f067210 */ /* 0x002fc60007f5e0ff */
[----:B------:R-:W-:Y:S01]  /*63c20*/  IMAD.X R5, R11, 0x1, R2, P5 ;  /* 0x000000010b057824 */ /* 0x000fe200028e0602 */
[----:B------:R-:W-:Y:S01]  /*63c30*/  ISETP.GE.AND P1, PT, R19, UR5, PT ;  /* 0x0000000513007c0c */ /* 0x000fe2000bf26270 */
[----:B------:R-:W-:Y:S01]  /*63c40*/  ULDC UR5, c[0x0][0x248] ;  /* 0x0000920000057ab9 */ /* 0x000fe20000000800 */
[----:B------:R-:W-:Y:S01]  /*63c50*/  IMAD.X R7, R11, 0x1, R28, P2 ;  /* 0x000000010b077824 */ /* 0x000fe200010e061c */
[----:B------:R-:W-:Y:S01]  /*63c60*/  ISETP.LT.AND P5, PT, R9, UR8, !P3 ;  /* 0x0000000809007c0c */ /* 0x000fe2000dfa1270 */
[----:B------:R-:W-:Y:S01]  /*63c70*/  VIADD R18, R23, 0xb ;  /* 0x0000000b17127836 */ /* 0x000fe20000000000 */
[----:B------:R-:W-:Y:S01]  /*63c80*/  ULDC UR8, c[0x0][0x228] ;  /* 0x00008a0000087ab9 */ /* 0x000fe20000000800 */
[C---:B---3--:R-:W-:Y:S02]  /*63c90*/  PRMT R29, R16.reuse, 0x7770, RZ ;  /* 0x00007770101d7816 */ /* 0x048fe400000000ff */
[----:B------:R-:W-:-:S03]  /*63ca0*/  PRMT R19, R16, 0x7771, RZ ;  /* 0x0000777110137816 */ /* 0x000fc600000000ff */
[----:B------:R0:W-:Y:S04]  /*63cb0*/  @P6 STG.E.U8 desc[UR32][R4.64], R29 ;  /* 0x0000001d04006986 */ /* 0x0001e8000c101120 */
[----:B------:R1:W-:Y:S01]  /*63cc0*/  @P4 STG.E.U8 desc[UR32][R6.64], R19 ;  /* 0x0000001306004986 */ /* 0x0003e2000c101120 */
[----:B------:R-:W-:Y:S01]  /*63cd0*/  ISETP.LT.AND P4, PT, R10, UR6, !P3 ;  /* 0x000000060a007c0c */ /* 0x000fe2000df81270 */
[----:B------:R-:W-:Y:S01]  /*63ce0*/  ULDC UR6, c[0x0][0x228] ;  /* 0x00008a0000067ab9 */ /* 0x000fe20000000800 */
[----:B0-----:R-:W-:Y:S01]  /*63cf0*/  VIADD R29, R15, UR5 ;  /* 0x000000050f1d7c36 */ /* 0x001fe20008000000 */
[----:B------:R-:W-:Y:S02]  /*63d00*/  ULDC UR5, c[0x0][0x22c] ;  /* 0x00008b0000057ab9 */ /* 0x000fe40000000800 */
[----:B------:R-:W-:Y:S01]  /*63d10*/  ISETP.GE.AND P2, PT, R18, UR5, PT ;  /* 0x0000000512007c0c */ /* 0x000fe2000bf46270 */
[----:B------:R-:W-:Y:S01]  /*63d20*/  ULDC UR5, c[0x0][0x248] ;  /* 0x0000920000057ab9 */ /* 0x000fe20000000800 */
[----:B------:R-:W-:Y:S01]  /*63d30*/  SHF.R.S32.HI R15, RZ, 0x1f, R29 ;  /* 0x0000001fff0f7819 */ /* 0x000fe2000001141d */
[----:B------:R-:W3:Y:S01]  /*63d40*/  LDL.LU R18, [R1+0x1fdc] ;  /* 0x001fdc0001127983 */ /* 0x000ee20000300800 */
[----:B------:R-:W-:-:S02]  /*63d50*/  IADD3 R4, P6, R29, R0, RZ ;  /* 0x000000001d047210 */ /* 0x000fc40007fde0ff */
[----:B-1----:R-:W-:Y:S02]  /*63d60*/  IADD3 R6, P3, R29, R3, RZ ;  /* 0x000000031d067210 */ /* 0x002fe40007f7e0ff */
[C---:B------:R-:W-:Y:S01]  /*63d70*/  PRMT R11, R16.reuse, 0x7772, RZ ;  /* 0x00007772100b7816 */ /* 0x040fe200000000ff */
[C---:B------:R-:W-:Y:S01]  /*63d80*/  IMAD.X R5, R15.reuse, 0x1, R2, P6 ;  /* 0x000000010f057824 */ /* 0x040fe200030e0602 */
[----:B------:R-:W-:Y:S01]  /*63d90*/  PRMT R16, R16, 0x7773, RZ ;  /* 0x0000777310107816 */ /* 0x000fe200000000ff */
[----:B------:R-:W-:-:S03]  /*63da0*/  IMAD.X R7, R15, 0x1, R28, P3 ;  /* 0x000000010f077824 */ /* 0x000fc600018e061c */
[----:B------:R0:W-:Y:S01]  /*63db0*/  @P5 STG.E.U8 desc[UR32][R4.64], R11 ;  /* 0x0000000b04005986 */ /* 0x0001e2000c101120 */
[----:B------:R-:W-:Y:S01]  /*63dc0*/  ISETP.LT.AND P5, PT, R9, UR8, !P1 ;  /* 0x0000000809007c0c */ /* 0x000fe2000cfa1270 */
[----:B------:R-:W-:Y:S01]  /*63dd0*/  VIADD R19, R23, 0xc ;  /* 0x0000000c17137836 */ /* 0x000fe20000000000 */
[----:B------:R-:W-:Y:S01]  /*63de0*/  PRMT R15, R17, 0x7770, RZ ;  /* 0x00007770110f7816 */ /* 0x000fe200000000ff */
[----:B------:R1:W-:Y:S01]  /*63df0*/  @P4 STG.E.U8 desc[UR32][R6.64], R16 ;  /* 0x0000001006004986 */ /* 0x0003e2000c101120 */
[----:B------:R-:W-:Y:S01]  /*63e00*/  ISETP.LT.AND P4, PT, R10, UR6, !P1 ;  /* 0x000000060a007c0c */ /* 0x000fe2000cf81270 */
[----:B------:R-:W-:Y:S01]  /*63e10*/  ULDC UR8, c[0x0][0x228] ;  /* 0x00008a0000087ab9 */ /* 0x000fe20000000800 */
[----:B------:R-:W-:Y:S01]  /*63e20*/  ULDC UR6, c[0x0][0x228] ;  /* 0x00008a0000067ab9 */ /* 0x000fe20000000800 */
[----:B0-----:R-:W-:Y:S01]  /*63e30*/  VIADD R11, R29, UR5 ;  /* 0x000000051d0b7c36 */ /* 0x001fe20008000000 */
[----:B------:R-:W-:-:S04]  /*63e40*/  ULDC UR5, c[0x0][0x22c] ;  /* 0x00008b0000057ab9 */ /* 0x000fc80000000800 */
[----:B------:R-:W-:Y:S02]  /*63e50*/  SHF.R.S32.HI R29, RZ, 0x1f, R11 ;  /* 0x0000001fff1d7819 */ /* 0x000fe4000001140b */
[C---:B------:R-:W-:Y:S02]  /*63e60*/  IADD3 R4, P6, R11.reuse, R0, RZ ;  /* 0x000000000b047210 */ /* 0x040fe40007fde0ff */
[----:B-1----:R-:W-:Y:S02]  /*63e70*/  IADD3 R6, P1, R11, R3, RZ ;  /* 0x000000030b067210 */ /* 0x002fe40007f3e0ff */
[----:B------:R-:W-:Y:S01]  /*63e80*/  ISETP.GE.AND P3, PT, R19, UR5, PT ;  /* 0x0000000513007c0c */ /* 0x000fe2000bf66270 */
[C---:B------:R-:W-:Y:S01]  /*63e90*/  IMAD.X R5, R29.reuse, 0x1, R2, P6 ;  /* 0x000000011d057824 */ /* 0x040fe200030e0602 */
[----:B------:R-:W-:Y:S01]  /*63ea0*/  ULDC UR5, c[0x0][0x248] ;  /* 0x0000920000057ab9 */ /* 0x000fe20000000800 */
[----:B------:R-:W-:Y:S01]  /*63eb0*/  IMAD.X R7, R29, 0x1, R28, P1 ;  /* 0x000000011d077824 */ /* 0x000fe200008e061c */
[----:B------:R-:W-:Y:S01]  /*63ec0*/  PRMT R29, R17, 0x7771, RZ ;  /* 0x00007771111d7816 */ /* 0x000fe200000000ff */
[----:B------:R-:W-:-:S02]  /*63ed0*/  VIADD R16, R11, UR5 ;  /* 0x000000050b107c36 */ /* 0x000fc40008000000 */
[----:B------:R-:W-:Y:S01]  /*63ee0*/  VIADD R19, R23, 0xd ;  /* 0x0000000d17137836 */ /* 0x000fe20000000000 */
[----:B------:R0:W-:Y:S01]  /*63ef0*/  @P5 STG.E.U8 desc[UR32][R4.64], R15 ;  /* 0x0000000f04005986 */ /* 0x0001e2000c101120 */
[----:B------:R-:W-:Y:S01]  /*63f00*/  ULDC UR5, c[0x0][0x22c] ;  /* 0x00008b0000057ab9 */ /* 0x000fe20000000800 */
[----:B------:R-:W-:Y:S01]  /*63f10*/  ISETP.LT.AND P5, PT, R9, UR8, !P2 ;  /* 0x0000000809007c0c */ /* 0x000fe2000d7a1270 */
[----:B------:R-:W-:Y:S01]  /*63f20*/  ULDC UR8, c[0x0][0x228] ;  /* 0x00008a0000087ab9 */ /* 0x000fe20000000800 */
[----:B------:R1:W-:Y:S01]  /*63f30*/  @P4 STG.E.U8 desc[UR32][R6.64], R29 ;  /* 0x0000001d06004986 */ /* 0x0003e2000c101120 */
[----:B------:R-:W-:Y:S01]  /*63f40*/  ISETP.LT.AND P4, PT, R10, UR6, !P2 ;  /* 0x000000060a007c0c */ /* 0x000fe2000d781270 */
[----:B------:R-:W-:Y:S01]  /*63f50*/  ULDC UR6, c[0x0][0x228] ;  /* 0x00008a0000067ab9 */ /* 0x000fe20000000800 */
[----:B------:R-:W-:Y:S01]  /*63f60*/  ISETP.GE.AND P1, PT, R19, UR5, PT ;  /* 0x0000000513007c0c */ /* 0x000fe2000bf26270 */
[----:B------:R-:W-:Y:S01]  /*63f70*/  ULDC UR5, c[0x0][0x248] ;  /* 0x0000920000057ab9 */ /* 0x000fe20000000800 */
[----:B------:R-:W-:Y:S01]  /*63f80*/  VIADD R19, R23, 0xe ;  /* 0x0000000e17137836 */ /* 0x000fe20000000000 */
[----:B0-----:R-:W-:-:S02]  /*63f90*/  SHF.R.S32.HI R15, RZ, 0x1f, R16 ;  /* 0x0000001fff0f7819 */ /* 0x001fc40000011410 */
[C---:B------:R-:W-:Y:S02]  /*63fa0*/  IADD3 R4, P6, R16.reuse, R0, RZ ;  /* 0x0000000010047210 */ /* 0x040fe40007fde0ff */
[C---:B-1----:R-:W-:Y:S01]  /*63fb0*/  IADD3 R6, P2, R16.reuse, R3, RZ ;  /* 0x0000000310067210 */ /* 0x042fe20007f5e0ff */
[----:B------:R-:W-:Y:S01]  /*63fc0*/  VIADD R29, R16, UR5 ;  /* 0x00000005101d7c36 */ /* 0x000fe20008000000 */
[----:B------:R-:W-:Y:S01]  /*63fd0*/  ULDC UR5, c[0x0][0x22c] ;  /* 0x00008b0000057ab9 */ /* 0x000fe20000000800 */
[C---:B------:R-:W-:Y:S02]  /*63fe0*/  IMAD.X R5, R15.reuse, 0x1, R2, P6 ;  /* 0x000000010f057824 */ /* 0x040fe400030e0602 */
[----:B------:R-:W-:Y:S01]  /*63ff0*/  IMAD.X R7, R15, 0x1, R28, P2 ;  /* 0x000000010f077824 */ /* 0x000fe200010e061c */
[----:B------:R-:W-:Y:S01]  /*64000*/  ISETP.GE.AND P2, PT, R19, UR5, PT ;  /* 0x0000000513007c0c */ /* 0x000fe2000bf46270 */
[----:B------:R-:W4:Y:S01]  /*64010*/  LDL.LU R15, [R1+0x1fd8] ;  /* 0x001fd800010f7983 */ /* 0x000f220000300800 */
[----:B------:R-:W-:Y:S01]  /*64020*/  PRMT R11, R17, 0x7772, RZ ;  /* 0x00007772110b7816 */ /* 0x000fe200000000ff */
[----:B------:R-:W-:-:S02]  /*64030*/  ULDC UR5, c[0x0][0x248] ;  /* 0x0000920000057ab9 */ /* 0x000fc40000000800 */
[----:B------:R-:W5:Y:S04]  /*64040*/  LDL.LU R19, [R1+0x1fd4] ;  /* 0x001fd40001137983 */ /* 0x000f680000300800 */
[----:B------:R0:W-:Y:S01]  /*64050*/  @P5 STG.E.U8 desc[UR32][R4.64], R11 ;  /* 0x0000000b04005986 */ /* 0x0001e2000c101120 */
[----:B------:R-:W-:Y:S01]  /*64060*/  ISETP.LT.AND P5, PT, R9, UR8, !P3 ;  /* 0x0000000809007c0c */ /* 0x000fe2000dfa1270 */
[----:B------:R-:W-:Y:S01]  /*64070*/  ULDC UR8, c[0x0][0x228] ;  /* 0x00008a0000087ab9 */ /* 0x000fe20000000800 */
[----:B------:R-:W-:Y:S02]  /*64080*/  PRMT R17, R17, 0x7773, RZ ;  /* 0x0000777311117816 */ /* 0x000fe400000000ff */
[----:B0-----:R-:W-:Y:S02]  /*64090*/  SHF.R.S32.HI R11, RZ, 0x1f, R29 ;  /* 0x0000001fff0b7819 */ /* 0x001fe4000001141d */
[----:B------:R-:W-:Y:S01]  /*640a0*/  IADD3 R4, P6, R29, R0, RZ ;  /* 0x000000001d047210 */ /* 0x000fe20007fde0ff */
[----:B------:R0:W-:Y:S04]  /*640b0*/  @P4 STG.E.U8 desc[UR32][R6.64], R17 ;  /* 0x0000001106004986 */ /* 0x0001e8000c101120 */
[----:B------:R-:W-:Y:S01]  /*640c0*/  IMAD.X R5, R11, 0x1, R2, P6 ;  /* 0x000000010b057824 */ /* 0x000fe200030e0602 */
[----:B------:R-:W-:Y:S01]  /*640d0*/  ISETP.LT.AND P4, PT, R10, UR6, !P3 ;  /* 0x000000060a007c0c */ /* 0x000fe2000df81270 */
[----:B------:R-:W-:Y:S01]  /*640e0*/  ULDC UR6, c[0x0][0x22c] ;  /* 0x00008b0000067ab9 */ /* 0x000fe20000000800 */
[----:B0-----:R-:W-:-:S05]  /*640f0*/  IADD3 R6, P3, R29, R3, RZ ;  /* 0x000000031d067210 */ /* 0x001fca0007f7e0ff */
[----:B------:R-:W-:Y:S01]  /*64100*/  IMAD.X R7, R11, 0x1, R28, P3 ;  /* 0x000000010b077824 */ /* 0x000fe200018e061c */
[----:B---3--:R-:W-:-:S05]  /*64110*/  PRMT R16, R18, 0x7770, RZ ;  /* 0x0000777012107816 */ /* 0x008fca00000000ff */
[----:B------:R0:W-:Y:S01]  /*64120*/  @P5 STG.E.U8 desc[UR32][R4.64], R16 ;  /* 0x0000001004005986 */ /* 0x0001e2000c101120 */
[----:B------:R-:W-:Y:S01]  /*64130*/  ISETP.LT.AND P5, PT, R9, UR8, !P1 ;  /* 0x0000000809007c0c */ /* 0x000fe2000cfa1270 */
[----:B------:R-:W-:Y:S01]  /*64140*/  ULDC UR8, c[0x0][0x228] ;  /* 0x00008a0000087ab9 */ /* 0x000fe20000000800 */
[C---:B------:R-:W-:Y:S01]  /*64150*/  PRMT R11, R18.reuse, 0x7771, RZ ;  /* 0x00007771120b7816 */ /* 0x040fe200000000ff */
[----:B0-----:R-:W-:Y:S02]  /*64160*/  VIADD R16, R29, UR5 ;  /* 0x000000051d107c36 */ /* 0x001fe40008000000 */
[----:B------:R-:W-:Y:S01]  /*64170*/  VIADD R5, R23, 0xf ;  /* 0x0000000f17057836 */ /* 0x000fe20000000000 */
[----:B------:R-:W-:Y:S01]  /*64180*/  PRMT R29, R18, 0x7772, RZ ;  /* 0x00007772121d7816 */ /* 0x000fe200000000ff */
[----:B------:R-:W-:Y:S01]  /*64190*/  ULDC UR5, c[0x0][0x228] ;  /* 0x00008a0000057ab9 */ /* 0x000fe20000000800 */
[----:B------:R-:W-:Y:S02]  /*641a0*/  SHF.R.S32.HI R17, RZ, 0x1f, R16 ;  /* 0x0000001fff117819 */ /* 0x000fe40000011410 */
[----:B------:R-:W-:-:S02]  /*641b0*/  IADD3 R4, P6, R16, R0, RZ ;  /* 0x0000000010047210 */ /* 0x000fc40007fde0ff */
[----:B------:R-:W-:Y:S01]  /*641c0*/  ISETP.GE.AND P3, PT, R5, UR6, PT ;  /* 0x0000000605007c0c */ /* 0x000fe2000bf66270 */
[----:B------:R0:W-:Y:S02]  /*641d0*/  @P4 STG.E.U8 desc[UR32][R6.64], R11 ;  /* 0x0000000b06004986 */ /* 0x0001e4000c101120 */
[----:B------:R-:W-:Y:S01]  /*641e0*/  IMAD.X R5, R17, 0x1, R2, P6 ;  /* 0x0000000111057824 */ /* 0x000fe200030e0602 */
[----:B------:R-:W-:Y:S01]  /*641f0*/  ISETP.LT.AND P4, PT, R10, UR5, !P1 ;  /* 0x000000050a007c0c */ /* 0x000fe2000cf81270 */
[----:B------:R-:W-:Y:S01]  /*64200*/  ULDC UR5, c[0x0][0x248] ;  /* 0x0000920000057ab9 */ /* 0x000fe20000000800 */
[----:B------:R-:W-:Y:S02]  /*64210*/  ULDC UR6, c[0x0][0x22c] ;  /* 0x00008b0000067ab9 */ /* 0x000fe40000000800 */
[----:B------:R1:W-:Y:S01]  /*64220*/  @P5 STG.E.U8 desc[UR32][R4.64], R29 ;  /* 0x0000001d04005986 */ /* 0x0003e2000c101120 */
[----:B------:R-:W-:Y:S01]  /*64230*/  ISETP.LT.AND P5, PT, R9, UR8, !P2 ;  /* 0x0000000809007c0c */ /* 0x000fe2000d7a1270 */
[----:B------:R-:W-:Y:S01]  /*64240*/  ULDC UR8, c[0x0][0x228] ;  /* 0x00008a0000087ab9 */ /* 0x000fe20000000800 */
[C---:B0-----:R-:W-:Y:S01]  /*64250*/  IADD3 R6, P1, R16.reuse, R3, RZ ;  /* 0x0000000310067210 */ /* 0x041fe20007f3e0ff */
[----:B------:R-:W-:Y:S01]  /*64260*/  VIADD R16, R16, UR5 ;  /* 0x0000000510107c36 */ /* 0x000fe20008000000 */
[----:B------:R-:W-:Y:S01]  /*64270*/  ULDC UR5, c[0x0][0x22c] ;  /* 0x00008b0000057ab9 */ /* 0x000fe20000000800 */
[----:B-1----:R-:W-:Y:S01]  /*64280*/  VIADD R4, R23, 0x10 ;  /* 0x0000001017047836 */ /* 0x002fe20000000000 */
[----:B------:R-:W-:Y:S01]  /*64290*/  PRMT R5, R18, 0x7773, RZ ;  /* 0x0000777312057816 */ /* 0x000fe200000000ff */
[----:B------:R-:W-:Y:S01]  /*642a0*/  IMAD.X R7, R17, 0x1, R28, P1 ;  /* 0x0000000111077824 */ /* 0x000fe200008e061c */
[----:B------:R-:W-:-:S02]  /*642b0*/  SHF.R.S32.HI R17, RZ, 0x1f, R16 ;  /* 0x0000001fff117819 */ /* 0x000fc40000011410 */
[----:B------:R-:W-:Y:S01]  /*642c0*/  ISETP.GE.AND P1, PT, R4, UR6, PT ;  /* 0x0000000604007c0c */ /* 0x000fe2000bf26270 */
[----:B------:R-:W-:Y:S01]  /*642d0*/  ULDC UR6, c[0x0][0x228] ;  /* 0x00008a0000067ab9 */ /* 0x000fe20000000800 */
[----:B------:R-:W-:Y:S01]  /*642e0*/  IADD3 R4, P6, R16, R0, RZ ;  /* 0x0000000010047210 */ /* 0x000fe20007fde0ff */
[----:B------:R0:W-:Y:S01]  /*642f0*/  @P4 STG.E.U8 desc[UR32][R6.64], R5 ;  /* 0x0000000506004986 */ /* 0x0001e2000c101120 */
[----:B------:R-:W-:Y:S01]  /*64300*/  ISETP.LT.AND P2, PT, R10, UR6, !P2 ;  /* 0x000000060a007c0c */ /* 0x000fe2000d741270 */
[----:B------:R-:W-:Y:S01]  /*64310*/  ULDC UR6, c[0x0][0x228] ;  /* 0x00008a0000067ab9 */ /* 0x000fe20000000800 */
[----:B0-----:R-:W-:Y:S02]  /*64320*/  VIADD R6, R23, 0x11 ;  /* 0x0000001117067836 */ /* 0x001fe40000000000 */
[----:B------:R-:W-:Y:S01]  /*64330*/  IMAD.X R5, R17, 0x1, R2, P6 ;  /* 0x0000000111057824 */ /* 0x000fe200030e0602 */
[----:B-----5:R-:W-:Y:S02]  /*64340*/  PRMT R7, R19, 0x7770, RZ ;  /* 0x0000777013077816 */ /* 0x020fe400000000ff */
[----:B------:R-:W-:Y:S01]  /*64350*/  ISETP.GE.AND P4, PT, R6, UR5, PT ;  /* 0x0000000506007c0c */ /* 0x000fe2000bf86270 */
[----:B------:R-:W-:-:S02]  /*64360*/  ULDC UR5, c[0x0][0x248] ;  /* 0x0000920000057ab9 */ /* 0x000fc40000000800 */
[----:B------:R0:W-:Y:S01]  /*64370*/  @P5 STG.E.U8 desc[UR32][R4.64], R7 ;  /* 0x0000000704005986 */ /* 0x0001e2000c101120 */
[C---:B------:R-:W-:Y:S01]  /*64380*/  VIADD R18, R16.reuse, UR5 ;  /* 0x0000000510127c36 */ /* 0x040fe20008000000 */
[----:B------:R-:W-:Y:S01]  /*64390*/  ISETP.LT.AND P5, PT, R9, UR6, !P3 ;  /* 0x0000000609007c0c */ /* 0x000fe2000dfa1270 */
[----:B------:R-:W-:Y:S01]  /*643a0*/  ULDC UR6, c[0x0][0x228] ;  /* 0x00008a0000067ab9 */ /* 0x000fe20000000800 */
[C---:B------:R-:W-:Y:S01]  /*643b0*/  PRMT R29, R19.reuse, 0x7773, RZ ;  /* 0x00007773131d7816 */ /* 0x040fe200000000ff */
[----:B------:R-:W-:Y:S01]  /*643c0*/  ULDC UR5, c[0x0][0x248] ;  /* 0x0000920000057ab9 */ /* 0x000fe20000000800 */
[----:B0-----:R-:W-:Y:S02]  /*643d0*/  IADD3 R4, P6, R16, R3, RZ ;  /* 0x0000000310047210 */ /* 0x001fe40007fde0ff */
[----:B------:R-:W-:Y:S02]  /*643e0*/  PRMT R7, R19, 0x7771, RZ ;  /* 0x0000777113077816 */ /* 0x000fe400000000ff */
[----:B------:R-:W-:Y:S01]  /*643f0*/  SHF.R.S32.HI R16, RZ, 0x1f, R18 ;  /* 0x0000001fff107819 */ /* 0x000fe20000011412 */
[----:B------:R-:W-:Y:S01]  /*64400*/  IMAD.X R5, R17, 0x1, R28, P6 ;  /* 0x0000000111057824 */ /* 0x000fe200030e061c */
[----:B------:R-:W-:-:S02]  /*64410*/  IADD3 R6, P6, R18, R0, RZ ;  /* 0x0000000012067210 */ /* 0x000fc40007fde0ff */
[----:B------:R-:W-:Y:S01]  /*64420*/  ISETP.LT.AND P3, PT, R10, UR6, !P3 ;  /* 0x000000060a007c0c */ /* 0x000fe2000df61270 */
[----:B------:R-:W-:Y:S01]  /*64430*/  VIADD R17, R18, UR5 ;  /* 0x0000000512117c36 */ /* 0x000fe20008000000 */
[----:B------:R0:W-:Y:S01]  /*64440*/  @P2 STG.E.U8 desc[UR32][R4.64], R7 ;  /* 0x0000000704002986 */ /* 0x0001e2000c101120 */
[----:B------:R-:W-:Y:S01]  /*64450*/  PRMT R19, R19, 0x7772, RZ ;  /* 0x0000777213137816 */ /* 0x000fe200000000ff */
[----:B------:R-:W-:Y:S01]  /*64460*/  ULDC UR6, c[0x0][0x228] ;  /* 0x00008a0000067ab9 */ /* 0x000fe20000000800 */
[----:B------:R-:W-:Y:S01]  /*64470*/  ULDC UR5, c[0x0][0x22c] ;  /* 0x00008b0000057ab9 */ /* 0x000fe20000000800 */
[----:B0-----:R-:W-:Y:S01]  /*64480*/  IMAD.X R7, R16, 0x1, R2, P6 ;  /* 0x0000000110077824 */ /* 0x001fe200030e0602 */
[----:B------:R-:W-:Y:S02]  /*64490*/  IADD3 R4, P2, R18, R3, RZ ;  /* 0x0000000312047210 */ /* 0x000fe40007f5e0ff */
[----:B------:R-:W-:Y:S01]  /*644a0*/  ISETP.LT.AND P6, PT, R9, UR8, !P1 ;  /* 0x0000000809007c0c */ /* 0x000fe2000cfc1270 */
[----:B------:R-:W-:Y:S01]  /*644b0*/  ULDC UR8, c[0x0][0x228] ;  /* 0x00008a0000087ab9 */ /* 0x000fe20000000800 */
[----:B------:R0:W-:Y:S01]  /*644c0*/  @P5 STG.E.U8 desc[UR32][R6.64], R19 ;  /* 0x0000001306005986 */ /* 0x0001e2000c101120 */
[----:B------:R-:W-:Y:S01]  /*644d0*/  SHF.R.S32.HI R18, RZ, 0x1f, R17 ;  /* 0x0000001fff127819 */ /* 0x000fe20000011411 */
[----:B------:R-:W-:Y:S01]  /*644e0*/  IMAD.X R5, R16, 0x1, R28, P2 ;  /* 0x0000000110057824 */ /* 0x000fe200010e061c */
[----:B--2---:R-:W-:-:S02]  /*644f0*/  PRMT R16, R12, 0x7770, RZ ;  /* 0x000077700c107816 */ /* 0x004fc400000000ff */
[----:B0-----:R-:W-:Y:S01]  /*64500*/  IADD3 R6, P5, R17, R0, RZ ;  /* 0x0000000011067210 */ /* 0x001fe20007fbe0ff */
[----:B------:R-:W-:Y:S01]  /*64510*/  VIADD R19, R23, 0x12 ;  /* 0x0000001217137836 */ /* 0x000fe20000000000 */
[----:B------:R0:W-:Y:S01]  /*64520*/  @P3 STG.E.U8 desc[UR32][R4.64], R29 ;  /* 0x0000001d04003986 */ /* 0x0001e2000c101120 */
[----:B------:R-:W-:Y:S01]  /*64530*/  ISETP.LT.AND P3, PT, R10, UR6, !P1 ;  /* 0x000000060a007c0c */ /* 0x000fe2000cf61270 */
[----:B------:R-:W-:Y:S01]  /*64540*/  ULDC UR6, c[0x0][0x228] ;  /* 0x00008a0000067ab9 */ /* 0x000fe20000000800 */
[----:B------:R-:W-:Y:S01]  /*64550*/  IMAD.X R7, R18, 0x1, R2, P5 ;  /* 0x0000000112077824 */ /* 0x000fe200028e0602 */
[----:B------:R-:W-:Y:S01]  /*64560*/  ISETP.GE.AND P2, PT, R19, UR5, PT ;  /* 0x0000000513007c0c */ /* 0x000fe2000bf46270 */
[----:B------:R-:W-:-:S03]  /*64570*/  ULDC UR5, c[0x0][0x248] ;  /* 0x0000920000057ab9 */ /* 0x000fc60000000800 */
[----:B------:R1:W-:Y:S01]  /*64580*/  @P6 STG.E.U8 desc[UR32][R6.64], R16 ;  /* 0x0000001006006986 */ /* 0x0003e2000c101120 */
[----:B0-----:R-:W-:Y:S01]  /*64590*/  IADD3 R4, P1, R17, R3, RZ ;  /* 0x0000000311047210 */ /* 0x001fe20007f3e0ff */
[----:B------:R-:W-:-:S04]  /*645a0*/  VIADD R29, R23, 0x13 ;  /* 0x00000013171d7836 */ /* 0x000fc80000000000 */
[----:B------:R-:W-:Y:S02]  /*645b0*/  IMAD.X R5, R18, 0x1, R28, P1 ;  /* 0x0000000112057824 */ /* 0x000fe400008e061c */
[----:B-1----:R-:W-:Y:S01]  /*645c0*/  VIADD R16, R17, UR5 ;  /* 0x0000000511107c36 */ /* 0x002fe20008000000 */
[----:B------:R-:W-:Y:S02]  /*645d0*/  ULDC UR5, c[0x0][0x22c] ;  /* 0x00008b0000057ab9 */ /* 0x000fe40000000800 */
[----:B------:R-:W-:Y:S01]  /*645e0*/  ISETP.GE.AND P1, PT, R29, UR5, PT ;  /* 0x000000051d007c0c */ /* 0x000fe2000bf26270 */
[----:B------:R-:W-:Y:S01]  /*645f0*/  ULDC UR5, c[0x0][0x248] ;  /* 0x0000920000057ab9 */ /* 0x000fe20000000800 */
[----:B------:R-:W2:Y:S01]  /*64600*/  LDL.LU R29, [R1+0x9a0] ;  /* 0x0009a000011d7983 */ /* 0x000ea20000300800 */
[----:B------:R-:W-:Y:S01]  /*64610*/  ISETP.LT.AND P5, PT, R9, UR8, !P4 ;  /* 0x0000000809007c0c */ /* 0x000fe2000e7a1270 */
[----:B------:R-:W-:Y:S01]  /*64620*/  ULDC UR8, c[0x0][0x228] ;  /* 0x00008a0000087ab9 */ /* 0x000fe20000000800 */
[----:B------:R-:W-:-:S02]  /*64630*/  SHF.R.S32.HI R17, RZ, 0x1f, R16 ;  /* 0x0000001fff117819 */ /* 0x000fc40000011410 */
[----:B------:R-:W-:Y:S02]  /*64640*/  IADD3 R6, P6, R16, R0, RZ ;  /* 0x0000000010067210 */ /* 0x000fe40007fde0ff */
[C---:B------:R-:W-:Y:S02]  /*64650*/  PRMT R18, R12.reuse, 0x7771, RZ ;  /* 0x000077710c127816 */ /* 0x040fe400000000ff */
[----:B------:R-:W-:Y:S01]  /*64660*/  PRMT R19, R12, 0x7772, RZ ;  /* 0x000077720c137816 */ /* 0x000fe200000000ff */
[----:B------:R-:W-:Y:S02]  /*64670*/  IMAD.X R7, R17, 0x1, R2, P6 ;  /* 0x0000000111077824 */ /* 0x000fe400030e0602 */
[----:B------:R0:W-:Y:S04]  /*64680*/  @P3 STG.E.U8 desc[UR32][R4.64], R18 ;  /* 0x0000001204003986 */ /* 0x0001e8000c101120 */
[----:B------:R1:W-:Y:S01]  /*64690*/  @P5 STG.E.U8 desc[UR32][R6.64], R19 ;  /* 0x0000001306005986 */ /* 0x0003e2000c101120 */
[----:B------:R-:W-:Y:S01]  /*646a0*/  ISETP.LT.AND P5, PT, R9, UR8, !P2 ;  /* 0x0000000809007c0c */ /* 0x000fe2000d7a1270 */
[----:B------:R-:W-:Y:S01]  /*646b0*/  ULDC UR8, c[0x0][0x228] ;  /* 0x00008a0000087ab9 */ /* 0x000fe20000000800 */
[C---:B0-----:R-:W-:Y:S01]  /*646c0*/  VIADD R18, R16.reuse, UR5 ;  /* 0x0000000510127c36 */ /* 0x041fe20008000000 */
[----:B------:R-:W-:Y:S01]  /*646d0*/  IADD3 R4, P3, R16, R3, RZ ;  /* 0x0000000310047210 */ /* 0x000fe20007f7e0ff */
[----:B------:R-:W-:-:S03]  /*646e0*/  ULDC UR5, c[0x0][0x22c] ;  /* 0x00008b0000057ab9 */ /* 0x000fc60000000800 */
[----:B------:R-:W-:Y:S02]  /*646f0*/  SHF.R.S32.HI R16, RZ, 0x1f, R18 ;  /* 0x0000001fff107819 */ /* 0x000fe40000011412 */
[----:B-1----:R-:W-:Y:S01]  /*64700*/  IADD3 R6, P6, R18, R0, RZ ;  /* 0x0000000012067210 */ /* 0x002fe20007fde0ff */
[----:B------:R-:W-:Y:S01]  /*64710*/  VIADD R19, R23, 0x14 ;  /* 0x0000001417137836 */ /* 0x000fe20000000000 */
[----:B------:R-:W-:Y:S01]  /*64720*/  PRMT R12, R12, 0x7773, RZ ;  /* 0x000077730c0c7816 */ /* 0x000fe200000000ff */
[----:B------:R-:W-:Y:S01]  /*64730*/  IMAD.X R5, R17, 0x1, R28, P3 ;  /* 0x0000000111057824 */ /* 0x000fe200018e061c */
[----:B------:R-:W-:Y:S01]  /*64740*/  PRMT R17, R13, 0x7770, RZ ;  /* 0x000077700d117816 */ /* 0x000fe200000000ff */
[----:B------:R-:W-:Y:S01]  /*64750*/  IMAD.X R7, R16, 0x1, R2, P6 ;  /* 0x0000000110077824 */ /* 0x000fe200030e0602 */
[----:B------:R-:W-:Y:S01]  /*64760*/  ISETP.GE.AND P3, PT, R19, UR5, PT ;  /* 0x0000000513007c0c */ /* 0x000fe2000bf66270 */
[----:B------:R-:W-:Y:S01]  /*64770*/  ULDC UR5, c[0x0][0x248] ;  /* 0x0000920000057ab9 */ /* 0x000fe20000000800 */
[----:B------:R-:W-:-:S02]  /*64780*/  PRMT R19, R13, 0x7772, RZ ;  /* 0x000077720d137816 */ /* 0x000fc400000000ff */
[----:B--2---:R-:W-:Y:S01]  /*64790*/  ISETP.LT.AND P4, PT, R29, UR6, !P4 ;  /* 0x000000061d007c0c */ /* 0x004fe2000e781270 */
[----:B------:R-:W-:-:S12]  /*647a0*/  ULDC UR6, c[0x0][0x228] ;  /* 0x00008a0000067ab9 */ /* 0x000fd80000000800 */
[----:B------:R0:W-:Y:S01]  /*647b0*/  @P4 STG.E.U8 desc[UR32][R4.64], R12 ;  /* 0x0000000c04004986 */ /* 0x0001e2000c101120 */
[----:B------:R-:W-:Y:S01]  /*647c0*/  ISETP.LT.AND P4, PT, R29, UR6, !P2 ;  /* 0x000000061d007c0c */ /* 0x000fe2000d781270 */
[----:B------:R-:W-:Y:S02]  /*647d0*/  ULDC UR6, c[0x0][0x228] ;  /* 0x00008a0000067ab9 */ /* 0x000fe40000000800 */
[----:B------:R1:W-:Y:S01]  /*647e0*/  @P5 STG.E.U8 desc[UR32][R6.64], R17 ;  /* 0x0000001106005986 */ /* 0x0003e2000c101120 */
[----:B------:R-:W-:Y:S01]  /*647f0*/  ISETP.LT.AND P5, PT, R9, UR8, !P1 ;  /* 0x0000000809007c0c */ /* 0x000fe2000cfa1270 */
[----:B------:R-:W-:Y:S01]  /*64800*/  ULDC UR8, c[0x0][0x228] ;  /* 0x00008a0000087ab9 */ /* 0x000fe20000000800 */
[C---:B0-----:R-:W-:Y:S01]  /*64810*/  IADD3 R4, P2, R18.reuse, R3, RZ ;  /* 0x0000000312047210 */ /* 0x041fe20007f5e0ff */
[----:B-1----:R-:W-:Y:S01]  /*64820*/  VIADD R17, R18, UR5 ;  /* 0x0000000512117c36 */ /* 0x002fe20008000000 */
[----:B------:R-:W-:Y:S01]  /*64830*/  ULDC UR5, c[0x0][0x22c] ;  /* 0x00008b0000057ab9 */ /* 0x000fe20000000800 */
[----:B------:R-:W-:-:S03]  /*64840*/  VIADD R18, R23, 0x15 ;  /* 0x0000001517127836 */ /* 0x000fc60000000000 */
[----:B------:R-:W-:Y:S02]  /*64850*/  SHF.R.S32.HI R12, RZ, 0x1f, R17 ;  /* 0x0000001fff0c7819 */ /* 0x000fe40000011411 */
[----:B------:R-:W-:Y:S01]  /*64860*/  IADD3 R6, P6, R17, R0, RZ ;  /* 0x0000000011067210 */ /* 0x000fe20007fde0ff */
[----:B------:R-:W-:Y:S01]  /*64870*/  IMAD.X R5, R16, 0x1, R28, P2 ;  /* 0x0000000110057824 */ /* 0x000fe200010e061c */
[----:B------:R-:W-:Y:S02]  /*64880*/  PRMT R16, R13, 0x7771, RZ ;  /* 0x000077710d107816 */ /* 0x000fe400000000ff */
[----:B------:R-:W-:Y:S01]  /*64890*/  ISETP.GE.AND P2, PT, R18, UR5, PT ;  /* 0x0000000512007c0c */ /* 0x000fe2000bf46270 */
[----:B------:R-:W-:Y:S01]  /*648a0*/  IMAD.X R7, R12, 0x1, R2, P6 ;  /* 0x000000010c077824 */ /* 0x000fe200030e0602 */
[----:B------:R-:W-:Y:S01]  /*648b0*/  ULDC UR5, c[0x0][0x248] ;  /* 0x0000920000057ab9 */ /* 0x000fe20000000800 */
[----:B------:R0:W-:Y:S01]  /*648c0*/  @P4 STG.E.U8 desc[UR32][R4.64], R16 ;  /* 0x0000001004004986 */ /* 0x0001e2000c101120 */
[----:B------:R-:W-:Y:S01]  /*648d0*/  VIADD R18, R17, UR5 ;  /* 0x0000000511127c36 */ /* 0x000fe20008000000 */
[----:B------:R-:W-:Y:S01]  /*648e0*/  ISETP.LT.AND P4, PT, R29, UR6, !P1 ;  /* 0x000000061d007c0c */ /* 0x000fe2000cf81270 */
[----:B------:R-:W-:Y:S01]  /*648f0*/  ULDC UR5, c[0x0][0x22c] ;  /* 0x00008b0000057ab9 */ /* 0x000fe20000000800 */
[----:B------:R1:W-:Y:S01]  /*64900*/  @P5 STG.E.U8 desc[UR32][R6.64], R19 ;  /* 0x0000001306005986 */ /* 0x0003e2000c101120 */
[----:B------:R-:W-:Y:S01]  /*64910*/  ISETP.LT.AND P5, PT, R9, UR8, !P3 ;  /* 0x0000000809007c0c */ /* 0x000fe2000dfa1270 */
[----:B------:R-:W-:Y:S01]  /*64920*/  ULDC UR6, c[0x0][0x228] ;  /* 0x00008a0000067ab9 */ /* 0x000fe20000000800 */
[----:B------:R-:W-:Y:S01]  /*64930*/  PRMT R13, R13, 0x7773, RZ ;  /* 0x000077730d0d7816 */ /* 0x000fe200000000ff */
[----:B------:R-:W-:Y:S01]  /*64940*/  ULDC UR8, c[0x0][0x228] ;  /* 0x00008a0000087ab9 */ /* 0x000fe20000000800 */
[----:B0-----:R-:W-:-:S02]  /*64950*/  IADD3 R4, P1, R17, R3, RZ ;  /* 0x0000000311047210 */ /* 0x001fc40007f3e0ff */
[----:B------:R-:W-:Y:S02]  /*64960*/  SHF.R.S32.HI R16, RZ, 0x1f, R18 ;  /* 0x0000001fff107819 */ /* 0x000fe40000011412 */
[----:B-1----:R-:W-:Y:S01]  /*64970*/  IADD3 R6, P6, R18, R0, RZ ;  /* 0x0000000012067210 */ /* 0x002fe20007fde0ff */
[----:B------:R-:W-:Y:S01]  /*64980*/  VIADD R17, R23, 0x16 ;  /* 0x0000001617117836 */ /* 0x000fe20000000000 */
[----:B------:R-:W2:Y:S01]  /*64990*/  LDL.LU R19, [R1+0x34] ;  /* 0x0000340001137983 */ /* 0x000ea20000300800 */
[----:B------:R-:W-:Y:S01]  /*649a0*/  IMAD.X R5, R12, 0x1, R28, P1 ;  /* 0x000000010c057824 */ /* 0x000fe200008e061c */
[----:B------:R-:W-:Y:S01]  /*649b0*/  PRMT R12, R14, 0x7770, RZ ;  /* 0x000077700e0c7816 */ /* 0x000fe200000000ff */
[----:B------:R-:W-:Y:S01]  /*649c0*/  IMAD.X R7, R16, 0x1, R2, P6 ;  /* 0x0000000110077824 */ /* 0x000fe200030e0602 */
[----:B------:R-:W-:Y:S01]  /*649d0*/  ISETP.GE.AND P1, PT, R17, UR5, PT ;  /* 0x0000000511007c0c */ /* 0x000fe2000bf26270 */
[----:B------:R-:W-:Y:S01]  /*649e0*/  ULDC UR5, c[0x0][0x248] ;  /* 0x0000920000057ab9 */ /* 0x000fe20000000800 */
[----:B------:R0:W-:Y:S01]  /*649f0*/  @P4 STG.E.U8 desc[UR32][R4.64], R13 ;  /* 0x0000000d04004986 */ /* 0x0001e2000c101120 */
[----:B------:R-:W-:Y:S01]  /*64a00*/  ISETP.LT.AND P4, PT, R29, UR6, !P3 ;  /* 0x000000061d007c0c */ /* 0x000fe2000df81270 */
[----:B------:R-:W-:-:S02]  /*64a10*/  ULDC UR6, c[0x0][0x22c] ;  /* 0x00008b0000067ab9 */ /* 0x000fc40000000800 */
[----:B------:R1:W-:Y:S01]  /*64a20*/  @P5 STG.E.U8 desc[UR32][R6.64], R12 ;  /* 0x0000000c06005986 */ /* 0x0003e2000c101120 */
[----:B------:R-:W-:Y:S01]  /*64a30*/  ISETP.LT.AND P5, PT, R9, UR8, !P2 ;  /* 0x0000000809007c0c */ /* 0x000fe2000d7a1270 */
[----:B------:R-:W-:Y:S02]  /*64a40*/  ULDC UR8, c[0x0][0x228] ;  /* 0x00008a0000087ab9 */ /* 0x000fe40000000800 */
[----:B------:R-:W3:Y:S04]  /*64a50*/  LDL.LU R11, [R1+0x38] ;  /* 0x00003800010b7983 */ /* 0x000ee80000300800 */
[----:B------:R-:W5:Y:S01]  /*64a60*/  LDL.LU R10, [R1+0x3c] ;  /* 0x00003c00010a7983 */ /* 0x000f620000300800 */
[C---:B0-----:R-:W-:Y:S01]  /*64a70*/  IADD3 R4, P3, R18.reuse, R3, RZ ;  /* 0x0000000312047210 */ /* 0x041fe20007f7e0ff */
[----:B-1----:R-:W-:-:S02]  /*64a80*/  VIADD R12, R18, UR5 ;  /* 0x00000005120c7c36 */ /* 0x002fc40008000000 */
[----:B------:R-:W5:Y:S01]  /*64a90*/  LDL.LU R9, [R1+0x40] ;  /* 0x0000400001097983 */ /* 0x000f620000300800 */
[----:B------:R-:W-:Y:S01]  /*64aa0*/  VIADD R7, R23, 0x17 ;  /* 0x0000001717077836 */ /* 0x000fe20000000000 */
[----:B------:R-:W-:Y:S01]  /*64ab0*/  PRMT R17, R14, 0x7772, RZ ;  /* 0x000077720e117816 */ /* 0x000fe200000000ff */
[----:B------:R-:W-:Y:S01]  /*64ac0*/  IMAD.X R5, R16, 0x1, R28, P3 ;  /* 0x0000000110057824 */ /* 0x000fe200018e061c */
[----:B------:R-:W2:Y:S01]  /*64ad0*/  LDL.LU R18, [R1+0x9a4] ;  /* 0x0009a40001127983 */ /* 0x000ea20000300800 */
[----:B------:R-:W-:Y:S01]  /*64ae0*/  SHF.R.S32.HI R13, RZ, 0x1f, R12 ;  /* 0x0000001fff0d7819 */ /* 0x000fe2000001140c */
[----:B------:R-:W-:Y:S01]  /*64af0*/  ULDC UR5, c[0x0][0x228] ;  /* 0x00008a0000057ab9 */ /* 0x000fe20000000800 */
[----:B------:R-:W-:Y:S02]  /*64b00*/  IADD3 R6, P6, R12, R0, RZ ;  /* 0x000000000c067210 */ /* 0x000fe40007fde0ff */
[----:B------:R-:W-:Y:S02]  /*64b10*/  PRMT R16, R14, 0x7771, RZ ;  /* 0x000077710e107816 */ /* 0x000fe400000000ff */
[----:B------:R-:W-:Y:S01]  /*64b20*/  ISETP.GE.AND P3, PT, R7, UR6, PT ;  /* 0x0000000607007c0c */ /* 0x000fe2000bf66270 */
[----:B------:R-:W-:Y:S01]  /*64b30*/  IMAD.X R7, R13, 0x1, R2, P6 ;  /* 0x000000010d077824 */ /* 0x000fe200030e0602 */
[----:B------:R-:W-:Y:S01]  /*64b40*/  ULDC UR6, c[0x0][0x22c] ;  /* 0x00008b0000067ab9 */ /* 0x000fe20000000800 */
[----:B------:R-:W-:Y:S04]  /*64b50*/  @P4 STG.E.U8 desc[UR32][R4.64], R16 ;  /* 0x0000001004004986 */ /* 0x000fe8000c101120 */
[----:B------:R0:W-:Y:S04]  /*64b60*/  @P5 STG.E.U8 desc[UR32][R6.64], R17 ;  /* 0x0000001106005986 */ /* 0x0001e8000c101120 */
[----:B0-----:R-:W3:Y:S01]  /*64b70*/  LDL.LU R17, [R1+0x30] ;  /* 0x0000300001117983 */ /* 0x001ee20000300800 */
[----:B------:R-:W-:Y:S01]  /*64b80*/  ISETP.LT.AND P4, PT, R29, UR5, !P2 ;  /* 0x000000051d007c0c */ /* 0x000fe2000d781270 */
[----:B------:R-:W-:Y:S01]  /*64b90*/  ULDC UR5, c[0x0][0x248] ;  /* 0x0000920000057ab9 */ /* 0x000fe20000000800 */
[----:B------:R-:W-:Y:S01]  /*64ba0*/  IADD3 R4, P2, R12, R3, RZ ;  /* 0x000000030c047210 */ /* 0x000fe20007f5e0ff */
[----:B------:R-:W-:Y:S01]  /*64bb0*/  VIADD R6, R23, 0x18 ;  /* 0x0000001817067836 */ /* 0x000fe20000000000 */
[----:B------:R-:W-:Y:S01]  /*64bc0*/  PRMT R7, R14, 0x7773, RZ ;  /* 0x000077730e077816 */ /* 0x000fe200000000ff */
[----:B------:R-:W-:Y:S01]  /*64bd0*/  VIADD R16, R12, UR5 ;  /* 0x000000050c107c36 */ /* 0x000fe20008000000 */
[----:B------:R-:W-:Y:S01]  /*64be0*/  ULDC UR5, c[0x0][0x22c] ;  /* 0x00008b0000057ab9 */ /* 0x000fe20000000800 */
[----:B------:R-:W-:Y:S01]  /*64bf0*/  IMAD.X R5, R13, 0x1, R28, P2 ;  /* 0x000000010d057824 */ /* 0x000fe200010e061c */
[----:B------:R-:W-:Y:S01]  /*64c00*/  ISETP.GE.AND P2, PT, R6, UR6, PT ;  /* 0x0000000606007c0c */ /* 0x000fe2000bf46270 */
[----:B------:R-:W-:Y:S01]  /*64c10*/  ULDC UR6, c[0x0][0x228] ;  /* 0x00008a0000067ab9 */ /* 0x000fe20000000800 */
[----:B------:R-:W-:-:S02]  /*64c20*/  SHF.R.S32.HI R13, RZ, 0x1f, R16 ;  /* 0x0000001fff0d7819 */ /* 0x000fc40000011410 */
[----:B------:R-:W-:Y:S01]  /*64c30*/  IADD3 R6, P6, R16, R0, RZ ;  /* 0x0000000010067210 */ /* 0x000fe20007fde0ff */
[----:B------:R0:W-:Y:S02]  /*64c40*/  @P4 STG.E.U8 desc[UR32][R4.64], R7 ;  /* 0x0000000704004986 */ /* 0x0001e4000c101120 */
[----:B0-----:R-:W-:Y:S01]  /*64c50*/  VIADD R4, R23, 0x19 ;  /* 0x0000001917047836 */ /* 0x001fe20000000000 */
[----:B----4-:R-:W-:Y:S01]  /*64c60*/  PRMT R5, R15, 0x7770, RZ ;  /* 0x000077700f057816 */ /* 0x010fe200000000ff */
[----:B------:R-:W-:-:S03]  /*64c70*/  IMAD.X R7, R13, 0x1, R2, P6 ;  /* 0x000000010d077824 */ /* 0x000fc600030e0602 */
[----:B------:R-:W-:Y:S01]  /*64c80*/  ISETP.GE.AND P4, PT, R4, UR5, PT ;  /* 0x0000000504007c0c */ /* 0x000fe2000bf86270 */
[----:B------:R-:W-:Y:S01]  /*64c90*/  ULDC UR5, c[0x0][0x248] ;  /* 0x0000920000057ab9 */ /* 0x000fe20000000800 */
[C---:B------:R-:W-:Y:S01]  /*64ca0*/  IADD3 R4, P6, R16.reuse, R3, RZ ;  /* 0x0000000310047210 */ /* 0x040fe20007fde0ff */
[----:B------:R-:W-:Y:S01]  /*64cb0*/  VIADD R14, R16, UR5 ;  /* 0x00000005100e7c36 */ /* 0x000fe20008000000 */
[----:B------:R-:W-:Y:S01]  /*64cc0*/  ULDC UR5, c[0x0][0x248] ;  /* 0x0000920000057ab9 */ /* 0x000fe20000000800 */
[C---:B------:R-:W-:Y:S02]  /*64cd0*/  PRMT R12, R15.reuse, 0x7773, RZ ;  /* 0x000077730f0c7816 */ /* 0x040fe400000000ff */
[----:B------:R-:W-:Y:S02]  /*64ce0*/  PRMT R16, R15, 0x7772, RZ ;  /* 0x000077720f107816 */ /* 0x000fe400000000ff */
[----:B--2---:R-:W-:Y:S01]  /*64cf0*/  ISETP.LT.AND P5, PT, R18, UR8, !P1 ;  /* 0x0000000812007c0c */ /* 0x004fe2000cfa1270 */
[----:B------:R-:W-:Y:S01]  /*64d00*/  ULDC UR8, c[0x0][0x228] ;  /* 0x00008a0000087ab9 */ /* 0x000fe20000000800 */
[----:B------:R-:W-:Y:S01]  /*64d10*/  ISETP.LT.AND P1, PT, R29, UR6, !P1 ;  /* 0x000000061d007c0c */ /* 0x000fe2000cf21270 */
[----:B------:R-:W-:-:S10]  /*64d20*/  ULDC UR6, c[0x0][0x228] ;  /* 0x00008a0000067ab9 */ /* 0x000fd40000000800 */
[----:B------:R0:W-:Y:S01]  /*64d30*/  @P5 STG.E.U8 desc[UR32][R6.64], R5 ;  /* 0x0000000506005986 */ /* 0x0001e2000c101120 */
[----:B------:R-:W-:Y:S01]  /*64d40*/  ISETP.LT.AND P5, PT, R18, UR6, !P3 ;  /* 0x0000000612007c0c */ /* 0x000fe2000dfa1270 */
[----:B------:R-:W-:Y:S02]  /*64d50*/  ULDC UR6, c[0x0][0x228] ;  /* 0x00008a0000067ab9 */ /* 0x000fe40000000800 */
[----:B------:R-:W-:Y:S01]  /*64d60*/  ISETP.LT.AND P3, PT, R29, UR6, !P3 ;  /* 0x000000061d007c0c */ /* 0x000fe2000df61270 */
[----:B------:R-:W-:Y:S01]  /*64d70*/  ULDC UR6, c[0x0][0x228] ;  /* 0x00008a0000067ab9 */ /* 0x000fe20000000800 */
[----:B0-----:R-:W-:Y:S01]  /*64d80*/  IMAD.X R5, R13, 0x1, R28, P6 ;  /* 0x000000010d057824 */ /* 0x001fe200030e061c */
[----:B------:R-:W-:Y:S02]  /*64d90*/  PRMT R7, R15, 0x7771, RZ ;  /* 0x000077710f077816 */ /* 0x000fe400000000ff */
[----:B------:R-:W-:Y:S02]  /*64da0*/  SHF.R.S32.HI R13, RZ, 0x1f, R14 ;  /* 0x0000001fff0d7819 */ /* 0x000fe4000001140e */
[C---:B------:R-:W-:Y:S01]  /*64db0*/  IADD3 R6, P6, R14.reuse, R0, RZ ;  /* 0x000000000e067210 */ /* 0x040fe20007fde0ff */
[----:B------:R0:W-:Y:S01]  /*64dc0*/  @P1 STG.E.U8 desc[UR32][R4.64], R7 ;  /* 0x0000000704001986 */ /* 0x0001e2000c101120 */
[C---:B------:R-:W-:Y:S01]  /*64dd0*/  VIADD R15, R14.reuse, UR5 ;  /* 0x000000050e0f7c36 */ /* 0x040fe20008000000 */
[----:B------:R-:W-:Y:S01]  /*64de0*/  ULDC UR5, c[0x0][0x22c] ;  /* 0x00008b0000057ab9 */ /* 0x000fe20000000800 */
[----:B0-----:R-:W-:Y:S01]  /*64df0*/  IADD3 R4, P1, R14, R3, RZ ;  /* 0x000000030e047210 */ /* 0x001fe20007f3e0ff */
[----:B------:R-:W-:Y:S01]  /*64e00*/  IMAD.X R7, R13, 0x1, R2, P6 ;  /* 0x000000010d077824 */ /* 0x000fe200030e0602 */
[----:B------:R-:W-:Y:S01]  /*64e10*/  ISETP.LT.AND P6, PT, R18, UR8, !P2 ;  /* 0x0000000812007c0c */ /* 0x000fe2000d7c1270 */
[----:B------:R-:W-:-:S02]  /*64e20*/  ULDC UR8, c[0x0][0x228] ;  /* 0x00008a0000087ab9 */ /* 0x000fc40000000800 */
[----:B------:R-:W-:Y:S01]  /*64e30*/  IMAD.X R5, R13, 0x1, R28, P1 ;  /* 0x000000010d057824 */ /* 0x000fe200008e061c */
[----:B------:R0:W-:Y:S01]  /*64e40*/  @P5 STG.E.U8 desc[UR32][R6.64], R16 ;  /* 0x0000001006005986 */ /* 0x0001e2000c101120 */
[----:B------:R-:W-:-:S03]  /*64e50*/  SHF.R.S32.HI R14, RZ, 0x1f, R15 ;  /* 0x0000001fff0e7819 */ /* 0x000fc6000001140f */
[----:B------:R1:W-:Y:S01]  /*64e60*/  @P3 STG.E.U8 desc[UR32][R4.64], R12 ;  /* 0x0000000c04003986 */ /* 0x0003e2000c101120 */
[----:B------:R-:W-:Y:S01]  /*64e70*/  ISETP.LT.AND P3, PT, R29, UR6, !P2 ;  /* 0x000000061d007c0c */ /* 0x000fe2000d761270 */
[----:B------:R-:W-:Y:S01]  /*64e80*/  ULDC UR6, c[0x0][0x228] ;  /* 0x00008a0000067ab9 */ /* 0x000fe20000000800 */
[----:B---3--:R-:W-:Y:S02]  /*64e90*/  PRMT R13, R17, 0x7770, RZ ;  /* 0x00007770110d7816 */ /* 0x008fe400000000ff */
[----:B0-----:R-:W-:Y:S01]  /*64ea0*/  IADD3 R6, P5, R15, R0, RZ ;  /* 0x000000000f067210 */ /* 0x001fe20007fbe0ff */
[----:B------:R-:W-:Y:S01]  /*64eb0*/  VIADD R16, R23, 0x1a ;  /* 0x0000001a17107836 */ /* 0x000fe20000000000 */
[----:B-1----:R-:W-:-:S03]  /*64ec0*/  IADD3 R4, P2, R15, R3, RZ ;  /* 0x000000030f047210 */ /* 0x002fc60007f5e0ff */
[----:B------:R-:W-:Y:S01]  /*64ed0*/  IMAD.X R7, R14, 0x1, R2, P5 ;  /* 0x000000010e077824 */ /* 0x000fe200028e0602 */
[----:B------:R-:W-:Y:S01]  /*64ee0*/  ISETP.GE.AND P1, PT, R16, UR5, PT ;  /* 0x0000000510007c0c */ /* 0x000fe2000bf26270 */
[----:B------:R-:W-:Y:S01]  /*64ef0*/  ULDC UR5, c[0x0][0x248] ;  /* 0x0000920000057ab9 */ /* 0x000fe20000000800 */
[----:B------:R-:W-:Y:S02]  /*64f00*/  IMAD.X R5, R14, 0x1, R28, P2 ;  /* 0x000000010e057824 */ /* 0x000fe400010e061c */
[----:B------:R0:W-:Y:S01]  /*64f10*/  @P6 STG.E.U8 desc[UR32][R6.64], R13 ;  /* 0x0000000d06006986 */ /* 0x0001e2000c101120 */
[----:B------:R-:W-:Y:S02]  /*64f20*/  PRMT R14, R17, 0x7771, RZ ;  /* 0x00007771110e7816 */ /* 0x000fe400000000ff */
[----:B------:R-:W-:Y:S01]  /*64f30*/  ISETP.LT.AND P5, PT, R18, UR8, !P4 ;  /* 0x0000000812007c0c */ /* 0x000fe2000e7a1270 */
[----:B------:R-:W-:Y:S01]  /*64f40*/  ULDC UR8, c[0x0][0x228] ;  /* 0x00008a0000087ab9 */ /* 0x000fe20000000800 */
[----:B------:R-:W-:Y:S01]  /*64f50*/  ISETP.LT.AND P4, PT, R29, UR6, !P4 ;  /* 0x000000061d007c0c */ /* 0x000fe2000e781270 */
[----:B------:R1:W-:Y:S01]  /*64f60*/  @P3 STG.E.U8 desc[UR32][R4.64], R14 ;  /* 0x0000000e04003986 */ /* 0x0003e2000c101120 */
[----:B------:R-:W-:Y:S01]  /*64f70*/  PRMT R16, R17, 0x7772, RZ ;  /* 0x0000777211107816 */ /* 0x000fe200000000ff */
[----:B------:R-:W-:Y:S01]  /*64f80*/  ULDC UR6, c[0x0][0x228] ;  /* 0x00008a0000067ab9 */ /* 0x000fe20000000800 */
[----:B0-----:R-:W-:Y:S01]  /*64f90*/  VIADD R13, R15, UR5 ;  /* 0x000000050f0d7c36 */ /* 0x001fe20008000000 */
[----:B------:R-:W-:Y:S01]  /*64fa0*/  ULDC UR5, c[0x0][0x22c] ;  /* 0x00008b0000057ab9 */ /* 0x000fe20000000800 */
[----:B------:R-:W-:-:S03]  /*64fb0*/  VIADD R15, R23, 0x1b ;  /* 0x0000001b170f7836 */ /* 0x000fc60000000000 */
[----:B------:R-:W-:Y:S02]  /*64fc0*/  SHF.R.S32.HI R12, RZ, 0x1f, R13 ;  /* 0x0000001fff0c7819 */ /* 0x000fe4000001140d */
[C---:B------:R-:W-:Y:S02]  /*64fd0*/  IADD3 R6, P6, R13.reuse, R0, RZ ;  /* 0x000000000d067210 */ /* 0x040fe40007fde0ff */
[----:B-1----:R-:W-:-:S03]  /*64fe0*/  IADD3 R4, P3, R13, R3, RZ ;  /* 0x000000030d047210 */ /* 0x002fc60007f7e0ff */
[C---:B------:R-:W-:Y:S02]  /*64ff0*/  IMAD.X R7, R12.reuse, 0x1, R2, P6 ;  /* 0x000000010c077824 */ /* 0x040fe400030e0602 */
[----:B------:R-:W-:Y:S01]  /*65000*/  IMAD.X R5, R12, 0x1, R28, P3 ;  /* 0x000000010c057824 */ /* 0x000fe200018e061c */
[----:B------:R-:W-:Y:S02]  /*65010*/  PRMT R12, R17, 0x7773, RZ ;  /* 0x00007773110c7816 */ /* 0x000fe400000000ff */
[----:B------:R-:W-:Y:S01]  /*65020*/  ISETP.GE.AND P2, PT, R15, UR5, PT ;  /* 0x000000050f007c0c */ /* 0x000fe2000bf46270 */
[----:B------:R-:W2:Y:S01]  /*65030*/  LDL.LU R17, [R1+0x44] ;  /* 0x0000440001117983 */ /* 0x000ea20000300800 */
[----:B------:R-:W-:Y:S02]  /*65040*/  ULDC UR5, c[0x0][0x248] ;  /* 0x0000920000057ab9 */ /* 0x000fe40000000800 */
[----:B------:R-:W-:Y:S01]  /*65050*/  VIADD R14, R13, UR5 ;  /* 0x000000050d0e7c36 */ /* 0x000fe20008000000 */
[----:B------:R0:W-:Y:S01]  /*65060*/  @P5 STG.E.U8 desc[UR32][R6.64], R16 ;  /* 0x0000001006005986 */ /* 0x0001e2000c101120 */
[----:B------:R-:W-:Y:S01]  /*65070*/  ISETP.LT.AND P5, PT, R18, UR8, !P1 ;  /* 0x0000000812007c0c */ /* 0x000fe2000cfa1270 */
[----:B------:R-:W-:Y:S01]  /*65080*/  VIADD R15, R23, 0x1c ;  /* 0x0000001c170f7836 */ /* 0x000fe20000000000 */
[----:B------:R-:W-:Y:S01]  /*65090*/  ULDC UR5, c[0x0][0x22c] ;  /* 0x00008b0000057ab9 */ /* 0x000fe20000000800 */
[----:B------:R1:W-:Y:S01]  /*650a0*/  @P4 STG.E.U8 desc[UR32][R4.64], R12 ;  /* 0x0000000c04004986 */ /* 0x0003e2000c101120 */
[----:B------:R-:W-:Y:S01]  /*650b0*/  ISETP.LT.AND P4, PT, R29, UR6, !P1 ;  /* 0x000000061d007c0c */ /* 0x000fe2000cf81270 */
[----:B------:R-:W-:Y:S01]  /*650c0*/  ULDC UR8, c[0x0][0x228] ;  /* 0x00008a0000087ab9 */ /* 0x000fe20000000800 */
[----:B------:R-:W-:Y:S01]  /*650d0*/  SHF.R.S32.HI R13, RZ, 0x1f, R14 ;  /* 0x0000001fff0d7819 */ /* 0x000fe2000001140e */
[----:B------:R-:W-:Y:S01]  /*650e0*/  ULDC UR6, c[0x0][0x228] ;  /* 0x00008a0000067ab9 */ /* 0x000fe20000000800 */
[----:B0-----:R-:W-:-:S02]  /*650f0*/  IADD3 R6, P6, R14, R0, RZ ;  /* 0x000000000e067210 */ /* 0x001fc40007fde0ff */
[----:B-1----:R-:W-:-:S03]  /*65100*/  IADD3 R4, P1, R14, R3, RZ ;  /* 0x000000030e047210 */ /* 0x002fc60007f3e0ff */
[----:B------:R-:W-:Y:S01]  /*65110*/  IMAD.X R7, R13, 0x1, R2, P6 ;  /* 0x000000010d077824 */ /* 0x000fe200030e0602 */
[----:B------:R-:W-:Y:S02]  /*65120*/  PRMT R16, R19, 0x7770, RZ ;  /* 0x0000777013107816 */ /* 0x000fe400000000ff */
[----:B------:R-:W-:Y:S01]  /*65130*/  ISETP.GE.AND P3, PT, R15, UR5, PT ;  /* 0x000000050f007c0c */ /* 0x000fe2000bf66270 */
[----:B------:R-:W-:Y:S01]  /*65140*/  IMAD.X R5, R13, 0x1, R28, P1 ;  /* 0x000000010d057824 */ /* 0x000fe200008e061c */
[----:B------:R-:W-:Y:S01]  /*65150*/  ULDC UR5, c[0x0][0x248] ;  /* 0x0000920000057ab9 */ /* 0x000fe20000000800 */
[----:B------:R-:W-:Y:S01]  /*65160*/  PRMT R13, R19, 0x7771, RZ ;  /* 0x00007771130d7816 */ /* 0x000fe200000000ff */
        /* <DEDUP_REMOVED lines=12> */
[C---:B------:R-:W-:Y:S01]  /*65230*/  IMAD.X R7, R12.reuse, 0x1, R2, P6 ;  /* 0x000000010c077824 */ /* 0x040fe200030e0602 */
[C---:B------:R-:W-:Y:S01]  /*65240*/  PRMT R16, R19.reuse, 0x7772, RZ ;  /* 0x0000777213107816 */ /* 0x040fe200000000ff */
[----:B------:R-:W-:Y:S01]  /*65250*/  IMAD.X R5, R12, 0x1, R28, P2 ;  /* 0x000000010c057824 */ /* 0x000fe200010e061c */
[----:B------:R-:W-:Y:S02]  /*65260*/  PRMT R12, R19, 0x7773, RZ ;  /* 0x00007773130c7816 */ /* 0x000fe400000000ff */
[----:B------:R-:W3:Y:S01]  /*65270*/  LDL.LU R19, [R1+0x48] ;  /* 0x0000480001137983 */ /* 0x000ee20000300800 */
[----:B------:R-:W-:Y:S01]  /*65280*/  ISETP.GE.AND P1, PT, R14, UR5, PT ;  /* 0x000000050e007c0c */ /* 0x000fe2000bf26270 */
        /* <DEDUP_REMOVED lines=14> */
[----:B------:R-:W-:Y:S01]  /*65370*/  PRMT R16, R11, 0x7770, RZ ;  /* 0x000077700b107816 */ /* 0x000fe200000000ff */
[----:B------:R-:W-:Y:S01]  /*65380*/  IMAD.X R5, R13, 0x1, R28, P3 ;  /* 0x000000010d057824 */ /* 0x000fe200018e061c */
[----:B------:R-:W-:-:S03]  /*65390*/  PRMT R13, R11, 0x7771, RZ ;  /* 0x000077710b0d7816 */ /* 0x000fc600000000ff */
[----:B------:R-:W-:Y:S01]  /*653a0*/  @P5 STG.E.U8 desc[UR32][R6.64], R16 ;  /* 0x0000001006005986 */ /* 0x000fe2000c101120 */
[----:B------:R-:W-:Y:S01]  /*653b0*/  ISETP.GE.AND P2, PT, R15, UR5, PT ;  /* 0x000000050f007c0c */ /* 0x000fe2000bf46270 */
[----:B------:R-:W-:Y:S01]  /*653c0*/  ULDC UR5, c[0x0][0x248] ;  /* 0x0000920000057ab9 */ /* 0x000fe20000000800 */
[C---:B------:R-:W-:Y:S01]  /*653d0*/  PRMT R15, R11.reuse, 0x7772, RZ ;  /* 0x000077720b0f7816 */ /* 0x040fe200000000ff */
[----:B------:R0:W-:Y:S02]  /*653e0*/  @P4 STG.E.U8 desc[UR32][R4.64], R13 ;  /* 0x0000000d04004986 */ /* 0x0001e4000c101120 */
[----:B0-----:R-:W-:Y:S02]  /*653f0*/  PRMT R5, R11, 0x7773, RZ ;  /* 0x000077730b057816 */ /* 0x001fe400000000ff */
[----:B------:R-:W4:Y:S01]  /*65400*/  LDL.LU R11, [R1+0x4c] ;  /* 0x00004c00010b7983 */ /* 0x000f220000300800 */
[----:B------:R-:W-:Y:S01]  /*65410*/  VIADD R12, R14, UR5 ;  /* 0x000000050e0c7c36 */ /* 0x000fe20008000000 */
[----:B------:R-:W-:Y:S01]  /*65420*/  ISETP.LT.AND P5, PT, R18, UR8, !P1 ;  /* 0x0000000812007c0c */ /* 0x000fe2000cfa1270 */
[C---:B------:R-:W-:Y:S01]  /*65430*/  VIADD R7, R23.reuse, 0x1f ;  /* 0x0000001f17077836 */ /* 0x040fe20000000000 */
[----:B------:R-:W-:Y:S01]  /*65440*/  ULDC UR5, c[0x0][0x228] ;  /* 0x00008a0000057ab9 */ /* 0x000fe20000000800 */
[----:B------:R-:W-:Y:S01]  /*65450*/  VIADD R4, R23, 0x20 ;  /* 0x0000002017047836 */ /* 0x000fe20000000000 */
[----:B------:R-:W-:Y:S01]  /*65460*/  SHF.R.S32.HI R14, RZ, 0x1f, R12 ;  /* 0x0000001fff0e7819 */ /* 0x000fe2000001140c */
[----:B------:R-:W-:Y:S01]  /*65470*/  ULDC UR8, c[0x0][0x228] ;  /* 0x00008a0000087ab9 */ /* 0x000fe20000000800 */
[----:B------:R-:W-:-:S02]  /*65480*/  IADD3 R6, P6, R12, R0, RZ ;  /* 0x000000000c067210 */ /* 0x000fc40007fde0ff */
[----:B------:R-:W-:Y:S01]  /*65490*/  ISETP.GE.AND P3, PT, R7, UR6, PT ;  /* 0x0000000607007c0c */ /* 0x000fe2000bf66270 */
[----:B------:R-:W-:Y:S02]  /*654a0*/  ULDC UR6, c[0x0][0x22c] ;  /* 0x00008b0000067ab9 */ /* 0x000fe40000000800 */
[----:B------:R-:W-:Y:S01]  /*654b0*/  IMAD.X R7, R14, 0x1, R2, P6 ;  /* 0x000000010e077824 */ /* 0x000fe200030e0602 */
[----:B------:R-:W-:Y:S01]  /*654c0*/  ISETP.LT.AND P4, PT, R29, UR5, !P1 ;  /* 0x000000051d007c0c */ /* 0x000fe2000cf81270 */
[----:B------:R-:W-:-:S03]  /*654d0*/  ULDC UR5, c[0x0][0x248] ;  /* 0x0000920000057ab9 */ /* 0x000fc60000000800 */
[----:B------:R0:W-:Y:S01]  /*654e0*/  @P5 STG.E.U8 desc[UR32][R6.64], R15 ;  /* 0x0000000f06005986 */ /* 0x0001e2000c101120 */
[----:B------:R-:W-:Y:S01]  /*654f0*/  VIADD R13, R12, UR5 ;  /* 0x000000050c0d7c36 */ /* 0x000fe20008000000 */
[----:B------:R-:W-:Y:S01]  /*65500*/  ISETP.LT.AND P5, PT, R18, UR8, !P2 ;  /* 0x0000000812007c0c */ /* 0x000fe2000d7a1270 */
[----:B------:R-:W-:Y:S01]  /*65510*/  ULDC UR5, c[0x0][0x22c] ;  /* 0x00008b0000057ab9 */ /* 0x000fe20000000800 */
[----:B------:R-:W-:Y:S01]  /*65520*/  ULDC UR8, c[0x0][0x228] ;  /* 0x00008a0000087ab9 */ /* 0x000fe20000000800 */
[----:B0-----:R-:W-:-:S05]  /*65530*/  IADD3 R6, P1, R12, R3, RZ ;  /* 0x000000030c067210 */ /* 0x001fca0007f3e0ff */
[----:B------:R-:W-:Y:S01]  /*65540*/  IMAD.X R7, R14, 0x1, R28, P1 ;  /* 0x000000010e077824 */ /* 0x000fe200008e061c */
[----:B------:R-:W-:Y:S01]  /*65550*/  ISETP.GE.AND P1, PT, R4, UR6, PT ;  /* 0x0000000604007c0c */ /* 0x000fe2000bf26270 */
[----:B------:R-:W-:Y:S01]  /*65560*/  ULDC UR6, c[0x0][0x228] ;  /* 0x00008a0000067ab9 */ /* 0x000fe20000000800 */
[----:B------:R-:W-:Y:S02]  /*65570*/  SHF.R.S32.HI R14, RZ, 0x1f, R13 ;  /* 0x0000001fff0e7819 */ /* 0x000fe4000001140d */
[----:B------:R-:W-:Y:S01]  /*65580*/  IADD3 R4, P6, R13, R0, RZ ;  /* 0x000000000d047210 */ /* 0x000fe20007fde0ff */
[----:B------:R0:W-:Y:S01]  /*65590*/  @P4 STG.E.U8 desc[UR32][R6.64], R5 ;  /* 0x0000000506004986 */ /* 0x0001e2000c101120 */
[----:B------:R-:W-:Y:S01]  /*655a0*/  ISETP.LT.AND P2, PT, R29, UR6, !P2 ;  /* 0x000000061d007c0c */ /* 0x000fe2000d741270 */
[----:B------:R-:W-:Y:S01]  /*655b0*/  ULDC UR6, c[0x0][0x228] ;  /* 0x00008a0000067ab9 */ /* 0x000fe20000000800 */
[----:B0-----:R-:W-:Y:S01]  /*655c0*/  VIADD R6, R23, 0x21 ;  /* 0x0000002117067836 */ /* 0x001fe20000000000 */
[----:B-----5:R-:W-:Y:S01]  /*655d0*/  PRMT R7, R10, 0x7770, RZ ;  /* 0x000077700a077816 */ /* 0x020fe200000000ff */
[----:B------:R-:W-:-:S03]  /*655e0*/  IMAD.X R5, R14, 0x1, R2, P6 ;  /* 0x000000010e057824 */ /* 0x000fc600030e0602 */
[----:B------:R-:W-:Y:S01]  /*655f0*/  ISETP.GE.AND P4, PT, R6, UR5, PT ;  /* 0x0000000506007c0c */ /* 0x000fe2000bf86270 */
[----:B------:R-:W-:Y:S01]  /*65600*/  ULDC UR5, c[0x0][0x248] ;  /* 0x0000920000057ab9 */ /* 0x000fe20000000800 */
[----:B------:R0:W-:Y:S01]  /*65610*/  @P5 STG.E.U8 desc[UR32][R4.64], R7 ;  /* 0x0000000704005986 */ /* 0x0001e2000c101120 */
[C---:B------:R-:W-:Y:S01]  /*65620*/  VIADD R16, R13.reuse, UR5 ;  /* 0x000000050d107c36 */ /* 0x040fe20008000000 */
[----:B------:R-:W-:Y:S01]  /*65630*/  ISETP.LT.AND P5, PT, R18, UR6, !P3 ;  /* 0x0000000612007c0c */ /* 0x000fe2000dfa1270 */
[----:B------:R-:W-:Y:S01]  /*65640*/  ULDC UR5, c[0x0][0x248] ;  /* 0x0000920000057ab9 */ /* 0x000fe20000000800 */
[----:B------:R-:W-:Y:S01]  /*65650*/  ULDC UR6, c[0x0][0x228] ;  /* 0x00008a0000067ab9 */ /* 0x000fe20000000800 */
[-C--:B0-----:R-:W-:Y:S02]  /*65660*/  IADD3 R4, P6, R13, R3.reuse, RZ ;  /* 0x000000030d047210 */ /* 0x081fe40007fde0ff */
[----:B------:R-:W-:Y:S02]  /*65670*/  PRMT R7, R10, 0x7771, RZ ;  /* 0x000077710a077816 */ /* 0x000fe400000000ff */
[----:B------:R-:W-:Y:S01]  /*65680*/  SHF.R.S32.HI R13, RZ, 0x1f, R16 ;  /* 0x0000001fff0d7819 */ /* 0x000fe20000011410 */
[----:B------:R-:W-:Y:S01]  /*65690*/  IMAD.X R5, R14, 0x1, R28, P6 ;  /* 0x000000010e057824 */ /* 0x000fe200030e061c */
[C---:B------:R-:W-:Y:S01]  /*656a0*/  IADD3 R6, P6, R16.reuse, R0, RZ ;  /* 0x0000000010067210 */ /* 0x040fe20007fde0ff */
[----:B------:R-:W-:Y:S01]  /*656b0*/  VIADD R15, R16, UR5 ;  /* 0x00000005100f7c36 */ /* 0x000fe20008000000 */
[----:B------:R-:W-:Y:S01]  /*656c0*/  PRMT R14, R10, 0x7772, RZ ;  /* 0x000077720a0e7816 */ /* 0x000fe200000000ff */
[----:B------:R-:W-:Y:S01]  /*656d0*/  ULDC UR5, c[0x0][0x22c] ;  /* 0x00008b0000057ab9 */ /* 0x000fe20000000800 */
[----:B------:R0:W-:Y:S01]  /*656e0*/  @P2 STG.E.U8 desc[UR32][R4.64], R7 ;  /* 0x0000000704002986 */ /* 0x0001e2000c101120 */
[----:B------:R-:W-:Y:S01]  /*656f0*/  ISETP.LT.AND P3, PT, R29, UR6, !P3 ;  /* 0x000000061d007c0c */ /* 0x000fe2000df61270 */
[----:B------:R-:W-:Y:S01]  /*65700*/  ULDC UR6, c[0x0][0x228] ;  /* 0x00008a0000067ab9 */ /* 0x000fe20000000800 */
[----:B0-----:R-:W-:Y:S01]  /*65710*/  IMAD.X R7, R13, 0x1, R2, P6 ;  /* 0x000000010d077824 */ /* 0x001fe200030e0602 */
[----:B------:R-:W-:Y:S01]  /*65720*/  ISETP.LT.AND P6, PT, R18, UR8, !P1 ;  /* 0x0000000812007c0c */ /* 0x000fe2000cfc1270 */
[----:B------:R-:W-:Y:S01]  /*65730*/  ULDC UR8, c[0x0][0x228] ;  /* 0x00008a0000087ab9 */ /* 0x000fe20000000800 */
[----:B------:R-:W-:-:S02]  /*65740*/  IADD3 R4, P2, R16, R3, RZ ;  /* 0x0000000310047210 */ /* 0x000fc40007f5e0ff */
[----:B------:R0:W-:Y:S01]  /*65750*/  @P5 STG.E.U8 desc[UR32][R6.64], R14 ;  /* 0x0000000e06005986 */ /* 0x0001e2000c101120 */
[----:B------:R-:W-:Y:S01]  /*65760*/  VIADD R16, R23, 0x22 ;  /* 0x0000002217107836 */ /* 0x000fe20000000000 */
[----:B------:R-:W-:Y:S01]  /*65770*/  PRMT R12, R10, 0x7773, RZ ;  /* 0x000077730a0c7816 */ /* 0x000fe200000000ff */
[----:B------:R-:W-:Y:S01]  /*65780*/  IMAD.X R5, R13, 0x1, R28, P2 ;  /* 0x000000010d057824 */ /* 0x000fe200010e061c */
[----:B------:R-:W-:Y:S01]  /*65790*/  PRMT R13, R9, 0x7770, RZ ;  /* 0x00007770090d7816 */ /* 0x000fe200000000ff */
[----:B------:R-:W5:Y:S01]  /*657a0*/  LDL.LU R10, [R1+0x50] ;  /* 0x00005000010a7983 */ /* 0x000f620000300800 */
[----:B0-----:R-:W-:Y:S02]  /*657b0*/  SHF.R.S32.HI R14, RZ, 0x1f, R15 ;  /* 0x0000001fff0e7819 */ /* 0x001fe4000001140f */
[----:B------:R-:W-:Y:S01]  /*657c0*/  IADD3 R6, P5, R15, R0, RZ ;  /* 0x000000000f067210 */ /* 0x000fe20007fbe0ff */
[----:B------:R0:W-:Y:S01]  /*657d0*/  @P3 STG.E.U8 desc[UR32][R4.64], R12 ;  /* 0x0000000c04003986 */ /* 0x0001e2000c101120 */
[----:B------:R-:W-:Y:S01]  /*657e0*/  ISETP.GE.AND P2, PT, R16, UR5, PT ;  /* 0x0000000510007c0c */ /* 0x000fe2000bf46270 */
[----:B------:R-:W-:-:S02]  /*657f0*/  ULDC UR5, c[0x0][0x248] ;  /* 0x0000920000057ab9 */ /* 0x000fc40000000800 */
[----:B------:R-:W-:Y:S01]  /*65800*/  IMAD.X R7, R14, 0x1, R2, P5 ;  /* 0x000000010e077824 */ /* 0x000fe200028e0602 */
[----:B------:R-:W-:Y:S01]  /*65810*/  ISETP.LT.AND P3, PT, R29, UR6, !P1 ;  /* 0x000000061d007c0c */ /* 0x000fe2000cf61270 */
[----:B------:R-:W-:-:S03]  /*65820*/  ULDC UR6, c[0x0][0x228] ;  /* 0x00008a0000067ab9 */ /* 0x000fc60000000800 */
        /* <DEDUP_REMOVED lines=10> */
[C---:B------:R-:W-:Y:S02]  /*658d0*/  PRMT R14, R9.reuse, 0x7771, RZ ;  /* 0x00007771090e7816 */ /* 0x040fe400000000ff */
[----:B------:R-:W-:Y:S01]  /*658e0*/  PRMT R16, R9, 0x7772, RZ ;  /* 0x0000777209107816 */ /* 0x000fe200000000ff */
[----:B------:R-:W-:Y:S01]  /*658f0*/  IMAD.X R7, R12, 0x1, R2, P6 ;  /* 0x000000010c077824 */ /* 0x000fe200030e0602 */
[----:B------:R-:W-:Y:S01]  /*65900*/  ISETP.GE.AND P1, PT, R15, UR5, PT ;  /* 0x000000050f007c0c */ /* 0x000fe2000bf26270 */
[----:B------:R-:W-:Y:S01]  /*65910*/  ULDC UR5, c[0x0][0x248] ;  /* 0x0000920000057ab9 */ /* 0x000fe20000000800 */
[----:B------:R0:W-:Y:S01]  /*65920*/  @P3 STG.E.U8 desc[UR32][R4.64], R14 ;  /* 0x0000000e04003986 */ /* 0x0001e2000c101120 */
[----:B------:R-:W-:Y:S01]  /*65930*/  ISETP.LT.AND P4, PT, R29, UR6, !P4 ;  /* 0x000000061d007c0c */ /* 0x000fe2000e781270 */
[----:B------:R-:W-:Y:S01]  /*65940*/  VIADD R15, R23, 0x24 ;  /* 0x00000024170f7836 */ /* 0x000fe20000000000 */
[----:B------:R-:W-:Y:S01]  /*65950*/  ULDC UR6, c[0x0][0x228] ;  /* 0x00008a0000067ab9 */ /* 0x000fe20000000800 */
        /* <DEDUP_REMOVED lines=8> */
[----:B------:R-:W-:Y:S01]  /*659e0*/  IMAD.X R5, R12, 0x1, R28, P3 ;  /* 0x000000010c057824 */ /* 0x000fe200018e061c */
[----:B------:R-:W-:Y:S02]  /*659f0*/  PRMT R12, R9, 0x7773, RZ ;  /* 0x00007773090c7816 */ /* 0x000fe400000000ff */
[----:B------:R-:W-:Y:S01]  /*65a00*/  ISETP.GE.AND P3, PT, R15, UR5, PT ;  /* 0x000000050f007c0c */ /* 0x000fe2000bf66270 */
[----:B------:R-:W-:Y:S01]  /*65a10*/  IMAD.X R7, R13, 0x1, R2, P6 ;  /* 0x000000010d077824 */ /* 0x000fe200030e0602 */
[----:B------:R-:W-:Y:S01]  /*65a20*/  ULDC UR5, c[0x0][0x248] ;  /* 0x0000920000057ab9 */ /* 0x000fe20000000800 */
[----:B------:R0:W-:Y:S01]  /*65a30*/  @P4 STG.E.U8 desc[UR32][R4.64], R12 ;  /* 0x0000000c04004986 */ /* 0x0001e2000c101120 */
[----:B------:R-:W-:Y:S01]  /*65a40*/  ISETP.LT.AND P4, PT, R29, UR6, !P2 ;  /* 0x000000061d007c0c */ /* 0x000fe2000d781270 */
[C---:B------:R-:W-:Y:S01]  /*65a50*/  VIADD R15, R14.reuse, UR5 ;  /* 0x000000050e0f7c36 */ /* 0x040fe20008000000 */
[----:B------:R-:W-:Y:S01]  /*65a60*/  ULDC UR5, c[0x0][0x22c] ;  /* 0x00008b0000057ab9 */ /* 0x000fe20000000800 */
[----:B------:R-:W-:Y:S01]  /*65a70*/  ULDC UR6, c[0x0][0x228] ;  /* 0x00008a0000067ab9 */ /* 0x000fe20000000800 */
[----:B------:R-:W5:Y:S01]  /*65a80*/  LDL.LU R9, [R1+0x1fd0] ;  /* 0x001fd00001097983 */ /* 0x000f620000300800 */
[----:B0-----:R-:W-:Y:S01]  /*65a90*/  IADD3 R4, P2, R14, R3, RZ ;  /* 0x000000030e047210 */ /* 0x001fe20007f5e0ff */
[----:B------:R-:W-:Y:S01]  /*65aa0*/  VIADD R14, R23, 0x25 ;  /* 0x00000025170e7836 */ /* 0x000fe20000000000 */
[----:B------:R-:W-:-:S02]  /*65ab0*/  SHF.R.S32.HI R12, RZ, 0x1f, R15 ;  /* 0x0000001fff0c7819 */ /* 0x000fc4000001140f */
[----:B--2---:R-:W-:-:S05]  /*65ac0*/  PRMT R16, R17, 0x7770, RZ ;  /* 0x0000777011107816 */ /* 0x004fca00000000ff */
[----:B------:R0:W-:Y:S01]  /*65ad0*/  @P5 STG.E.U8 desc[UR32][R6.64], R16 ;  /* 0x0000001006005986 */ /* 0x0001e2000c101120 */
[----:B------:R-:W-:Y:S01]  /*65ae0*/  ISETP.LT.AND P5, PT, R18, UR8, !P1 ;  /* 0x0000000812007c0c */ /* 0x000fe2000cfa1270 */
[----:B------:R-:W-:Y:S01]  /*65af0*/  IMAD.X R5, R13, 0x1, R28, P2 ;  /* 0x000000010d057824 */ /* 0x000fe200010e061c */
[----:B------:R-:W-:Y:S01]  /*65b00*/  PRMT R13, R17, 0x7771, RZ ;  /* 0x00007771110d7816 */ /* 0x000fe200000000ff */
[----:B------:R-:W-:Y:S01]  /*65b10*/  ULDC UR8, c[0x0][0x228] ;  /* 0x00008a0000087ab9 */ /* 0x000fe20000000800 */
[----:B------:R-:W-:Y:S01]  /*65b20*/  ISETP.GE.AND P2, PT, R14, UR5, PT ;  /* 0x000000050e007c0c */ /* 0x000fe2000bf46270 */
[----:B------:R-:W-:Y:S01]  /*65b30*/  ULDC UR5, c[0x0][0x248] ;  /* 0x0000920000057ab9 */ /* 0x000fe20000000800 */
[----:B0-----:R-:W-:Y:S02]  /*65b40*/  IADD3 R6, P6, R15, R0, RZ ;  /* 0x000000000f067210 */ /* 0x001fe40007fde0ff */
[----:B------:R-:W-:-:S03]  /*65b50*/  PRMT R16, R17, 0x7772, RZ ;  /* 0x0000777211107816 */ /* 0x000fc600000000ff */
[----:B------:R-:W-:Y:S01]  /*65b60*/  IMAD.X R7, R12, 0x1, R2, P6 ;  /* 0x000000010c077824 */ /* 0x000fe200030e0602 */
[----:B------:R0:W-:Y:S01]  /*65b70*/  @P4 STG.E.U8 desc[UR32][R4.64], R13 ;  /* 0x0000000d04004986 */ /* 0x0001e2000c101120 */
[----:B------:R-:W-:Y:S01]  /*65b80*/  ISETP.LT.AND P4, PT, R29, UR6, !P1 ;  /* 0x000000061d007c0c */ /* 0x000fe2000cf81270 */
[C---:B------:R-:W-:Y:S01]  /*65b90*/  VIADD R14, R15.reuse, UR5 ;  /* 0x000000050f0e7c36 */ /* 0x040fe20008000000 */
[----:B------:R-:W-:Y:S01]  /*65ba0*/  ULDC UR5, c[0x0][0x22c] ;  /* 0x00008b0000057ab9 */ /* 0x000fe20000000800 */
[----:B------:R1:W-:Y:S01]  /*65bb0*/  @P5 STG.E.U8 desc[UR32][R6.64], R16 ;  /* 0x0000001006005986 */ /* 0x0003e2000c101120 */
[----:B------:R-:W-:Y:S01]  /*65bc0*/  ISETP.LT.AND P5, PT, R18, UR8, !P3 ;  /* 0x0000000812007c0c */ /* 0x000fe2000dfa1270 */
[----:B------:R-:W-:Y:S01]  /*65bd0*/  ULDC UR6, c[0x0][0x228] ;  /* 0x00008a0000067ab9 */ /* 0x000fe20000000800 */
[----:B------:R-:W-:Y:S01]  /*65be0*/  ULDC UR8, c[0x0][0x228] ;  /* 0x00008a0000087ab9 */ /* 0x000fe20000000800 */
[----:B0-----:R-:W-:Y:S01]  /*65bf0*/  IADD3 R4, P1, R15, R3, RZ ;  /* 0x000000030f047210 */ /* 0x001fe20007f3e0ff */
[----:B------:R-:W-:Y:S01]  /*65c00*/  VIADD R15, R23, 0x26 ;  /* 0x00000026170f7836 */ /* 0x000fe20000000000 */
[----:B------:R-:W-:-:S02]  /*65c10*/  SHF.R.S32.HI R13, RZ, 0x1f, R14 ;  /* 0x0000001fff0d7819 */ /* 0x000fc4000001140e */
        /* <DEDUP_REMOVED lines=8> */
[----:B------:R-:W-:Y:S01]  /*65ca0*/  ULDC UR6, c[0x0][0x22c] ;  /* 0x00008b0000067ab9 */ /* 0x000fe20000000800 */
[----:B---3--:R-:W-:Y:S01]  /*65cb0*/  PRMT R16, R19, 0x7770, RZ ;  /* 0x0000777013107816 */ /* 0x008fe200000000ff */
[----:B0-----:R-:W-:-:S04]  /*65cc0*/  VIADD R12, R14, UR5 ;  /* 0x000000050e0c7c36 */ /* 0x001fc80008000000 */
[----:B------:R0:W-:Y:S01]  /*65cd0*/  @P5 STG.E.U8 desc[UR32][R6.64], R16 ;  /* 0x0000001006005986 */ /* 0x0001e2000c101120 */
[----:B------:R-:W-:Y:S01]  /*65ce0*/  ISETP.LT.AND P5, PT, R18, UR8, !P2 ;  /* 0x0000000812007c0c */ /* 0x000fe2000d7a1270 */
[----:B------:R-:W-:Y:S01]  /*65cf0*/  ULDC UR5, c[0x0][0x228] ;  /* 0x00008a0000057ab9 */ /* 0x000fe20000000800 */
[----:B------:R-:W-:Y:S01]  /*65d00*/  IADD3 R4, P3, R14, R3, RZ ;  /* 0x000000030e047210 */ /* 0x000fe20007f7e0ff */
[----:B------:R-:W-:Y:S01]  /*65d10*/  ULDC UR8, c[0x0][0x228] ;  /* 0x00008a0000087ab9 */ /* 0x000fe20000000800 */
[----:B------:R-:W-:-:S03]  /*65d20*/  SHF.R.S32.HI R14, RZ, 0x1f, R12 ;  /* 0x0000001fff0e7819 */ /* 0x000fc6000001140c */
[----:B------:R-:W-:Y:S02]  /*65d30*/  IMAD.X R5, R13, 0x1, R28, P3 ;  /* 0x000000010d057824 */ /* 0x000fe400018e061c */
[----:B0-----:R-:W-:Y:S01]  /*65d40*/  VIADD R7, R23, 0x27 ;  /* 0x0000002717077836 */ /* 0x001fe20000000000 */
[----:B------:R-:W-:Y:S02]  /*65d50*/  IADD3 R6, P6, R12, R0, RZ ;  /* 0x000000000c067210 */ /* 0x000fe40007fde0ff */
[----:B------:R-:W-:Y:S02]  /*65d60*/  PRMT R13, R19, 0x7771, RZ ;  /* 0x00007771130d7816 */ /* 0x000fe400000000ff */
[----:B------:R-:W-:Y:S01]  /*65d70*/  ISETP.GE.AND P3, PT, R7, UR6, PT ;  /* 0x0000000607007c0c */ /* 0x000fe2000bf66270 */
[----:B------:R-:W-:Y:S01]  /*65d80*/  IMAD.X R7, R14, 0x1, R2, P6 ;  /* 0x000000010e077824 */ /* 0x000fe200030e0602 */
[----:B------:R-:W-:Y:S01]  /*65d90*/  PRMT R15, R19, 0x7772, RZ ;  /* 0x00007772130f7816 */ /* 0x000fe200000000ff */
[----:B------:R0:W-:Y:S01]  /*65da0*/  @P4 STG.E.U8 desc[UR32][R4.64], R13 ;  /* 0x0000000d04004986 */ /* 0x0001e2000c101120 */
[----:B------:R-:W-:Y:S01]  /*65db0*/  ISETP.LT.AND P4, PT, R29, UR5, !P2 ;  /* 0x000000051d007c0c */ /* 0x000fe2000d781270 */
[----:B------:R-:W-:Y:S01]  /*65dc0*/  ULDC UR5, c[0x0][0x248] ;  /* 0x0000920000057ab9 */ /* 0x000fe20000000800 */
[----:B------:R-:W-:Y:S01]  /*65dd0*/  ULDC UR6, c[0x0][0x22c] ;  /* 0x00008b0000067ab9 */ /* 0x000fe20000000800 */
[----:B------:R1:W-:Y:S01]  /*65de0*/  @P5 STG.E.U8 desc[UR32][R6.64], R15 ;  /* 0x0000000f06005986 */ /* 0x0003e2000c101120 */
[----:B------:R-:W-:Y:S01]  /*65df0*/  ISETP.LT.AND P5, PT, R18, UR8, !P1 ;  /* 0x0000000812007c0c */ /* 0x000fe2000cfa1270 */
[----:B------:R-:W-:Y:S01]  /*65e00*/  ULDC UR8, c[0x0][0x228] ;  /* 0x00008a0000087ab9 */ /* 0x000fe20000000800 */
[----:B0-----:R-:W-:-:S02]  /*65e10*/  VIADD R4, R23, 0x28 ;  /* 0x0000002817047836 */ /* 0x001fc40000000000 */
[C---:B------:R-:W-:Y:S01]  /*65e20*/  VIADD R13, R12.reuse, UR5 ;  /* 0x000000050c0d7c36 */ /* 0x040fe20008000000 */
[----:B------:R-:W-:Y:S01]  /*65e30*/  PRMT R5, R19, 0x7773, RZ ;  /* 0x0000777313057816 */ /* 0x000fe200000000ff */
[----:B------:R-:W-:Y:S01]  /*65e40*/  ULDC UR5, c[0x0][0x22c] ;  /* 0x00008b0000057ab9 */ /* 0x000fe20000000800 */
[----:B-1----:R-:W-:-:S05]  /*65e50*/  IADD3 R6, P2, R12, R3, RZ ;  /* 0x000000030c067210 */ /* 0x002fca0007f5e0ff */
[----:B------:R-:W-:Y:S01]  /*65e60*/  IMAD.X R7, R14, 0x1, R28, P2 ;  /* 0x000000010e077824 */ /* 0x000fe200010e061c */
[----:B------:R-:W-:Y:S01]  /*65e70*/  ISETP.GE.AND P2, PT, R4, UR6, PT ;  /* 0x0000000604007c0c */ /* 0x000fe2000bf46270 */
[----:B------:R-:W-:Y:S01]  /*65e80*/  ULDC UR6, c[0x0][0x228] ;  /* 0x00008a0000067ab9 */ /* 0x000fe20000000800 */
[----:B------:R-:W-:Y:S02]  /*65e90*/  SHF.R.S32.HI R14, RZ, 0x1f, R13 ;  /* 0x0000001fff0e7819 */ /* 0x000fe4000001140d */
[----:B------:R-:W-:Y:S01]  /*65ea0*/  IADD3 R4, P6, R13, R0, RZ ;  /* 0x000000000d047210 */ /* 0x000fe20007fde0ff */
[----:B------:R0:W-:Y:S04]  /*65eb0*/  @P4 STG.E.U8 desc[UR32][R6.64], R5 ;  /* 0x0000000506004986 */ /* 0x0001e8000c101120 */
[----:B0-----:R-:W-:Y:S01]  /*65ec0*/  IMAD.X R5, R14, 0x1, R2, P6 ;  /* 0x000000010e057824 */ /* 0x001fe200030e0602 */
[----:B----4-:R-:W-:-:S05]  /*65ed0*/  PRMT R7, R11, 0x7770, RZ ;  /* 0x000077700b077816 */ /* 0x010fca00000000ff */
[----:B------:R0:W-:Y:S01]  /*65ee0*/  @P5 STG.E.U8 desc[UR32][R4.64], R7 ;  /* 0x0000000704005986 */ /* 0x0001e2000c101120 */
[----:B------:R-:W-:Y:S02]  /*65ef0*/  PRMT R12, R11, 0x7773, RZ ;  /* 0x000077730b0c7816 */ /* 0x000fe400000000ff */
[----:B0-----:R-:W-:Y:S02]  /*65f00*/  IADD3 R4, P6, R13, R3, RZ ;  /* 0x000000030d047210 */ /* 0x001fe40007fde0ff */
[----:B------:R-:W-:-:S03]  /*65f10*/  PRMT R7, R11, 0x7771, RZ ;  /* 0x000077710b077816 */ /* 0x000fc600000000ff */
[----:B------:R-:W-:Y:S01]  /*65f20*/  IMAD.X R5, R14, 0x1, R28, P6 ;  /* 0x000000010e057824 */ /* 0x000fe200030e061c */
[----:B------:R-:W-:Y:S02]  /*65f30*/  PRMT R14, R11, 0x7772, RZ ;  /* 0x000077720b0e7816 */ /* 0x000fe400000000ff */
[----:B------:R-:W2:Y:S04]  /*65f40*/  LDL.LU R11, [R1+0x54] ;  /* 0x00005400010b7983 */ /* 0x000ea80000300800 */
[----:B------:R-:W3:Y:S04]  /*65f50*/  LDL.LU R17, [R1+0x58] ;  /* 0x0000580001117983 */ /* 0x000ee80000300800 */
[----:B------:R-:W4:Y:S01]  /*65f60*/  LDL.LU R19, [R1+0x5c] ;  /* 0x00005c0001137983 */ /* 0x000f220000300800 */
[----:B------:R-:W-:Y:S01]  /*65f70*/  VIADD R6, R23, 0x29 ;  /* 0x0000002917067836 */ /* 0x000fe20000000000 */
[----:B------:R-:W-:Y:S01]  /*65f80*/  ISETP.LT.AND P1, PT, R29, UR6, !P1 ;  /* 0x000000061d007c0c */ /* 0x000fe2000cf21270 */
[----:B------:R-:W-:-:S03]  /*65f90*/  ULDC UR6, c[0x0][0x228] ;  /* 0x00008a0000067ab9 */ /* 0x000fc60000000800 */
[----:B------:R-:W-:Y:S01]  /*65fa0*/  ISETP.GE.AND P4, PT, R6, UR5, PT ;  /* 0x0000000506007c0c */ /* 0x000fe2000bf86270 */
[----:B------:R-:W-:Y:S02]  /*65fb0*/  ULDC UR5, c[0x0][0x248] ;  /* 0x0000920000057ab9 */ /* 0x000fe40000000800 */
[----:B------:R-:W-:Y:S01]  /*65fc0*/  VIADD R16, R13, UR5 ;  /* 0x000000050d107c36 */ /* 0x000fe20008000000 */
[----:B------:R-:W-:Y:S01]  /*65fd0*/  ISETP.LT.AND P5, PT, R18, UR6, !P3 ;  /* 0x0000000612007c0c */ /* 0x000fe2000dfa1270 */
[----:B------:R-:W-:Y:S01]  /*65fe0*/  ULDC UR5, c[0x0][0x248] ;  /* 0x0000920000057ab9 */ /* 0x000fe20000000800 */
[----:B------:R-:W-:Y:S02]  /*65ff0*/  ULDC UR6, c[0x0][0x228] ;  /* 0x00008a0000067ab9 */ /* 0x000fe40000000800 */
[----:B------:R-:W-:Y:S02]  /*66000*/  SHF.R.S32.HI R13, RZ, 0x1f, R16 ;  /* 0x0000001fff0d7819 */ /* 0x000fe40000011410 */
[C---:B------:R-:W-:Y:S01]  /*66010*/  IADD3 R6, P6, R16.reuse, R0, RZ ;  /* 0x0000000010067210 */ /* 0x040fe20007fde0ff */
[----:B------:R0:W-:Y:S01]  /*66020*/  @P1 STG.E.U8 desc[UR32][R4.64], R7 ;  /* 0x0000000704001986 */ /* 0x0001e2000c101120 */
[----:B------:R-:W-:Y:S01]  /*66030*/  VIADD R15, R16, UR5 ;  /* 0x00000005100f7c36 */ /* 0x000fe20008000000 */
[----:B------:R-:W-:Y:S01]  /*66040*/  ISETP.LT.AND P3, PT, R29, UR6, !P3 ;  /* 0x000000061d007c0c */ /* 0x000fe2000df61270 */
[----:B------:R-:W-:Y:S01]  /*66050*/  ULDC UR5, c[0x0][0x22c] ;  /* 0x00008b0000057ab9 */ /* 0x000fe20000000800 */
[----:B------:R-:W-:Y:S01]  /*66060*/  ULDC UR6, c[0x0][0x228] ;  /* 0x00008a0000067ab9 */ /* 0x000fe20000000800 */
[----:B0-----:R-:W-:Y:S01]  /*66070*/  IMAD.X R7, R13, 0x1, R2, P6 ;  /* 0x000000010d077824 */ /* 0x001fe200030e0602 */
[----:B------:R-:W-:Y:S01]  /*66080*/  ISETP.LT.AND P6, PT, R18, UR8, !P2 ;  /* 0x0000000812007c0c */ /* 0x000fe2000d7c1270 */
[----:B------:R-:W-:Y:S01]  /*66090*/  ULDC UR8, c[0x0][0x228] ;  /* 0x00008a0000087ab9 */ /* 0x000fe20000000800 */
[----:B------:R-:W-:-:S02]  /*660a0*/  IADD3 R4, P1, R16, R3, RZ ;  /* 0x0000000310047210 */ /* 0x000fc40007f3e0ff */
[----:B------:R0:W-:Y:S01]  /*660b0*/  @P5 STG.E.U8 desc[UR32][R6.64], R14 ;  /* 0x0000000e06005986 */ /* 0x0001e2000c101120 */
[----:B------:R-:W-:Y:S02]  /*660c0*/  VIADD R16, R23, 0x2a ;  /* 0x0000002a17107836 */ /* 0x000fe40000000000 */
[----:B------:R-:W-:Y:S01]  /*660d0*/  IMAD.X R5, R13, 0x1, R28, P1 ;  /* 0x000000010d057824 */ /* 0x000fe200008e061c */
[----:B0-----:R-:W-:Y:S02]  /*660e0*/  SHF.R.S32.HI R14, RZ, 0x1f, R15 ;  /* 0x0000001fff0e7819 */ /* 0x001fe4000001140f */
[----:B------:R-:W-:Y:S02]  /*660f0*/  IADD3 R6, P5, R15, R0, RZ ;  /* 0x000000000f067210 */ /* 0x000fe40007fbe0ff */
[----:B-----5:R-:W-:-:S03]  /*66100*/  PRMT R13, R10, 0x7770, RZ ;  /* 0x000077700a0d7816 */ /* 0x020fc600000000ff */
[----:B------:R-:W-:Y:S01]  /*66110*/  IMAD.X R7, R14, 0x1, R2, P5 ;  /* 0x000000010e077824 */ /* 0x000fe200028e0602 */
[----:B------:R-:W-:Y:S01]  /*66120*/  ISETP.GE.AND P1, PT, R16, UR5, PT ;  /* 0x0000000510007c0c */ /* 0x000fe2000bf26270 */
[----:B------:R0:W-:Y:S01]  /*66130*/  @P3 STG.E.U8 desc[UR32][R4.64], R12 ;  /* 0x0000000c04003986 */ /* 0x0001e2000c101120 */
[----:B------:R-:W-:Y:S01]  /*66140*/  ULDC UR5, c[0x0][0x248] ;  /* 0x0000920000057ab9 */ /* 0x000fe20000000800 */
[----:B------:R-:W-:Y:S01]  /*66150*/  ISETP.LT.AND P3, PT, R29, UR6, !P2 ;  /* 0x000000061d007c0c */ /* 0x000fe2000d761270 */
[----:B------:R-:W-:Y:S01]  /*66160*/  ULDC UR6, c[0x0][0x228] ;  /* 0x00008a0000067ab9 */ /* 0x000fe20000000800 */
        /* <DEDUP_REMOVED lines=25> */
[----:B------:R-:W-:Y:S01]  /*66300*/  SHF.R.S32.HI R13, RZ, 0x1f, R14 ;  /* 0x0000001fff0d7819 */ /* 0x000fe2000001140e */
[----:B------:R-:W-:Y:S01]  /*66310*/  IMAD.X R5, R12, 0x1, R28, P3 ;  /* 0x000000010c057824 */ /* 0x000fe200018e061c */
[----:B-1----:R-:W-:Y:S02]  /*66320*/  IADD3 R6, P6, R14, R0, RZ ;  /* 0x000000000e067210 */ /* 0x002fe40007fde0ff */
        /* <DEDUP_REMOVED lines=12> */
[----:B------:R-:W-:-:S03]  /*663f0*/  SHF.R.S32.HI R12, RZ, 0x1f, R15 ;  /* 0x0000001fff0c7819 */ /* 0x000fc6000001140f */
[----:B------:R-:W-:Y:S01]  /*66400*/  IMAD.X R5, R13, 0x1, R28, P1 ;  /* 0x000000010d057824 */ /* 0x000fe200008e061c */
[----:B------:R-:W-:Y:S01]  /*66410*/  ISETP.GE.AND P1, PT, R14, UR5, PT ;  /* 0x000000050e007c0c */ /* 0x000fe2000bf26270 */
[----:B------:R-:W-:Y:S02]  /*66420*/  ULDC UR5, c[0x0][0x248] ;  /* 0x0000920000057ab9 */ /* 0x000fe40000000800 */
[----:B------:R-:W-:Y:S01]  /*66430*/  VIADD R14, R15, UR5 ;  /* 0x000000050f0e7c36 */ /* 0x000fe20008000000 */
[----:B------:R-:W-:Y:S01]  /*66440*/  ULDC UR5, c[0x0][0x22c] ;  /* 0x00008b0000057ab9 */ /* 0x000fe20000000800 */
[----:B--2---:R-:W-:-:S05]  /*66450*/  PRMT R16, R11, 0x7770, RZ ;  /* 0x000077700b107816 */ /* 0x004fca00000000ff */
[----:B------:R0:W-:Y:S01]  /*66460*/  @P5 STG.E.U8 desc[UR32][R6.64], R16 ;  /* 0x0000001006005986 */ /* 0x0001e2000c101120 */
[----:B------:R-:W-:Y:S01]  /*66470*/  ISETP.LT.AND P5, PT, R18, UR8, !P2 ;  /* 0x0000000812007c0c */ /* 0x000fe2000d7a1270 */
[----:B------:R-:W-:Y:S01]  /*66480*/  ULDC UR8, c[0x0][0x228] ;  /* 0x00008a0000087ab9 */ /* 0x000fe20000000800 */
[----:B------:R-:W-:Y:S02]  /*66490*/  PRMT R13, R11, 0x7771, RZ ;  /* 0x000077710b0d7816 */ /* 0x000fe400000000ff */
[----:B0-----:R-:W-:Y:S02]  /*664a0*/  IADD3 R6, P6, R15, R0, RZ ;  /* 0x000000000f067210 */ /* 0x001fe40007fde0ff */
[----:B------:R-:W-:Y:S01]  /*664b0*/  PRMT R16, R11, 0x7772, RZ ;  /* 0x000077720b107816 */ /* 0x000fe200000000ff */
[----:B------:R0:W-:Y:S02]  /*664c0*/  @P4 STG.E.U8 desc[UR32][R4.64], R13 ;  /* 0x0000000d04004986 */ /* 0x0001e4000c101120 */
[----:B------:R-:W-:Y:S01]  /*664d0*/  IMAD.X R7, R12, 0x1, R2, P6 ;  /* 0x000000010c077824 */ /* 0x000fe200030e0602 */
[----:B------:R-:W-:Y:S01]  /*664e0*/  ISETP.LT.AND P4, PT, R29, UR6, !P2 ;  /* 0x000000061d007c0c */ /* 0x000fe2000d781270 */
[----:B------:R-:W-:-:S03]  /*664f0*/  ULDC UR6, c[0x0][0x228] ;  /* 0x00008a0000067ab9 */ /* 0x000fc60000000800 */
[----:B------:R1:W-:Y:S01]  /*66500*/  @P5 STG.E.U8 desc[UR32][R6.64], R16 ;  /* 0x0000001006005986 */ /* 0x0003e2000c101120 */
[----:B------:R-:W-:Y:S01]  /*66510*/  ISETP.LT.AND P5, PT, R18, UR8, !P3 ;  /* 0x0000000812007c0c */ /* 0x000fe2000dfa1270 */
[----:B------:R-:W-:Y:S01]  /*66520*/  ULDC UR8, c[0x0][0x228] ;  /* 0x00008a0000087ab9 */ /* 0x000fe20000000800 */
[----:B0-----:R-:W-:Y:S01]  /*66530*/  IADD3 R4, P2, R15, R3, RZ ;  /* 0x000000030f047210 */ /* 0x001fe20007f5e0ff */
[----:B------:R-:W-:Y:S01]  /*66540*/  VIADD R15, R23, 0x2e ;  /* 0x0000002e170f7836 */ /* 0x000fe20000000000 */
[----:B------:R-:W-:-:S03]  /*66550*/  SHF.R.S32.HI R13, RZ, 0x1f, R14 ;  /* 0x0000001fff0d7819 */ /* 0x000fc6000001140e */
[----:B------:R-:W-:Y:S01]  /*66560*/  IMAD.X R5, R12, 0x1, R28, P2 ;  /* 0x000000010c057824 */ /* 0x000fe200010e061c */
[----:B-1----:R-:W-:Y:S02]  /*66570*/  IADD3 R6, P6, R14, R0, RZ ;  /* 0x000000000e067210 */ /* 0x002fe40007fde0ff */
[----:B------:R-:W-:Y:S02]  /*66580*/  PRMT R12, R11, 0x7773, RZ ;  /* 0x000077730b0c7816 */ /* 0x000fe400000000ff */
[----:B---3--:R-:W-:Y:S01]  /*66590*/  PRMT R16, R17, 0x7770, RZ ;  /* 0x0000777011107816 */ /* 0x008fe200000000ff */
        /* <DEDUP_REMOVED lines=8> */
[----:B------:R-:W-:-:S02]  /*66620*/  ULDC UR8, c[0x0][0x228] ;  /* 0x00008a0000087ab9 */ /* 0x000fc40000000800 */
[----:B------:R-:W2:Y:S01]  /*66630*/  LDL.LU R11, [R1+0x1fc8] ;  /* 0x001fc800010b7983 */ /* 0x000ea20000300800 */
[C---:B0-----:R-:W-:Y:S01]  /*66640*/  VIADD R12, R14.reuse, UR5 ;  /* 0x000000050e0c7c36 */ /* 0x041fe20008000000 */
[----:B------:R-:W-:Y:S01]  /*66650*/  IADD3 R4, P3, R14, R3, RZ ;  /* 0x000000030e047210 */ /* 0x000fe20007f7e0ff */
[----:B------:R-:W-:Y:S01]  /*66660*/  ULDC UR5, c[0x0][0x228] ;  /* 0x00008a0000057ab9 */ /* 0x000fe20000000800 */
[----:B-1----:R-:W-:Y:S02]  /*66670*/  VIADD R7, R23, 0x2f ;  /* 0x0000002f17077836 */ /* 0x002fe40000000000 */
[----:B------:R-:W-:Y:S01]  /*66680*/  SHF.R.S32.HI R14, RZ, 0x1f, R12 ;  /* 0x0000001fff0e7819 */ /* 0x000fe2000001140c */
[----:B------:R-:W-:Y:S01]  /*66690*/  IMAD.X R5, R13, 0x1, R28, P3 ;  /* 0x000000010d057824 */ /* 0x000fe200018e061c */
[----:B------:R-:W-:Y:S02]  /*666a0*/  IADD3 R6, P6, R12, R0, RZ ;  /* 0x000000000c067210 */ /* 0x000fe40007fde0ff */
[----:B------:R-:W-:-:S02]  /*666b0*/  PRMT R13, R17, 0x7771, RZ ;  /* 0x00007771110d7816 */ /* 0x000fc400000000ff */
        /* <DEDUP_REMOVED lines=14> */
[----:B-1----:R-:W-:Y:S01]  /*667a0*/  IADD3 R6, P1, R12, R3, RZ ;  /* 0x000000030c067210 */ /* 0x002fe20007f3e0ff */
[----:B------:R-:W3:Y:S04]  /*667b0*/  LDL.LU R17, [R1+0x68] ;  /* 0x0000680001117983 */ /* 0x000ee80000300800 */
[----:B------:R-:W-:Y:S01]  /*667c0*/  IMAD.X R7, R14, 0x1, R28, P1 ;  /* 0x000000010e077824 */ /* 0x000fe200008e061c */
[----:B------:R-:W-:Y:S01]  /*667d0*/  ISETP.GE.AND P1, PT, R4, UR6, PT ;  /* 0x0000000604007c0c */ /* 0x000fe2000bf26270 */
[----:B------:R-:W-:Y:S01]  /*667e0*/  ULDC UR6, c[0x0][0x228] ;  /* 0x00008a0000067ab9 */ /* 0x000fe20000000800 */
[----:B------:R-:W-:-:S02]  /*667f0*/  SHF.R.S32.HI R14, RZ, 0x1f, R13 ;  /* 0x0000001fff0e7819 */ /* 0x000fc4000001140d */
[----:B------:R-:W-:Y:S01]  /*66800*/  IADD3 R4, P6, R13, R0, RZ ;  /* 0x000000000d047210 */ /* 0x000fe20007fde0ff */
[----:B------:R0:W-:Y:S01]  /*66810*/  @P4 STG.E.U8 desc[UR32][R6.64], R5 ;  /* 0x0000000506004986 */ /* 0x0001e2000c101120 */
[----:B------:R-:W-:Y:S01]  /*66820*/  ISETP.LT.AND P2, PT, R29, UR6, !P2 ;  /* 0x000000061d007c0c */ /* 0x000fe2000d741270 */
[----:B------:R-:W-:Y:S01]  /*66830*/  ULDC UR6, c[0x0][0x228] ;  /* 0x00008a0000067ab9 */ /* 0x000fe20000000800 */
[----:B0-----:R-:W-:Y:S01]  /*66840*/  VIADD R6, R23, 0x31 ;  /* 0x0000003117067836 */ /* 0x001fe20000000000 */
[----:B----4-:R-:W-:Y:S01]  /*66850*/  PRMT R7, R19, 0x7770, RZ ;  /* 0x0000777013077816 */ /* 0x010fe200000000ff */
        /* <DEDUP_REMOVED lines=9> */
[C---:B------:R-:W-:Y:S02]  /*668f0*/  PRMT R7, R19.reuse, 0x7771, RZ ;  /* 0x0000777113077816 */ /* 0x040fe400000000ff */
        /* <DEDUP_REMOVED lines=18> */
[----:B------:R-:W4:Y:S01]  /*66a20*/  LDL.LU R19, [R1+0x6c] ;  /* 0x00006c0001137983 */ /* 0x000f220000300800 */
        /* <DEDUP_REMOVED lines=31> */
[C---:B0-----:R-:W-:Y:S01]  /*66c20*/  VIADD R14, R13.reuse, UR5 ;  /* 0x000000050d0e7c36 */ /* 0x041fe20008000000 */
[----:B------:R-:W-:Y:S01]  /*66c30*/  IADD3 R4, P3, R13, R3, RZ ;  /* 0x000000030d047210 */ /* 0x000fe20007f7e0ff */
[----:B------:R-:W-:Y:S01]  /*66c40*/  ULDC UR5, c[0x0][0x22c] ;  /* 0x00008b0000057ab9 */ /* 0x000fe20000000800 */
[----:B-1----:R-:W3:Y:S02]  /*66c50*/  LDL.LU R16, [R1+0x64] ;  /* 0x0000640001107983 */ /* 0x002ee40000300800 */
[----:B------:R-:W-:-:S02]  /*66c60*/  SHF.R.S32.HI R13, RZ, 0x1f, R14 ;  /* 0x0000001fff0d7819 */ /* 0x000fc4000001140e */
[----:B------:R-:W-:Y:S01]  /*66c70*/  IADD3 R6, P6, R14, R0, RZ ;  /* 0x000000000e067210 */ /* 0x000fe20007fde0ff */
[----:B------:R-:W-:Y:S01]  /*66c80*/  IMAD.X R5, R12, 0x1, R28, P3 ;  /* 0x000000010c057824 */ /* 0x000fe200018e061c */
[----:B------:R-:W-:-:S03]  /*66c90*/  PRMT R12, R9, 0x7770, RZ ;  /* 0x00007770090c7816 */ /* 0x000fc600000000ff */
        /* <DEDUP_REMOVED lines=11> */
[----:B------:R-:W-:-:S03]  /*66d50*/  PRMT R15, R9, 0x7772, RZ ;  /* 0x00007772090f7816 */ /* 0x000fc600000000ff */
[----:B------:R-:W-:Y:S01]  /*66d60*/  IMAD.X R5, R13, 0x1, R28, P2 ;  /* 0x000000010d057824 */ /* 0x000fe200010e061c */
[----:B------:R-:W-:Y:S01]  /*66d70*/  ULDC UR5, c[0x0][0x22c] ;  /* 0x00008b0000057ab9 */ /* 0x000fe20000000800 */
[----:B------:R-:W-:Y:S02]  /*66d80*/  SHF.R.S32.HI R8, RZ, 0x1f, R12 ;  /* 0x0000001fff087819 */ /* 0x000fe4000001140c */
[----:B------:R-:W-:Y:S02]  /*66d90*/  IADD3 R6, P6, R12, R0, RZ ;  /* 0x000000000c067210 */ /* 0x000fe40007fde0ff */
[----:B------:R-:W-:-:S03]  /*66da0*/  PRMT R13, R9, 0x7771, RZ ;  /* 0x00007771090d7816 */ /* 0x000fc600000000ff */
[----:B------:R-:W-:Y:S02]  /*66db0*/  IMAD.X R7, R8, 0x1, R2, P6 ;  /* 0x0000000108077824 */ /* 0x000fe400030e0602 */
[----:B------:R-:W-:Y:S04]  /*66dc0*/  @P4 STG.E.U8 desc[UR32][R4.64], R13 ;  /* 0x0000000d04004986 */ /* 0x000fe8000c101120 */
[----:B------:R0:W-:Y:S04]  /*66dd0*/  @P5 STG.E.U8 desc[UR32][R6.64], R15 ;  /* 0x0000000f06005986 */ /* 0x0001e8000c101120 */
[----:B0-----:R-:W4:Y:S01]  /*66de0*/  LDL.LU R15, [R1+0x60] ;  /* 0x00006000010f7983 */ /* 0x001f220000300800 */
[----:B------:R-:W-:Y:S01]  /*66df0*/  VIADD R14, R23, 0x35 ;  /* 0x00000035170e7836 */ /* 0x000fe20000000000 */
[----:B------:R-:W-:Y:S01]  /*66e00*/  ISETP.LT.AND P4, PT, R29, UR6, !P1 ;  /* 0x000000061d007c0c */ /* 0x000fe2000cf81270 */
[----:B------:R-:W-:Y:S01]  /*66e10*/  ULDC UR6, c[0x0][0x228] ;  /* 0x00008a0000067ab9 */ /* 0x000fe20000000800 */
[----:B------:R-:W-:-:S02]  /*66e20*/  IADD3 R4, P1, R12, R3, RZ ;  /* 0x000000030c047210 */ /* 0x000fc40007f3e0ff */
[----:B------:R-:W-:Y:S01]  /*66e30*/  ISETP.GE.AND P2, PT, R14, UR5, PT ;  /* 0x000000050e007c0c */ /* 0x000fe2000bf46270 */
[----:B------:R-:W-:Y:S02]  /*66e40*/  ULDC UR5, c[0x0][0x248] ;  /* 0x0000920000057ab9 */ /* 0x000fe40000000800 */
[----:B------:R-:W-:Y:S01]  /*66e50*/  VIADD R13, R12, UR5 ;  /* 0x000000050c0d7c36 */ /* 0x000fe20008000000 */
[----:B------:R-:W-:Y:S01]  /*66e60*/  ISETP.LT.AND P5, PT, R18, UR8, !P3 ;  /* 0x0000000812007c0c */ /* 0x000fe2000dfa1270 */
[----:B------:R-:W-:Y:S01]  /*66e70*/  IMAD.X R5, R8, 0x1, R28, P1 ;  /* 0x0000000108057824 */ /* 0x000fe200008e061c */
[----:B------:R-:W-:Y:S01]  /*66e80*/  PRMT R9, R9, 0x7773, RZ ;  /* 0x0000777309097816 */ /* 0x000fe200000000ff */
[----:B------:R-:W-:Y:S01]  /*66e90*/  VIADD R14, R23, 0x36 ;  /* 0x00000036170e7836 */ /* 0x000fe20000000000 */
[----:B------:R-:W-:Y:S01]  /*66ea0*/  SHF.R.S32.HI R12, RZ, 0x1f, R13 ;  /* 0x0000001fff0c7819 */ /* 0x000fe2000001140d */
[----:B------:R-:W-:Y:S01]  /*66eb0*/  ULDC UR5, c[0x0][0x22c] ;  /* 0x00008b0000057ab9 */ /* 0x000fe20000000800 */
[----:B------:R-:W-:Y:S01]  /*66ec0*/  IADD3 R6, P6, R13, R0, RZ ;  /* 0x000000000d067210 */ /* 0x000fe20007fde0ff */
[----:B------:R0:W-:Y:S01]  /*66ed0*/  @P4 STG.E.U8 desc[UR32][R4.64], R9 ;  /* 0x0000000904004986 */ /* 0x0001e2000c101120 */
[----:B-----5:R-:W-:Y:S01]  /*66ee0*/  PRMT R8, R10, 0x7770, RZ ;  /* 0x000077700a087816 */ /* 0x020fe200000000ff */
[----:B------:R-:W-:Y:S01]  /*66ef0*/  ULDC UR8, c[0x0][0x228] ;  /* 0x00008a0000087ab9 */ /* 0x000fe20000000800 */
[----:B------:R-:W-:Y:S01]  /*66f00*/  ISETP.LT.AND P4, PT, R29, UR6, !P3 ;  /* 0x000000061d007c0c */ /* 0x000fe2000df81270 */
[----:B------:R-:W-:Y:S01]  /*66f10*/  IMAD.X R7, R12, 0x1, R2, P6 ;  /* 0x000000010c077824 */ /* 0x000fe200030e0602 */
[----:B------:R-:W-:Y:S01]  /*66f20*/  ISETP.GE.AND P1, PT, R14, UR5, PT ;  /* 0x000000050e007c0c */ /* 0x000fe2000bf26270 */
[----:B------:R-:W-:Y:S01]  /*66f30*/  ULDC UR5, c[0x0][0x248] ;  /* 0x0000920000057ab9 */ /* 0x000fe20000000800 */
[----:B------:R-:W-:Y:S01]  /*66f40*/  ULDC UR6, c[0x0][0x22c] ;  /* 0x00008b0000067ab9 */ /* 0x000fe20000000800 */
[----:B------:R-:W5:Y:S01]  /*66f50*/  LDL.LU R14, [R1+0x70] ;  /* 0x00007000010e7983 */ /* 0x000f620000300800 */
[----:B0-----:R-:W-:-:S03]  /*66f60*/  IADD3 R4, P3, R13, R3, RZ ;  /* 0x000000030d047210 */ /* 0x001fc60007f7e0ff */
[----:B------:R0:W-:Y:S01]  /*66f70*/  @P5 STG.E.U8 desc[UR32][R6.64], R8 ;  /* 0x0000000806005986 */ /* 0x0001e2000c101120 */
[----:B------:R-:W-:Y:S01]  /*66f80*/  ISETP.LT.AND P5, PT, R18, UR8, !P2 ;  /* 0x0000000812007c0c */ /* 0x000fe2000d7a1270 */
[----:B------:R-:W-:Y:S01]  /*66f90*/  ULDC UR8, c[0x0][0x228] ;  /* 0x00008a0000087ab9 */ /* 0x000fe20000000800 */
[----:B------:R-:W-:Y:S01]  /*66fa0*/  IMAD.X R5, R12, 0x1, R28, P3 ;  /* 0x000000010c057824 */ /* 0x000fe200018e061c */
[----:B------:R-:W-:Y:S01]  /*66fb0*/  PRMT R12, R10, 0x7771, RZ ;  /* 0x000077710a0c7816 */ /* 0x000fe200000000ff */
[----:B0-----:R-:W-:Y:S01]  /*66fc0*/  VIADD R8, R13, UR5 ;  /* 0x000000050d087c36 */ /* 0x001fe20008000000 */
[----:B------:R-:W-:Y:S01]  /*66fd0*/  ULDC UR5, c[0x0][0x228] ;  /* 0x00008a0000057ab9 */ /* 0x000fe20000000800 */
[----:B------:R-:W-:Y:S02]  /*66fe0*/  VIADD R7, R23, 0x37 ;  /* 0x0000003717077836 */ /* 0x000fe40000000000 */
[----:B------:R0:W-:Y:S01]  /*66ff0*/  @P4 STG.E.U8 desc[UR32][R4.64], R12 ;  /* 0x0000000c04004986 */ /* 0x0001e2000c101120 */
[----:B------:R-:W-:-:S02]  /*67000*/  SHF.R.S32.HI R9, RZ, 0x1f, R8 ;  /* 0x0000001fff097819 */ /* 0x000fc40000011408 */
[----:B------:R-:W-:Y:S02]  /*67010*/  IADD3 R6, P6, R8, R0, RZ ;  /* 0x0000000008067210 */ /* 0x000fe40007fde0ff */
[----:B------:R-:W-:Y:S01]  /*67020*/  ISETP.LT.AND P4, PT, R29, UR5, !P2 ;  /* 0x000000051d007c0c */ /* 0x000fe2000d781270 */
[----:B------:R-:W-:Y:S01]  /*67030*/  ULDC UR5, c[0x0][0x248] ;  /* 0x0000920000057ab9 */ /* 0x000fe20000000800 */
[----:B------:R-:W-:Y:S01]  /*67040*/  ISETP.GE.AND P3, PT, R7, UR6, PT ;  /* 0x0000000607007c0c */ /* 0x000fe2000bf66270 */
[C---:B------:R-:W-:Y:S01]  /*67050*/  IMAD.X R7, R9.reuse, 0x1, R2, P6 ;  /* 0x0000000109077824 */ /* 0x040fe200030e0602 */
[----:B------:R-:W-:Y:S01]  /*67060*/  PRMT R13, R10, 0x7772, RZ ;  /* 0x000077720a0d7816 */ /* 0x000fe200000000ff */
[----:B------:R-:W-:Y:S01]  /*67070*/  ULDC UR6, c[0x0][0x22c] ;  /* 0x00008b0000067ab9 */ /* 0x000fe20000000800 */
[C---:B0-----:R-:W-:Y:S01]  /*67080*/  IADD3 R4, P2, R8.reuse, R3, RZ ;  /* 0x0000000308047210 */ /* 0x041fe20007f5e0ff */
[----:B------:R-:W-:Y:S01]  /*67090*/  VIADD R12, R8, UR5 ;  /* 0x00000005080c7c36 */ /* 0x000fe20008000000 */
[----:B------:R-:W-:Y:S01]  /*670a0*/  ULDC UR5, c[0x0][0x22c] ;  /* 0x00008b0000057ab9 */ /* 0x000fe20000000800 */
[----:B------:R0:W-:Y:S02]  /*670b0*/  @P5 STG.E.U8 desc[UR32][R6.64], R13 ;  /* 0x0000000d06005986 */ /* 0x0001e4000c101120 */
[----:B------:R-:W-:Y:S01]  /*670c0*/  IMAD.X R5, R9, 0x1, R28, P2 ;  /* 0x0000000109057824 */ /* 0x000fe200010e061c */
[----:B------:R-:W-:Y:S01]  /*670d0*/  ISETP.LT.AND P5, PT, R18, UR8, !P1 ;  /* 0x0000000812007c0c */ /* 0x000fe2000cfa1270 */
[----:B------:R-:W-:Y:S01]  /*670e0*/  ULDC UR8, c[0x0][0x228] ;  /* 0x00008a0000087ab9 */ /* 0x000fe20000000800 */
[----:B------:R-:W-:Y:S01]  /*670f0*/  SHF.R.S32.HI R9, RZ, 0x1f, R12 ;  /* 0x0000001fff097819 */ /* 0x000fe2000001140c */
[----:B0-----:R-:W-:Y:S01]  /*67100*/  VIADD R6, R23, 0x38 ;  /* 0x0000003817067836 */ /* 0x001fe20000000000 */
[----:B------:R-:W-:-:S04]  /*67110*/  PRMT R7, R10, 0x7773, RZ ;  /* 0x000077730a077816 */ /* 0x000fc800000000ff */
[----:B------:R-:W-:Y:S01]  /*67120*/  ISETP.GE.AND P2, PT, R6, UR6, PT ;  /* 0x0000000606007c0c */ /* 0x000fe2000bf46270 */
[----:B------:R0:W-:Y:S01]  /*67130*/  @P4 STG.E.U8 desc[UR32][R4.64], R7 ;  /* 0x0000000704004986 */ /* 0x0001e2000c101120 */
[----:B------:R-:W-:Y:S01]  /*67140*/  IADD3 R6, P6, R12, R0, RZ ;  /* 0x000000000c067210 */ /* 0x000fe20007fde0ff */
[----:B------:R-:W-:Y:S02]  /*67150*/  ULDC UR6, c[0x0][0x228] ;  /* 0x00008a0000067ab9 */ /* 0x000fe40000000800 */
[----:B------:R-:W-:Y:S01]  /*67160*/  ISETP.LT.AND P1, PT, R29, UR6, !P1 ;  /* 0x000000061d007c0c */ /* 0x000fe2000cf21270 */
[----:B------:R-:W-:Y:S01]  /*67170*/  ULDC UR6, c[0x0][0x228] ;  /* 0x00008a0000067ab9 */ /* 0x000fe20000000800 */
[----:B0-----:R-:W-:Y:S01]  /*67180*/  VIADD R4, R23, 0x39 ;  /* 0x0000003917047836 */ /* 0x001fe20000000000 */
[----:B--2---:R-:W-:Y:S01]  /*67190*/  PRMT R5, R11, 0x7770, RZ ;  /* 0x000077700b057816 */ /* 0x004fe200000000ff */
[----:B------:R-:W-:-:S03]  /*671a0*/  IMAD.X R7, R9, 0x1, R2, P6 ;  /* 0x0000000109077824 */ /* 0x000fc600030e0602 */
[----:B------:R-:W-:Y:S01]  /*671b0*/  ISETP.GE.AND P4, PT, R4, UR5, PT ;  /* 0x0000000504007c0c */ /* 0x000fe2000bf86270 */
[----:B------:R-:W-:Y:S01]  /*671c0*/  ULDC UR5, c[0x0][0x248] ;  /* 0x0000920000057ab9 */ /* 0x000fe20000000800 */
[C---:B------:R-:W-:Y:S01]  /*671d0*/  IADD3 R4, P6, R12.reuse, R3, RZ ;  /* 0x000000030c047210 */ /* 0x040fe20007fde0ff */
[----:B------:R0:W-:Y:S01]  /*671e0*/  @P5 STG.E.U8 desc[UR32][R6.64], R5 ;  /* 0x0000000506005986 */ /* 0x0001e2000c101120 */
[----:B------:R-:W-:Y:S01]  /*671f0*/  VIADD R10, R12, UR5 ;  /* 0x000000050c0a7c36 */ /* 0x000fe20008000000 */
[----:B------:R-:W-:Y:S01]  /*67200*/  ISETP.LT.AND P5, PT, R18, UR6, !P3 ;  /* 0x0000000612007c0c */ /* 0x000fe2000dfa1270 */
[----:B------:R-:W-:Y:S01]  /*67210*/  ULDC UR6, c[0x0][0x228] ;  /* 0x00008a0000067ab9 */ /* 0x000fe20000000800 */
[----:B------:R-:W-:Y:S01]  /*67220*/  ULDC UR5, c[0x0][0x248] ;  /* 0x0000920000057ab9 */ /* 0x000fe20000000800 */
[----:B------:R-:W-:Y:S01]  /*67230*/  ISETP.LT.AND P3, PT, R29, UR6, !P3 ;  /* 0x000000061d007c0c */ /* 0x000fe2000df61270 */
[----:B------:R-:W-:Y:S01]  /*67240*/  ULDC UR6, c[0x0][0x228] ;  /* 0x00008a0000067ab9 */ /* 0x000fe20000000800 */
[----:B0-----:R-:W-:Y:S01]  /*67250*/  IMAD.X R5, R9, 0x1, R28, P6 ;  /* 0x0000000109057824 */ /* 0x001fe200030e061c */
[----:B------:R-:W-:-:S02]  /*67260*/  PRMT R7, R11, 0x7771, RZ ;  /* 0x000077710b077816 */ /* 0x000fc400000000ff */
[----:B------:R-:W-:Y:S02]  /*67270*/  SHF.R.S32.HI R9, RZ, 0x1f, R10 ;  /* 0x0000001fff097819 */ /* 0x000fe4000001140a */
[C---:B------:R-:W-:Y:S01]  /*67280*/  IADD3 R6, P6, R10.reuse, R0, RZ ;  /* 0x000000000a067210 */ /* 0x040fe20007fde0ff */
[----:B------:R0:W-:Y:S01]  /*67290*/  @P1 STG.E.U8 desc[UR32][R4.64], R7 ;  /* 0x0000000704001986 */ /* 0x0001e2000c101120 */
[C---:B------:R-:W-:Y:S02]  /*672a0*/  PRMT R8, R11.reuse, 0x7773, RZ ;  /* 0x000077730b087816 */ /* 0x040fe400000000ff */
[----:B------:R-:W-:Y:S01]  /*672b0*/  PRMT R12, R11, 0x7772, RZ ;  /* 0x000077720b0c7816 */ /* 0x000fe200000000ff */
        /* <DEDUP_REMOVED lines=12> */
[----:B0-----:R-:W-:Y:S01]  /*67380*/  IADD3 R6, P5, R11, R0, RZ ;  /* 0x000000000b067210 */ /* 0x001fe20007fbe0ff */
[----:B------:R-:W-:Y:S01]  /*67390*/  VIADD R12, R23, 0x3a ;  /* 0x0000003a170c7836 */ /* 0x000fe20000000000 */
[----:B-1----:R-:W-:-:S03]  /*673a0*/  IADD3 R4, P2, R11, R3, RZ ;  /* 0x000000030b047210 */ /* 0x002fc60007f5e0ff */
[----:B------:R-:W-:Y:S01]  /*673b0*/  IMAD.X R7, R10, 0x1, R2, P5 ;  /* 0x000000010a077824 */ /* 0x000fe200028e0602 */
[----:B------:R-:W-:Y:S01]  /*673c0*/  ISETP.GE.AND P1, PT, R12, UR5, PT ;  /* 0x000000050c007c0c */ /* 0x000fe2000bf26270 */
[----:B------:R-:W-:Y:S01]  /*673d0*/  ULDC UR5, c[0x0][0x248] ;  /* 0x0000920000057ab9 */ /* 0x000fe20000000800 */
[----:B------:R-:W-:Y:S01]  /*673e0*/  IMAD.X R5, R10, 0x1, R28, P2 ;  /* 0x000000010a057824 */ /* 0x000fe200010e061c */
[----:B------:R-:W-:Y:S01]  /*673f0*/  ISETP.LT.AND P5, PT, R18, UR8, !P4 ;  /* 0x0000000812007c0c */ /* 0x000fe2000e7a1270 */
[----:B------:R-:W-:Y:S01]  /*67400*/  ULDC UR8, c[0x0][0x228] ;  /* 0x00008a0000087ab9 */ /* 0x000fe20000000800 */
[----:B------:R-:W-:Y:S01]  /*67410*/  ISETP.LT.AND P4, PT, R29, UR6, !P4 ;  /* 0x000000061d007c0c */ /* 0x000fe2000e781270 */
[----:B------:R-:W-:Y:S01]  /*67420*/  ULDC UR6, c[0x0][0x228] ;  /* 0x00008a0000067ab9 */ /* 0x000fe20000000800 */
[C---:B----4-:R-:W-:Y:S02]  /*67430*/  PRMT R9, R15.reuse, 0x7770, RZ ;  /* 0x000077700f097816 */ /* 0x050fe400000000ff */
[----:B------:R-:W-:-:S03]  /*67440*/  PRMT R10, R15, 0x7771, RZ ;  /* 0x000077710f0a7816 */ /* 0x000fc600000000ff */
[----:B------:R0:W-:Y:S04]  /*67450*/  @P6 STG.E.U8 desc[UR32][R6.64], R9 ;  /* 0x0000000906006986 */ /* 0x0001e8000c101120 */
[----:B------:R1:W-:Y:S01]  /*67460*/  @P3 STG.E.U8 desc[UR32][R4.64], R10 ;  /* 0x0000000a04003986 */ /* 0x0003e2000c101120 */
[----:B0-----:R-:W-:Y:S01]  /*67470*/  VIADD R9, R11, UR5 ;  /* 0x000000050b097c36 */ /* 0x001fe20008000000 */
[----:B------:R-:W-:Y:S01]  /*67480*/  ULDC UR5, c[0x0][0x22c] ;  /* 0x00008b0000057ab9 */ /* 0x000fe20000000800 */
[----:B------:R-:W-:-:S03]  /*67490*/  VIADD R11, R23, 0x3b ;  /* 0x0000003b170b7836 */ /* 0x000fc60000000000 */
[----:B------:R-:W-:Y:S02]  /*674a0*/  SHF.R.S32.HI R8, RZ, 0x1f, R9 ;  /* 0x0000001fff087819 */ /* 0x000fe40000011409 */
[CC--:B------:R-:W-:Y:S02]  /*674b0*/  IADD3 R6, P6, R9.reuse, R0.reuse, RZ ;  /* 0x0000000009067210 */ /* 0x0c0fe40007fde0ff */
[-C--:B-1----:R-:W-:Y:S02]  /*674c0*/  IADD3 R4, P3, R9, R3.reuse, RZ ;  /* 0x0000000309047210 */ /* 0x082fe40007f7e0ff */
[----:B------:R-:W-:Y:S01]  /*674d0*/  PRMT R12, R15, 0x7772, RZ ;  /* 0x000077720f0c7816 */ /* 0x000fe200000000ff */
[C---:B------:R-:W-:Y:S01]  /*674e0*/  IMAD.X R7, R8.reuse, 0x1, R2, P6 ;  /* 0x0000000108077824 */ /* 0x040fe200030e0602 */
[----:B------:R-:W-:Y:S01]  /*674f0*/  ISETP.GE.AND P2, PT, R11, UR5, PT ;  /* 0x000000050b007c0c */ /* 0x000fe2000bf46270 */
[----:B------:R-:W-:Y:S01]  /*67500*/  IMAD.X R5, R8, 0x1, R28, P3 ;  /* 0x0000000108057824 */ /* 0x000fe200018e061c */
[----:B------:R-:W-:Y:S01]  /*67510*/  PRMT R8, R15, 0x7773, RZ ;  /* 0x000077730f087816 */ /* 0x000fe200000000ff */
[----:B------:R-:W-:Y:S01]  /*67520*/  ULDC UR5, c[0x0][0x248] ;  /* 0x0000920000057ab9 */ /* 0x000fe20000000800 */
[----:B------:R0:W-:Y:S01]  /*67530*/  @P5 STG.E.U8 desc[UR32][R6.64], R12 ;  /* 0x0000000c06005986 */ /* 0x0001e2000c101120 */
[----:B------:R-:W-:Y:S01]  /*67540*/  VIADD R10, R9, UR5 ;  /* 0x00000005090a7c36 */ /* 0x000fe20008000000 */
[----:B------:R-:W-:Y:S01]  /*67550*/  ISETP.LT.AND P5, PT, R18, UR8, !P1 ;  /* 0x0000000812007c0c */ /* 0x000fe2000cfa1270 */
[----:B------:R-:W-:Y:S01]  /*67560*/  VIADD R11, R23, 0x3c ;  /* 0x0000003c170b7836 */ /* 0x000fe20000000000 */
[----:B------:R1:W-:Y:S01]  /*67570*/  @P4 STG.E.U8 desc[UR32][R4.64], R8 ;  /* 0x0000000804004986 */ /* 0x0003e2000c101120 */
[----:B------:R-:W-:Y:S01]  /*67580*/  ISETP.LT.AND P4, PT, R29, UR6, !P1 ;  /* 0x000000061d007c0c */ /* 0x000fe2000cf81270 */
[----:B------:R-:W-:Y:S01]  /*67590*/  ULDC UR5, c[0x0][0x22c] ;  /* 0x00008b0000057ab9 */ /* 0x000fe20000000800 */
[----:B------:R-:W-:Y:S01]  /*675a0*/  SHF.R.S32.HI R9, RZ, 0x1f, R10 ;  /* 0x0000001fff097819 */ /* 0x000fe2000001140a */
[----:B------:R-:W-:Y:S01]  /*675b0*/  ULDC UR8, c[0x0][0x228] ;  /* 0x00008a0000087ab9 */ /* 0x000fe20000000800 */
[C---:B0-----:R-:W-:Y:S01]  /*675c0*/  IADD3 R6, P6, R10.reuse, R0, RZ ;  /* 0x000000000a067210 */ /* 0x041fe20007fde0ff */
[----:B------:R-:W-:Y:S01]  /*675d0*/  ULDC UR6, c[0x0][0x228] ;  /* 0x00008a0000067ab9 */ /* 0x000fe20000000800 */
[----:B-1----:R-:W-:-:S03]  /*675e0*/  IADD3 R4, P1, R10, R3, RZ ;  /* 0x000000030a047210 */ /* 0x002fc60007f3e0ff */
[----:B------:R-:W-:Y:S01]  /*675f0*/  IMAD.X R7, R9, 0x1, R2, P6 ;  /* 0x0000000109077824 */ /* 0x000fe200030e0602 */
[C---:B---3--:R-:W-:Y:S02]  /*67600*/  PRMT R12, R16.reuse, 0x7770, RZ ;  /* 0x00007770100c7816 */ /* 0x048fe400000000ff */
        /* <DEDUP_REMOVED lines=19> */
[----:B------:R-:W-:Y:S02]  /*67740*/  PRMT R8, R16, 0x7773, RZ ;  /* 0x0000777310087816 */ /* 0x000fe400000000ff */
[----:B------:R-:W2:Y:S01]  /*67750*/  LDL.LU R16, [R1+0x74] ;  /* 0x0000740001107983 */ /* 0x000ea20000300800 */
[----:B------:R-:W-:Y:S01]  /*67760*/  ISETP.GE.AND P1, PT, R10, UR5, PT ;  /* 0x000000050a007c0c */ /* 0x000fe2000bf26270 */
[----:B------:R-:W-:Y:S02]  /*67770*/  ULDC UR5, c[0x0][0x248] ;  /* 0x0000920000057ab9 */ /* 0x000fe40000000800 */
[----:B------:R-:W-:Y:S01]  /*67780*/  VIADD R10, R11, UR5 ;  /* 0x000000050b0a7c36 */ /* 0x000fe20008000000 */
[----:B------:R0:W-:Y:S01]  /*67790*/  @P5 STG.E.U8 desc[UR32][R6.64], R12 ;  /* 0x0000000c06005986 */ /* 0x0001e2000c101120 */
[----:B------:R-:W-:Y:S01]  /*677a0*/  ISETP.LT.AND P5, PT, R18, UR8, !P3 ;  /* 0x0000000812007c0c */ /* 0x000fe2000dfa1270 */
[----:B------:R-:W-:Y:S01]  /*677b0*/  VIADD R11, R23, 0x3e ;  /* 0x0000003e170b7836 */ /* 0x000fe20000000000 */
[----:B------:R-:W-:Y:S01]  /*677c0*/  ULDC UR5, c[0x0][0x22c] ;  /* 0x00008b0000057ab9 */ /* 0x000fe20000000800 */
[----:B------:R-:W-:Y:S01]  /*677d0*/  SHF.R.S32.HI R9, RZ, 0x1f, R10 ;  /* 0x0000001fff097819 */ /* 0x000fe2000001140a */
[----:B------:R1:W-:Y:S01]  /*677e0*/  @P4 STG.E.U8 desc[UR32][R4.64], R8 ;  /* 0x0000000804004986 */ /* 0x0003e2000c101120 */
[----:B------:R-:W-:Y:S01]  /*677f0*/  ISETP.LT.AND P4, PT, R29, UR6, !P3 ;  /* 0x000000061d007c0c */ /* 0x000fe2000df81270 */
[----:B------:R-:W-:Y:S01]  /*67800*/  ULDC UR8, c[0x0][0x228] ;  /* 0x00008a0000087ab9 */ /* 0x000fe20000000800 */
[----:B0-----:R-:W-:Y:S01]  /*67810*/  IADD3 R6, P6, R10, R0, RZ ;  /* 0x000000000a067210 */ /* 0x001fe20007fde0ff */
[----:B------:R-:W-:Y:S01]  /*67820*/  ULDC UR6, c[0x0][0x22c] ;  /* 0x00008b0000067ab9 */ /* 0x000fe20000000800 */
[----:B------:R-:W-:-:S02]  /*67830*/  PRMT R12, R17, 0x7770, RZ ;  /* 0x00007770110c7816 */ /* 0x000fc400000000ff */
[----:B------:R-:W-:Y:S01]  /*67840*/  ISETP.GE.AND P2, PT, R11, UR5, PT ;  /* 0x000000050b007c0c */ /* 0x000fe2000bf46270 */
[C---:B------:R-:W-:Y:S01]  /*67850*/  IMAD.X R7, R9.reuse, 0x1, R2, P6 ;  /* 0x0000000109077824 */ /* 0x040fe200030e0602 */
[C---:B-1----:R-:W-:Y:S01]  /*67860*/  IADD3 R4, P3, R10.reuse, R3, RZ ;  /* 0x000000030a047210 */ /* 0x042fe20007f7e0ff */
[----:B------:R-:W-:Y:S02]  /*67870*/  ULDC UR5, c[0x0][0x248] ;  /* 0x0000920000057ab9 */ /* 0x000fe40000000800 */
[----:B------:R-:W-:Y:S01]  /*67880*/  VIADD R8, R10, UR5 ;  /* 0x000000050a087c36 */ /* 0x000fe20008000000 */
[----:B------:R0:W-:Y:S01]  /*67890*/  @P5 STG.E.U8 desc[UR32][R6.64], R12 ;  /* 0x0000000c06005986 */ /* 0x0001e2000c101120 */
[----:B------:R-:W-:Y:S01]  /*678a0*/  IMAD.X R5, R9, 0x1, R28, P3 ;  /* 0x0000000109057824 */ /* 0x000fe200018e061c */
[----:B------:R-:W-:Y:S01]  /*678b0*/  ISETP.LT.AND P5, PT, R18, UR8, !P1 ;  /* 0x0000000812007c0c */ /* 0x000fe2000cfa1270 */
[----:B------:R-:W-:Y:S01]  /*678c0*/  ULDC UR5, c[0x0][0x228] ;  /* 0x00008a0000057ab9 */ /* 0x000fe20000000800 */
[----:B------:R-:W-:Y:S01]  /*678d0*/  PRMT R9, R17, 0x7771, RZ ;  /* 0x0000777111097816 */ /* 0x000fe200000000ff */
[----:B------:R-:W-:Y:S01]  /*678e0*/  ULDC UR8, c[0x0][0x228] ;  /* 0x00008a0000087ab9 */ /* 0x000fe20000000800 */
[----:B------:R-:W-:-:S02]  /*678f0*/  SHF.R.S32.HI R10, RZ, 0x1f, R8 ;  /* 0x0000001fff0a7819 */ /* 0x000fc40000011408 */
[----:B------:R-:W-:Y:S01]  /*67900*/  PRMT R11, R17, 0x7772, RZ ;  /* 0x00007772110b7816 */ /* 0x000fe200000000ff */
[----:B------:R1:W-:Y:S01]  /*67910*/  @P4 STG.E.U8 desc[UR32][R4.64], R9 ;  /* 0x0000000904004986 */ /* 0x0003e2000c101120 */
[----:B0-----:R-:W-:Y:S01]  /*67920*/  VIADD R7, R23, 0x3f ;  /* 0x0000003f17077836 */ /* 0x001fe20000000000 */
[----:B------:R-:W-:-:S04]  /*67930*/  IADD3 R6, P6, R8, R0, RZ ;  /* 0x0000000008067210 */ /* 0x000fc80007fde0ff */
[----:B------:R-:W-:Y:S01]  /*67940*/  ISETP.GE.AND P3, PT, R7, UR6, PT ;  /* 0x0000000607007c0c */ /* 0x000fe2000bf66270 */
[----:B------:R-:W-:Y:S01]  /*67950*/  IMAD.X R7, R10, 0x1, R2, P6 ;  /* 0x000000010a077824 */ /* 0x000fe200030e0602 */
[----:B-1----:R-:W-:Y:S01]  /*67960*/  PRMT R5, R17, 0x7773, RZ ;  /* 0x0000777311057816 */ /* 0x002fe200000000ff */
[----:B------:R-:W-:Y:S01]  /*67970*/  VIADD R4, R23, 0x40 ;  /* 0x0000004017047836 */ /* 0x000fe20000000000 */
[----:B------:R-:W3:Y:S01]  /*67980*/  LDL.LU R17, [R1+0x78] ;  /* 0x0000780001117983 */ /* 0x000ee20000300800 */
[----:B------:R-:W-:Y:S01]  /*67990*/  ISETP.LT.AND P4, PT, R29, UR5, !P1 ;  /* 0x000000051d007c0c */ /* 0x000fe2000cf81270 */
[----:B------:R-:W-:Y:S01]  /*679a0*/  ULDC UR5, c[0x0][0x248] ;  /* 0x0000920000057ab9 */ /* 0x000fe20000000800 */
[----:B------:R-:W-:Y:S01]  /*679b0*/  ULDC UR6, c[0x0][0x22c] ;  /* 0x00008b0000067ab9 */ /* 0x000fe20000000800 */
        /* <DEDUP_REMOVED lines=11> */
[----:B------:R0:W-:Y:S04]  /*67a70*/  @P4 STG.E.U8 desc[UR32][R6.64], R5 ;  /* 0x0000000506004986 */ /* 0x0001e8000c101120 */
[----:B0-----:R-:W-:Y:S01]  /*67a80*/  IMAD.X R5, R10, 0x1, R2, P6 ;  /* 0x000000010a057824 */ /* 0x001fe200030e0602 */
[----:B------:R-:W-:-:S05]  /*67a90*/  PRMT R7, R19, 0x7770, RZ ;  /* 0x0000777013077816 */ /* 0x000fca00000000ff */
[----:B------:R0:W-:Y:S01]  /*67aa0*/  @P5 STG.E.U8 desc[UR32][R4.64], R7 ;  /* 0x0000000704005986 */ /* 0x0001e2000c101120 */
[----:B------:R-:W-:Y:S02]  /*67ab0*/  PRMT R8, R19, 0x7773, RZ ;  /* 0x0000777313087816 */ /* 0x000fe400000000ff */
[----:B0-----:R-:W-:Y:S02]  /*67ac0*/  IADD3 R4, P6, R9, R3, RZ ;  /* 0x0000000309047210 */ /* 0x001fe40007fde0ff */
[----:B------:R-:W-:-:S03]  /*67ad0*/  PRMT R7, R19, 0x7771, RZ ;  /* 0x0000777113077816 */ /* 0x000fc600000000ff */
[----:B------:R-:W-:Y:S01]  /*67ae0*/  IMAD.X R5, R10, 0x1, R28, P6 ;  /* 0x000000010a057824 */ /* 0x000fe200030e061c */
[----:B------:R-:W-:Y:S02]  /*67af0*/  PRMT R10, R19, 0x7772, RZ ;  /* 0x00007772130a7816 */ /* 0x000fe400000000ff */
[----:B------:R-:W4:Y:S01]  /*67b00*/  LDL.LU R19, [R1+0x7c] ;  /* 0x00007c0001137983 */ /* 0x000f220000300800 */
[----:B------:R-:W-:Y:S01]  /*67b10*/  VIADD R6, R23, 0x41 ;  /* 0x0000004117067836 */ /* 0x000fe20000000000 */
[----:B------:R-:W-:Y:S01]  /*67b20*/  ISETP.LT.AND P2, PT, R29, UR6, !P2 ;  /* 0x000000061d007c0c */ /* 0x000fe2000d741270 */
[----:B------:R-:W-:Y:S01]  /*67b30*/  ULDC UR6, c[0x0][0x228] ;  /* 0x00008a0000067ab9 */ /* 0x000fe20000000800 */
[----:B------:R-:W4:Y:S02]  /*67b40*/  LDL.LU R15, [R1+0x80] ;  /* 0x00008000010f7983 */ /* 0x000f240000300800 */
[----:B------:R-:W-:Y:S01]  /*67b50*/  ISETP.GE.AND P4, PT, R6, UR5, PT ;  /* 0x0000000506007c0c */ /* 0x000fe2000bf86270 */
[----:B------:R-:W-:Y:S01]  /*67b60*/  ULDC UR5, c[0x0][0x248] ;  /* 0x0000920000057ab9 */ /* 0x000fe20000000800 */
[----:B------:R-:W-:Y:S01]  /*67b70*/  ISETP.LT.AND P5, PT, R18, UR6, !P3 ;  /* 0x0000000612007c0c */ /* 0x000fe2000dfa1270 */
[----:B------:R-:W-:Y:S01]  /*67b80*/  VIADD R12, R9, UR5 ;  /* 0x00000005090c7c36 */ /* 0x000fe20008000000 */
[----:B------:R-:W-:Y:S01]  /*67b90*/  ULDC UR6, c[0x0][0x228] ;  /* 0x00008a0000067ab9 */ /* 0x000fe20000000800 */
[----:B------:R-:W-:Y:S01]  /*67ba0*/  ULDC UR5, c[0x0][0x248] ;  /* 0x0000920000057ab9 */ /* 0x000fe20000000800 */
[----:B------:R-:W-:-:S02]  /*67bb0*/  ISETP.LT.AND P3, PT, R29, UR6, !P3 ;  /* 0x000000061d007c0c */ /* 0x000fc4000df61270 */
[----:B------:R-:W-:Y:S01]  /*67bc0*/  SHF.R.S32.HI R9, RZ, 0x1f, R12 ;  /* 0x0000001fff097819 */ /* 0x000fe2000001140c */
[----:B------:R0:W-:Y:S01]  /*67bd0*/  @P2 STG.E.U8 desc[UR32][R4.64], R7 ;  /* 0x0000000704002986 */ /* 0x0001e2000c101120 */
[C---:B------:R-:W-:Y:S01]  /*67be0*/  IADD3 R6, P6, R12.reuse, R0, RZ ;  /* 0x000000000c067210 */ /* 0x040fe20007fde0ff */
[C---:B------:R-:W-:Y:S01]  /*67bf0*/  VIADD R11, R12.reuse, UR5 ;  /* 0x000000050c0b7c36 */ /* 0x040fe20008000000 */
[----:B------:R-:W-:Y:S01]  /*67c00*/  ULDC UR6, c[0x0][0x228] ;  /* 0x00008a0000067ab9 */ /* 0x000fe20000000800 */
[----:B------:R-:W-:Y:S01]  /*67c10*/  ULDC UR5, c[0x0][0x22c] ;  /* 0x00008b0000057ab9 */ /* 0x000fe20000000800 */
[----:B0-----:R-:W-:Y:S01]  /*67c20*/  IADD3 R4, P2, R12, R3, RZ ;  /* 0x000000030c047210 */ /* 0x001fe20007f5e0ff */
[----:B------:R-:W-:Y:S01]  /*67c30*/  IMAD.X R7, R9, 0x1, R2, P6 ;  /* 0x0000000109077824 */ /* 0x000fe200030e0602 */
[----:B------:R-:W-:Y:S01]  /*67c40*/  ISETP.LT.AND P6, PT, R18, UR8, !P1 ;  /* 0x0000000812007c0c */ /* 0x000fe2000cfc1270 */
[----:B------:R-:W-:Y:S01]  /*67c50*/  VIADD R12, R23, 0x42 ;  /* 0x00000042170c7836 */ /* 0x000fe20000000000 */
[----:B------:R-:W-:Y:S01]  /*67c60*/  ULDC UR8, c[0x0][0x228] ;  /* 0x00008a0000087ab9 */ /* 0x000fe20000000800 */
[----:B------:R-:W-:Y:S01]  /*67c70*/  IMAD.X R5, R9, 0x1, R28, P2 ;  /* 0x0000000109057824 */ /* 0x000fe200010e061c */
[----:B------:R0:W-:Y:S04]  /*67c80*/  @P5 STG.E.U8 desc[UR32][R6.64], R10 ;  /* 0x0000000a06005986 */ /* 0x0001e8000c101120 */
[----:B------:R1:W-:Y:S01]  /*67c90*/  @P3 STG.E.U8 desc[UR32][R4.64], R8 ;  /* 0x0000000804003986 */ /* 0x0003e2000c101120 */
[----:B------:R-:W-:Y:S01]  /*67ca0*/  ISETP.LT.AND P3, PT, R29, UR6, !P1 ;  /* 0x000000061d007c0c */ /* 0x000fe2000cf61270 */
[----:B------:R-:W-:Y:S01]  /*67cb0*/  ULDC UR6, c[0x0][0x228] ;  /* 0x00008a0000067ab9 */ /* 0x000fe20000000800 */
[----:B-----5:R-:W-:-:S02]  /*67cc0*/  PRMT R9, R14, 0x7770, RZ ;  /* 0x000077700e097816 */ /* 0x020fc400000000ff */
[----:B0-----:R-:W-:Y:S02]  /*67cd0*/  SHF.R.S32.HI R10, RZ, 0x1f, R11 ;  /* 0x0000001fff0a7819 */ /* 0x001fe4000001140b */
[C---:B------:R-:W-:Y:S02]  /*67ce0*/  IADD3 R6, P5, R11.reuse, R0, RZ ;  /* 0x000000000b067210 */ /* 0x040fe40007fbe0ff */
[----:B-1----:R-:W-:-:S03]  /*67cf0*/  IADD3 R4, P1, R11, R3, RZ ;  /* 0x000000030b047210 */ /* 0x002fc60007f3e0ff */
[----:B------:R-:W-:Y:S01]  /*67d00*/  IMAD.X R7, R10, 0x1, R2, P5 ;  /* 0x000000010a077824 */ /* 0x000fe200028e0602 */
[----:B------:R-:W-:Y:S01]  /*67d10*/  ISETP.GE.AND P2, PT, R12, UR5, PT ;  /* 0x000000050c007c0c */ /* 0x000fe2000bf46270 */
[----:B------:R-:W-:Y:S01]  /*67d20*/  ULDC UR5, c[0x0][0x248] ;  /* 0x0000920000057ab9 */ /* 0x000fe20000000800 */
[----:B------:R-:W-:Y:S01]  /*67d30*/  IMAD.X R5, R10, 0x1, R28, P1 ;  /* 0x000000010a057824 */ /* 0x000fe200008e061c */
[----:B------:R-:W-:Y:S01]  /*67d40*/  PRMT R10, R14, 0x7771, RZ ;  /* 0x000077710e0a7816 */ /* 0x000fe200000000ff */
[----:B------:R0:W-:Y:S01]  /*67d50*/  @P6 STG.E.U8 desc[UR32][R6.64], R9 ;  /* 0x0000000906006986 */ /* 0x0001e2000c101120 */
        /* <DEDUP_REMOVED lines=10> */
[CC--:B------:R-:W-:Y:S02]  /*67e00*/  IADD3 R6, P6, R9.reuse, R0.reuse, RZ ;  /* 0x0000000009067210 */ /* 0x0c0fe40007fde0ff */
[----:B-1----:R-:W-:Y:S02]  /*67e10*/  IADD3 R4, P3, R9, R3, RZ ;  /* 0x0000000309047210 */ /* 0x002fe40007f7e0ff */
[----:B------:R-:W-:Y:S01]  /*67e20*/  ISETP.GE.AND P1, PT, R11, UR5, PT ;  /* 0x000000050b007c0c */ /* 0x000fe2000bf26270 */
[C---:B------:R-:W-:Y:S01]  /*67e30*/  IMAD.X R7, R8.reuse, 0x1, R2, P6 ;  /* 0x0000000108077824 */ /* 0x040fe200030e0602 */
[----:B------:R-:W-:Y:S01]  /*67e40*/  ULDC UR5, c[0x0][0x248] ;  /* 0x0000920000057ab9 */ /* 0x000fe20000000800 */
[----:B------:R-:W-:Y:S01]  /*67e50*/  IMAD.X R5, R8, 0x1, R28, P3 ;  /* 0x0000000108057824 */ /* 0x000fe200018e061c */
        /* <DEDUP_REMOVED lines=14> */
[----:B------:R-:W-:Y:S01]  /*67f40*/  ISETP.GE.AND P3, PT, R11, UR5, PT ;  /* 0x000000050b007c0c */ /* 0x000fe2000bf66270 */
[----:B------:R-:W-:Y:S01]  /*67f50*/  ULDC UR5, c[0x0][0x248] ;  /* 0x0000920000057ab9 */ /* 0x000fe20000000800 */
[----:B------:R-:W-:Y:S02]  /*67f60*/  IMAD.X R5, R9, 0x1, R28, P2 ;  /* 0x0000000109057824 */ /* 0x000fe400010e061c */
[----:B------:R-:W-:Y:S01]  /*67f70*/  VIADD R11, R10, UR5 ;  /* 0x000000050a0b7c36 */ /* 0x000fe20008000000 */
[----:B------:R-:W-:-:S04]  /*67f80*/  ULDC UR5, c[0x0][0x22c] ;  /* 0x00008b0000057ab9 */ /* 0x000fc80000000800 */
[----:B------:R-:W-:Y:S01]  /*67f90*/  SHF.R.S32.HI R8, RZ, 0x1f, R11 ;  /* 0x0000001fff087819 */ /* 0x000fe2000001140b */
[----:B------:R-:W-:-:S05]  /*67fa0*/  VIADD R10, R23, 0x45 ;  /* 0x00000045170a7836 */ /* 0x000fca0000000000 */
[----:B------:R-:W-:Y:S01]  /*67fb0*/  ISETP.GE.AND P2, PT, R10, UR5, PT ;  /* 0x000000050a007c0c */ /* 0x000fe2000bf46270 */
[----:B------:R-:W-:Y:S02]  /*67fc0*/  ULDC UR5, c[0x0][0x248] ;  /* 0x0000920000057ab9 */ /* 0x000fe40000000800 */
[----:B------:R-:W-:Y:S01]  /*67fd0*/  VIADD R10, R11, UR5 ;  /* 0x000000050b0a7c36 */ /* 0x000fe20008000000 */
[----:B------:R-:W-:Y:S01]  /*67fe0*/  ULDC UR5, c[0x0][0x22c] ;  /* 0x00008b0000057ab9 */ /* 0x000fe20000000800 */
[C---:B--2---:R-:W-:Y:S02]  /*67ff0*/  PRMT R12, R16.reuse, 0x7770, RZ ;  /* 0x00007770100c7816 */ /* 0x044fe400000000ff */
[----:B------:R-:W-:-:S03]  /*68000*/  PRMT R9, R16, 0x7771, RZ ;  /* 0x0000777110097816 */ /* 0x000fc600000000ff */
[----:B------:R0:W-:Y:S01]  /*68010*/  @P5 STG.E.U8 desc[UR32][R6.64], R12 ;  /* 0x0000000c06005986 */ /* 0x0001e2000c101120 */
[----:B------:R-:W-:Y:S01]  /*68020*/  ISETP.LT.AND P5, PT, R18, UR8, !P1 ;  /* 0x0000000812007c0c */ /* 0x000fe2000cfa1270 */
[----:B------:R-:W-:Y:S02]  /*68030*/  ULDC UR8, c[0x0][0x228] ;  /* 0x00008a0000087ab9 */ /* 0x000fe40000000800 */
[----:B------:R1:W-:Y:S01]  /*68040*/  @P4 STG.E.U8 desc[UR32][R4.64], R9 ;  /* 0x0000000904004986 */ /* 0x0003e2000c101120 */
[----:B------:R-:W-:Y:S01]  /*68050*/  ISETP.LT.AND P4, PT, R29, UR6, !P1 ;  /* 0x000000061d007c0c */ /* 0x000fe2000cf81270 */
[----:B------:R-:W-:Y:S01]  /*68060*/  ULDC UR6, c[0x0][0x228] ;  /* 0x00008a0000067ab9 */ /* 0x000fe20000000800 */
[C---:B0-----:R-:W-:Y:S02]  /*68070*/  IADD3 R6, P6, R11.reuse, R0, RZ ;  /* 0x000000000b067210 */ /* 0x041fe40007fde0ff */
[----:B-1----:R-:W-:-:S03]  /*68080*/  IADD3 R4, P1, R11, R3, RZ ;  /* 0x000000030b047210 */ /* 0x002fc60007f3e0ff */
[----:B------:R-:W-:Y:S01]  /*68090*/  IMAD.X R7, R8, 0x1, R2, P6 ;  /* 0x0000000108077824 */ /* 0x000fe200030e0602 */
[----:B------:R-:W-:Y:S01]  /*680a0*/  PRMT R12, R16, 0x7772, RZ ;  /* 0x00007772100c7816 */ /* 0x000fe200000000ff */
[----:B------:R-:W-:Y:S01]  /*680b0*/  IMAD.X R5, R8, 0x1, R28, P1 ;  /* 0x0000000108057824 */ /* 0x000fe200008e061c */
[----:B------:R-:W-:Y:S02]  /*680c0*/  PRMT R8, R16, 0x7773, RZ ;  /* 0x0000777310087816 */ /* 0x000fe400000000ff */
[----:B------:R-:W2:Y:S04]  /*680d0*/  LDL.LU R16, [R1+0x84] ;  /* 0x0000840001107983 */ /* 0x000ea80000300800 */
[----:B------:R0:W-:Y:S01]  /*680e0*/  @P5 STG.E.U8 desc[UR32][R6.64], R12 ;  /* 0x0000000c06005986 */ /* 0x0001e2000c101120 */
[----:B------:R-:W-:Y:S01]  /*680f0*/  ISETP.LT.AND P5, PT, R18, UR8, !P3 ;  /* 0x0000000812007c0c */ /* 0x000fe2000dfa1270 */
[----:B------:R-:W-:Y:S01]  /*68100*/  VIADD R11, R23, 0x46 ;  /* 0x00000046170b7836 */ /* 0x000fe20000000000 */
[----:B------:R-:W-:Y:S01]  /*68110*/  SHF.R.S32.HI R9, RZ, 0x1f, R10 ;  /* 0x0000001fff097819 */ /* 0x000fe2000001140a */
[----:B------:R1:W-:Y:S01]  /*68120*/  @P4 STG.E.U8 desc[UR32][R4.64], R8 ;  /* 0x0000000804004986 */ /* 0x0003e2000c101120 */
[----:B------:R-:W-:Y:S01]  /*68130*/  ISETP.LT.AND P4, PT, R29, UR6, !P3 ;  /* 0x000000061d007c0c */ /* 0x000fe2000df81270 */
[----:B------:R-:W-:Y:S01]  /*68140*/  ULDC UR8, c[0x0][0x228] ;  /* 0x00008a0000087ab9 */ /* 0x000fe20000000800 */
[CC--:B0-----:R-:W-:Y:S01]  /*68150*/  IADD3 R6, P6, R10.reuse, R0.reuse, RZ ;  /* 0x000000000a067210 */ /* 0x0c1fe20007fde0ff */
[----:B------:R-:W-:Y:S01]  /*68160*/  ULDC UR6, c[0x0][0x22c] ;  /* 0x00008b0000067ab9 */ /* 0x000fe20000000800 */
[----:B------:R-:W-:Y:S01]  /*68170*/  ISETP.GE.AND P1, PT, R11, UR5, PT ;  /* 0x000000050b007c0c */ /* 0x000fe2000bf26270 */
[----:B------:R-:W-:Y:S01]  /*68180*/  ULDC UR5, c[0x0][0x248] ;  /* 0x0000920000057ab9 */ /* 0x000fe20000000800 */
[C---:B-1----:R-:W-:Y:S01]  /*68190*/  IADD3 R4, P3, R10.reuse, R3, RZ ;  /* 0x000000030a047210 */ /* 0x042fe20007f7e0ff */
[----:B------:R-:W-:Y:S01]  /*681a0*/  IMAD.X R7, R9, 0x1, R2, P6 ;  /* 0x0000000109077824 */ /* 0x000fe200030e0602 */
[C---:B---3--:R-:W-:Y:S01]  /*681b0*/  PRMT R12, R17.reuse, 0x7770, RZ ;  /* 0x00007770110c7816 */ /* 0x048fe200000000ff */
[----:B------:R-:W-:Y:S01]  /*681c0*/  VIADD R8, R10, UR5 ;  /* 0x000000050a087c36 */ /* 0x000fe20008000000 */
[----:B------:R-:W-:Y:S01]  /*681d0*/  PRMT R11, R17, 0x7772, RZ ;  /* 0x00007772110b7816 */ /* 0x000fe200000000ff */
[----:B------:R-:W-:Y:S01]  /*681e0*/  IMAD.X R5, R9, 0x1, R28, P3 ;  /* 0x0000000109057824 */ /* 0x000fe200018e061c */
[----:B------:R-:W-:Y:S01]  /*681f0*/  PRMT R9, R17, 0x7771, RZ ;  /* 0x0000777111097816 */ /* 0x000fe200000000ff */
[----:B------:R0:W-:Y:S01]  /*68200*/  @P5 STG.E.U8 desc[UR32][R6.64], R12 ;  /* 0x0000000c06005986 */ /* 0x0001e2000c101120 */
[----:B------:R-:W-:Y:S01]  /*68210*/  ISETP.LT.AND P5, PT, R18, UR8, !P2 ;  /* 0x0000000812007c0c */ /* 0x000fe2000d7a1270 */
[----:B------:R-:W-:Y:S01]  /*68220*/  ULDC UR5, c[0x0][0x228] ;  /* 0x00008a0000057ab9 */ /* 0x000fe20000000800 */
[----:B------:R-:W-:Y:S01]  /*68230*/  SHF.R.S32.HI R10, RZ, 0x1f, R8 ;  /* 0x0000001fff0a7819 */ /* 0x000fe20000011408 */
[----:B------:R1:W-:Y:S01]  /*68240*/  @P4 STG.E.U8 desc[UR32][R4.64], R9 ;  /* 0x0000000904004986 */ /* 0x0003e2000c101120 */
[----:B0-----:R-:W-:Y:S01]  /*68250*/  VIADD R7, R23, 0x47 ;  /* 0x0000004717077836 */ /* 0x001fe20000000000 */
[----:B------:R-:W-:Y:S01]  /*68260*/  IADD3 R6, P6, R8, R0, RZ ;  /* 0x0000000008067210 */ /* 0x000fe20007fde0ff */
[----:B------:R-:W-:Y:S01]  /*68270*/  ULDC UR8, c[0x0][0x228] ;  /* 0x00008a0000087ab9 */ /* 0x000fe20000000800 */
[----:B-1----:R-:W-:-:S02]  /*68280*/  PRMT R5, R17, 0x7773, RZ ;  /* 0x0000777311057816 */ /* 0x002fc400000000ff */
[----:B------:R-:W-:Y:S01]  /*68290*/  ISETP.GE.AND P3, PT, R7, UR6, PT ;  /* 0x0000000607007c0c */ /* 0x000fe2000bf66270 */
[----:B------:R-:W3:Y:S01]  /*682a0*/  LDL.LU R17, [R1+0x88] ;  /* 0x0000880001117983 */ /* 0x000ee20000300800 */
[----:B------:R-:W-:Y:S01]  /*682b0*/  IMAD.X R7, R10, 0x1, R2, P6 ;  /* 0x000000010a077824 */ /* 0x000fe200030e0602 */
[----:B------:R-:W-:Y:S01]  /*682c0*/  ISETP.LT.AND P4, PT, R29, UR5, !P2 ;  /* 0x000000051d007c0c */ /* 0x000fe2000d781270 */
[----:B------:R-:W-:Y:S01]  /*682d0*/  ULDC UR5, c[0x0][0x248] ;  /* 0x0000920000057ab9 */ /* 0x000fe20000000800 */
[----:B------:R-:W-:Y:S01]  /*682e0*/  VIADD R4, R23, 0x48 ;  /* 0x0000004817047836 */ /* 0x000fe20000000000 */
        /* <DEDUP_REMOVED lines=25> */
[----:B------:R-:W5:Y:S02]  /*68480*/  LDL.LU R14, [R1+0x90] ;  /* 0x00009000010e7983 */ /* 0x000f640000300800 */
        /* <DEDUP_REMOVED lines=23> */
[----:B------:R-:W-:-:S02]  /*68600*/  PRMT R9, R15, 0x7770, RZ ;  /* 0x000077700f097816 */ /* 0x000fc400000000ff */
        /* <DEDUP_REMOVED lines=72> */
[----:B0-----:R-:W-:Y:S01]  /*68a90*/  IADD3 R6, P6, R10, R0, RZ ;  /* 0x000000000a067210 */ /* 0x001fe20007fde0ff */
[----:B------:R-:W-:Y:S01]  /*68aa0*/  ULDC UR6, c[0x0][0x22c] ;  /* 0x00008b0000067ab9 */ /* 0x000fe20000000800 */
[----:B---3--:R-:W-:-:S02]  /*68ab0*/  PRMT R12, R17, 0x7770, RZ ;  /* 0x00007770110c7816 */ /* 0x008fc400000000ff */
[----:B------:R-:W-:Y:S01]  /*68ac0*/  ISETP.GE.AND P2, PT, R11, UR5, PT ;  /* 0x000000050b007c0c */ /* 0x000fe2000bf46270 */
[C---:B------:R-:W-:Y:S01]  /*68ad0*/  IMAD.X R7, R9.reuse, 0x1, R2, P6 ;  /* 0x0000000109077824 */ /* 0x040fe200030e0602 */
[C---:B-1----:R-:W-:Y:S01]  /*68ae0*/  IADD3 R4, P3, R10.reuse, R3, RZ ;  /* 0x000000030a047210 */ /* 0x042fe20007f7e0ff */
[----:B------:R-:W-:Y:S02]  /*68af0*/  ULDC UR5, c[0x0][0x248] ;  /* 0x0000920000057ab9 */ /* 0x000fe40000000800 */
[----:B------:R-:W-:Y:S01]  /*68b00*/  VIADD R8, R10, UR5 ;  /* 0x000000050a087c36 */ /* 0x000fe20008000000 */
[----:B------:R0:W-:Y:S01]  /*68b10*/  @P5 STG.E.U8 desc[UR32][R6.64], R12 ;  /* 0x0000000c06005986 */ /* 0x0001e2000c101120 */
[----:B------:R-:W-:Y:S01]  /*68b20*/  ISETP.LT.AND P5, PT, R18, UR8, !P1 ;  /* 0x0000000812007c0c */ /* 0x000fe2000cfa1270 */
[----:B------:R-:W-:Y:S01]  /*68b30*/  IMAD.X R5, R9, 0x1, R28, P3 ;  /* 0x0000000109057824 */ /* 0x000fe200018e061c */
[C---:B------:R-:W-:Y:S01]  /*68b40*/  PRMT R9, R17.reuse, 0x7771, RZ ;  /* 0x0000777111097816 */ /* 0x040fe200000000ff */
[----:B------:R-:W-:Y:S01]  /*68b50*/  ULDC UR5, c[0x0][0x228] ;  /* 0x00008a0000057ab9 */ /* 0x000fe20000000800 */
[----:B------:R-:W-:Y:S01]  /*68b60*/  SHF.R.S32.HI R10, RZ, 0x1f, R8 ;  /* 0x0000001fff0a7819 */ /* 0x000fe20000011408 */
[----:B------:R-:W-:Y:S01]  /*68b70*/  ULDC UR8, c[0x0][0x228] ;  /* 0x00008a0000087ab9 */ /* 0x000fe20000000800 */
        /* <DEDUP_REMOVED lines=131> */
[----:B------:R-:W-:Y:S01]  /*693b0*/  ULDC UR8, c[0x0][0x228] ;  /* 0x00008a0000087ab9 */ /* 0x000fe20000000800 */
[----:B0-----:R-:W-:-:S02]  /*693c0*/  IADD3 R6, P6, R10, R0, RZ ;  /* 0x000000000a067210 */ /* 0x001fc40007fde0ff */
[----:B------:R-:W-:Y:S01]  /*693d0*/  ISETP.GE.AND P1, PT, R11, UR5, PT ;  /* 0x000000050b007c0c */ /* 0x000fe2000bf26270 */
[----:B------:R-:W-:Y:S01]  /*693e0*/  ULDC UR5, c[0x0][0x248] ;  /* 0x0000920000057ab9 */ /* 0x000fe20000000800 */
[----:B---3--:R-:W-:Y:S01]  /*693f0*/  PRMT R12, R17, 0x7770, RZ ;  /* 0x00007770110c7816 */ /* 0x008fe200000000ff */
[----:B------:R-:W-:Y:S01]  /*69400*/  IMAD.X R7, R9, 0x1, R2, P6 ;  /* 0x0000000109077824 */ /* 0x000fe200030e0602 */
[----:B------:R-:W-:Y:S01]  /*69410*/  ISETP.LT.AND P4, PT, R29, UR6, !P3 ;  /* 0x000000061d007c0c */ /* 0x000fe2000df81270 */
[C---:B-1----:R-:W-:Y:S01]  /*69420*/  VIADD R8, R10.reuse, UR5 ;  /* 0x000000050a087c36 */ /* 0x042fe20008000000 */
[----:B------:R-:W-:Y:S01]  /*69430*/  IADD3 R4, P3, R10, R3, RZ ;  /* 0x000000030a047210 */ /* 0x000fe20007f7e0ff */
[----:B------:R-:W-:Y:S01]  /*69440*/  ULDC UR6, c[0x0][0x22c] ;  /* 0x00008b0000067ab9 */ /* 0x000fe20000000800 */
[----:B------:R0:W-:Y:S01]  /*69450*/  @P5 STG.E.U8 desc[UR32][R6.64], R12 ;  /* 0x0000000c06005986 */ /* 0x0001e2000c101120 */
[----:B------:R-:W-:Y:S01]  /*69460*/  ISETP.LT.AND P5, PT, R18, UR8, !P2 ;  /* 0x0000000812007c0c */ /* 0x000fe2000d7a1270 */
[----:B------:R-:W-:Y:S01]  /*69470*/  ULDC UR5, c[0x0][0x228] ;  /* 0x00008a0000057ab9 */ /* 0x000fe20000000800 */
[----:B------:R-:W-:Y:S01]  /*69480*/  SHF.R.S32.HI R10, RZ, 0x1f, R8 ;  /* 0x0000001fff0a7819 */ /* 0x000fe20000011408 */
[----:B------:R-:W-:Y:S01]  /*69490*/  IMAD.X R5, R9, 0x1, R28, P3 ;  /* 0x0000000109057824 */ /* 0x000fe200018e061c */
[C---:B------:R-:W-:Y:S01]  /*694a0*/  PRMT R9, R17.reuse, 0x7771, RZ ;  /* 0x0000777111097816 */ /* 0x040fe200000000ff */
[----:B------:R-:W-:Y:S01]  /*694b0*/  ULDC UR8, c[0x0][0x228] ;  /* 0x00008a0000087ab9 */ /* 0x000fe20000000800 */
[----:B------:R-:W-:Y:S01]  /*694c0*/  PRMT R11, R17, 0x7772, RZ ;  /* 0x00007772110b7816 */ /* 0x000fe200000000ff */
[----:B0-----:R-:W-:Y:S01]  /*694d0*/  VIADD R7, R23, 0x57 ;  /* 0x0000005717077836 */ /* 0x001fe20000000000 */
[----:B------:R-:W-:-:S02]  /*694e0*/  IADD3 R6, P6, R8, R0, RZ ;  /* 0x0000000008067210 */ /* 0x000fc40007fde0ff */
[----:B------:R-:W-:Y:S02]  /*694f0*/  PRMT R13, R17, 0x7773, RZ ;  /* 0x00007773110d7816 */ /* 0x000fe400000000ff */
[----:B------:R-:W-:Y:S01]  /*69500*/  ISETP.GE.AND P3, PT, R7, UR6, PT ;  /* 0x0000000607007c0c */ /* 0x000fe2000bf66270 */
[----:B------:R-:W3:Y:S01]  /*69510*/  LDL.LU R17, [R1+0xa8] ;  /* 0x0000a80001117983 */ /* 0x000ee20000300800 */
[----:B------:R-:W-:Y:S01]  /*69520*/  IMAD.X R7, R10, 0x1, R2, P6 ;  /* 0x000000010a077824 */ /* 0x000fe200030e0602 */
[----:B------:R-:W-:Y:S02]  /*69530*/  ULDC UR6, c[0x0][0x22c] ;  /* 0x00008b0000067ab9 */ /* 0x000fe40000000800 */
[----:B------:R0:W-:Y:S01]  /*69540*/  @P4 STG.E.U8 desc[UR32][R4.64], R9 ;  /* 0x0000000904004986 */ /* 0x0001e2000c101120 */
[----:B------:R-:W-:Y:S01]  /*69550*/  ISETP.LT.AND P4, PT, R29, UR5, !P2 ;  /* 0x000000051d007c0c */ /* 0x000fe2000d781270 */
[----:B------:R-:W-:Y:S02]  /*69560*/  ULDC UR5, c[0x0][0x248] ;  /* 0x0000920000057ab9 */ /* 0x000fe40000000800 */
[----:B------:R1:W-:Y:S01]  /*69570*/  @P5 STG.E.U8 desc[UR32][R6.64], R11 ;  /* 0x0000000b06005986 */ /* 0x0003e2000c101120 */
[----:B------:R-:W-:Y:S01]  /*69580*/  ISETP.LT.AND P5, PT, R18, UR8, !P1 ;  /* 0x0000000812007c0c */ /* 0x000fe2000cfa1270 */
[----:B------:R-:W-:Y:S01]  /*69590*/  VIADD R12, R23, 0x58 ;  /* 0x00000058170c7836 */ /* 0x000fe20000000000 */
[----:B------:R-:W-:Y:S01]  /*695a0*/  ULDC UR8, c[0x0][0x228] ;  /* 0x00008a0000087ab9 */ /* 0x000fe20000000800 */
[C---:B0-----:R-:W-:Y:S01]  /*695b0*/  VIADD R9, R8.reuse, UR5 ;  /* 0x0000000508097c36 */ /* 0x041fe20008000000 */
[----:B------:R-:W-:Y:S01]  /*695c0*/  ULDC UR5, c[0x0][0x22c] ;  /* 0x00008b0000057ab9 */ /* 0x000fe20000000800 */
[----:B-1----:R-:W-:-:S03]  /*695d0*/  IADD3 R6, P2, R8, R3, RZ ;  /* 0x0000000308067210 */ /* 0x002fc60007f5e0ff */
[----:B------:R-:W-:Y:S02]  /*695e0*/  IADD3 R4, P6, R9, R0, RZ ;  /* 0x0000000009047210 */ /* 0x000fe40007fde0ff */
[----:B------:R-:W-:Y:S01]  /*695f0*/  IMAD.X R7, R10, 0x1, R28, P2 ;  /* 0x000000010a077824 */ /* 0x000fe200010e061c */
[----:B------:R-:W-:-:S05]  /*69600*/  SHF.R.S32.HI R10, RZ, 0x1f, R9 ;  /* 0x0000001fff0a7819 */ /* 0x000fca0000011409 */
[----:B------:R-:W-:Y:S01]  /*69610*/  IMAD.X R5, R10, 0x1, R2, P6 ;  /* 0x000000010a057824 */ /* 0x000fe200030e0602 */
[----:B------:R0:W-:Y:S01]  /*69620*/  @P4 STG.E.U8 desc[UR32][R6.64], R13 ;  /* 0x0000000d06004986 */ /* 0x0001e2000c101120 */
[----:B------:R-:W-:Y:S01]  /*69630*/  VIADD R8, R23, 0x59 ;  /* 0x0000005917087836 */ /* 0x000fe20000000000 */
[----:B----4-:R-:W-:-:S05]  /*69640*/  PRMT R11, R19, 0x7770, RZ ;  /* 0x00007770130b7816 */ /* 0x010fca00000000ff */
[----:B------:R1:W-:Y:S01]  /*69650*/  @P5 STG.E.U8 desc[UR32][R4.64], R11 ;  /* 0x0000000b04005986 */ /* 0x0003e2000c101120 */
[----:B------:R-:W-:Y:S01]  /*69660*/  ISETP.GE.AND P4, PT, R8, UR5, PT ;  /* 0x0000000508007c0c */ /* 0x000fe2000bf86270 */
[----:B------:R-:W-:Y:S01]  /*69670*/  ULDC UR5, c[0x0][0x248] ;  /* 0x0000920000057ab9 */ /* 0x000fe20000000800 */
[C---:B------:R-:W-:Y:S02]  /*69680*/  PRMT R8, R19.reuse, 0x7773, RZ ;  /* 0x0000777313087816 */ /* 0x040fe400000000ff */
[----:B0-----:R-:W-:Y:S02]  /*69690*/  PRMT R7, R19, 0x7771, RZ ;  /* 0x0000777113077816 */ /* 0x001fe400000000ff */
[----:B-1----:R-:W-:-:S05]  /*696a0*/  IADD3 R4, P6, R9, R3, RZ ;  /* 0x0000000309047210 */ /* 0x002fca0007fde0ff */
[----:B------:R-:W-:Y:S01]  /*696b0*/  IMAD.X R5, R10, 0x1, R28, P6 ;  /* 0x000000010a057824 */ /* 0x000fe200030e061c */
[----:B------:R-:W-:Y:S02]  /*696c0*/  PRMT R10, R19, 0x7772, RZ ;  /* 0x00007772130a7816 */ /* 0x000fe400000000ff */
[----:B------:R-:W4:Y:S01]  /*696d0*/  LDL.LU R19, [R1+0xac] ;  /* 0x0000ac0001137983 */ /* 0x000f220000300800 */
[----:B------:R-:W-:Y:S01]  /*696e0*/  ISETP.GE.AND P2, PT, R12, UR6, PT ;  /* 0x000000060c007c0c */ /* 0x000fe2000bf46270 */
[----:B------:R-:W-:Y:S02]  /*696f0*/  ULDC UR6, c[0x0][0x228] ;  /* 0x00008a0000067ab9 */ /* 0x000fe40000000800 */
[----:B------:R-:W-:Y:S01]  /*69700*/  ISETP.LT.AND P1, PT, R29, UR6, !P1 ;  /* 0x000000061d007c0c */ /* 0x000fe2000cf21270 */
[----:B------:R-:W-:Y:S01]  /*69710*/  ULDC UR6, c[0x0][0x228] ;  /* 0x00008a0000067ab9 */ /* 0x000fe20000000800 */
[----:B------:R-:W-:Y:S01]  /*69720*/  VIADD R12, R9, UR5 ;  /* 0x00000005090c7c36 */ /* 0x000fe20008000000 */
[----:B------:R-:W-:Y:S01]  /*69730*/  ISETP.LT.AND P5, PT, R18, UR6, !P3 ;  /* 0x0000000612007c0c */ /* 0x000fe2000dfa1270 */
[----:B------:R-:W-:Y:S01]  /*69740*/  ULDC UR6, c[0x0][0x228] ;  /* 0x00008a0000067ab9 */ /* 0x000fe20000000800 */
[----:B------:R-:W-:-:S02]  /*69750*/  ULDC UR5, c[0x0][0x248] ;  /* 0x0000920000057ab9 */ /* 0x000fc40000000800 */
[----:B------:R-:W-:Y:S02]  /*69760*/  SHF.R.S32.HI R9, RZ, 0x1f, R12 ;  /* 0x0000001fff097819 */ /* 0x000fe4000001140c */
[C---:B------:R-:W-:Y:S02]  /*69770*/  IADD3 R6, P6, R12.reuse, R0, RZ ;  /* 0x000000000c067210 */ /* 0x040fe40007fde0ff */
[----:B------:R-:W-:Y:S02]  /*69780*/  ISETP.LT.AND P3, PT, R29, UR6, !P3 ;  /* 0x000000061d007c0c */ /* 0x000fe4000df61270 */
[----:B------:R0:W-:Y:S01]  /*69790*/  @P1 STG.E.U8 desc[UR32][R4.64], R7 ;  /* 0x0000000704001986 */ /* 0x0001e2000c101120 */
[C---:B------:R-:W-:Y:S01]  /*697a0*/  VIADD R11, R12.reuse, UR5 ;  /* 0x000000050c0b7c36 */ /* 0x040fe20008000000 */
[----:B------:R-:W-:Y:S01]  /*697b0*/  ULDC UR5, c[0x0][0x22c] ;  /* 0x00008b0000057ab9 */ /* 0x000fe20000000800 */
[----:B------:R-:W-:Y:S01]  /*697c0*/  PRMT R13, R15, 0x7770, RZ ;  /* 0x000077700f0d7816 */ /* 0x000fe200000000ff */
[----:B------:R-:W-:Y:S01]  /*697d0*/  ULDC UR6, c[0x0][0x228] ;  /* 0x00008a0000067ab9 */ /* 0x000fe20000000800 */
[----:B0-----:R-:W-:Y:S01]  /*697e0*/  IMAD.X R7, R9, 0x1, R2, P6 ;  /* 0x0000000109077824 */ /* 0x001fe200030e0602 */
[----:B------:R-:W-:Y:S01]  /*697f0*/  IADD3 R4, P1, R12, R3, RZ ;  /* 0x000000030c047210 */ /* 0x000fe20007f3e0ff */
[----:B------:R-:W-:Y:S01]  /*69800*/  VIADD R12, R23, 0x5a ;  /* 0x0000005a170c7836 */ /* 0x000fe20000000000 */
[----:B------:R-:W-:Y:S01]  /*69810*/  ISETP.LT.AND P6, PT, R18, UR8, !P2 ;  /* 0x0000000812007c0c */ /* 0x000fe2000d7c1270 */
[----:B------:R-:W-:Y:S01]  /*69820*/  ULDC UR8, c[0x0][0x228] ;  /* 0x00008a0000087ab9 */ /* 0x000fe20000000800 */
[----:B------:R0:W-:Y:S01]  /*69830*/  @P5 STG.E.U8 desc[UR32][R6.64], R10 ;  /* 0x0000000a06005986 */ /* 0x0001e2000c101120 */
[----:B------:R-:W-:Y:S01]  /*69840*/  IMAD.X R5, R9, 0x1, R28, P1 ;  /* 0x0000000109057824 */ /* 0x000fe200008e061c */
[----:B------:R-:W-:Y:S01]  /*69850*/  ISETP.GE.AND P1, PT, R12, UR5, PT ;  /* 0x000000050c007c0c */ /* 0x000fe2000bf26270 */
[----:B------:R-:W-:-:S02]  /*69860*/  ULDC UR5, c[0x0][0x248] ;  /* 0x0000920000057ab9 */ /* 0x000fc40000000800 */
[C---:B------:R-:W-:Y:S01]  /*69870*/  VIADD R9, R11.reuse, UR5 ;  /* 0x000000050b097c36 */ /* 0x040fe20008000000 */
[----:B------:R1:W-:Y:S01]  /*69880*/  @P3 STG.E.U8 desc[UR32][R4.64], R8 ;  /* 0x0000000804003986 */ /* 0x0003e2000c101120 */
[----:B0-----:R-:W-:Y:S02]  /*69890*/  SHF.R.S32.HI R10, RZ, 0x1f, R11 ;  /* 0x0000001fff0a7819 */ /* 0x001fe4000001140b */
[----:B------:R-:W-:Y:S01]  /*698a0*/  IADD3 R6, P5, R11, R0, RZ ;  /* 0x000000000b067210 */ /* 0x000fe20007fbe0ff */
[----:B------:R-:W-:Y:S01]  /*698b0*/  VIADD R12, R23, 0x5b ;  /* 0x0000005b170c7836 */ /* 0x000fe20000000000 */
[----:B------:R-:W-:Y:S01]  /*698c0*/  ISETP.LT.AND P3, PT, R29, UR6, !P2 ;  /* 0x000000061d007c0c */ /* 0x000fe2000d761270 */
[----:B------:R-:W-:Y:S02]  /*698d0*/  ULDC UR5, c[0x0][0x22c] ;  /* 0x00008b0000057ab9 */ /* 0x000fe40000000800 */
[----:B------:R-:W-:Y:S01]  /*698e0*/  IMAD.X R7, R10, 0x1, R2, P5 ;  /* 0x000000010a077824 */ /* 0x000fe200028e0602 */
[----:B------:R-:W-:Y:S01]  /*698f0*/  ISETP.LT.AND P5, PT, R18, UR8, !P4 ;  /* 0x0000000812007c0c */ /* 0x000fe2000e7a1270 */
[----:B------:R-:W-:Y:S01]  /*69900*/  ULDC UR6, c[0x0][0x228] ;  /* 0x00008a0000067ab9 */ /* 0x000fe20000000800 */
[----:B-1----:R-:W-:Y:S01]  /*69910*/  IADD3 R4, P2, R11, R3, RZ ;  /* 0x000000030b047210 */ /* 0x002fe20007f5e0ff */
[----:B------:R-:W-:Y:S01]  /*69920*/  ULDC UR8, c[0x0][0x228] ;  /* 0x00008a0000087ab9 */ /* 0x000fe20000000800 */
[----:B------:R0:W-:Y:S01]  /*69930*/  @P6 STG.E.U8 desc[UR32][R6.64], R13 ;  /* 0x0000000d06006986 */ /* 0x0001e2000c101120 */
[----:B------:R-:W-:-:S02]  /*69940*/  SHF.R.S32.HI R8, RZ, 0x1f, R9 ;  /* 0x0000001fff087819 */ /* 0x000fc40000011409 */
[----:B------:R-:W-:Y:S01]  /*69950*/  IMAD.X R5, R10, 0x1, R28, P2 ;  /* 0x000000010a057824 */ /* 0x000fe200010e061c */
[----:B------:R-:W-:Y:S02]  /*69960*/  PRMT R11, R15, 0x7772, RZ ;  /* 0x000077720f0b7816 */ /* 0x000fe400000000ff */
[----:B------:R-:W-:Y:S01]  /*69970*/  ISETP.GE.AND P2, PT, R12, UR5, PT ;  /* 0x000000050c007c0c */ /* 0x000fe2000bf46270 */
[----:B------:R-:W-:Y:S01]  /*69980*/  ULDC UR5, c[0x0][0x248] ;  /* 0x0000920000057ab9 */ /* 0x000fe20000000800 */
[----:B0-----:R-:W-:Y:S02]  /*69990*/  IADD3 R6, P6, R9, R0, RZ ;  /* 0x0000000009067210 */ /* 0x001fe40007fde0ff */
[----:B------:R-:W-:-:S03]  /*699a0*/  PRMT R13, R15, 0x7771, RZ ;  /* 0x000077710f0d7816 */ /* 0x000fc600000000ff */
[----:B------:R-:W-:Y:S01]  /*699b0*/  IMAD.X R7, R8, 0x1, R2, P6 ;  /* 0x0000000108077824 */ /* 0x000fe200030e0602 */
[----:B------:R-:W-:Y:S01]  /*699c0*/  ISETP.LT.AND P4, PT, R29, UR6, !P4 ;  /* 0x000000061d007c0c */ /* 0x000fe2000e781270 */
[----:B------:R0:W-:Y:S01]  /*699d0*/  @P3 STG.E.U8 desc[UR32][R4.64], R13 ;  /* 0x0000000d04003986 */ /* 0x0001e2000c101120 */
[----:B------:R-:W-:Y:S01]  /*699e0*/  VIADD R10, R9, UR5 ;  /* 0x00000005090a7c36 */ /* 0x000fe20008000000 */
[----:B------:R-:W-:Y:S01]  /*699f0*/  PRMT R15, R15, 0x7773, RZ ;  /* 0x000077730f0f7816 */ /* 0x000fe200000000ff */
[----:B------:R-:W-:Y:S01]  /*69a00*/  ULDC UR5, c[0x0][0x22c] ;  /* 0x00008b0000057ab9 */ /* 0x000fe20000000800 */
[----:B------:R1:W-:Y:S01]  /*69a10*/  @P5 STG.E.U8 desc[UR32][R6.64], R11 ;  /* 0x0000000b06005986 */ /* 0x0003e2000c101120 */
[----:B------:R-:W-:Y:S01]  /*69a20*/  ISETP.LT.AND P5, PT, R18, UR8, !P1 ;  /* 0x0000000812007c0c */ /* 0x000fe2000cfa1270 */
[----:B------:R-:W-:Y:S01]  /*69a30*/  ULDC UR6, c[0x0][0x228] ;  /* 0x00008a0000067ab9 */ /* 0x000fe20000000800 */
[----:B------:R-:W-:Y:S01]  /*69a40*/  ULDC UR8, c[0x0][0x228] ;  /* 0x00008a0000087ab9 */ /* 0x000fe20000000800 */
[----:B0-----:R-:W-:-:S02]  /*69a50*/  IADD3 R4, P3, R9, R3, RZ ;  /* 0x0000000309047210 */ /* 0x001fc40007f7e0ff */
[----:B------:R-:W-:Y:S02]  /*69a60*/  SHF.R.S32.HI R9, RZ, 0x1f, R10 ;  /* 0x0000001fff097819 */ /* 0x000fe4000001140a */
[----:B-1----:R-:W-:Y:S01]  /*69a70*/  IADD3 R6, P6, R10, R0, RZ ;  /* 0x000000000a067210 */ /* 0x002fe20007fde0ff */
[----:B------:R-:W-:Y:S02]  /*69a80*/  VIADD R11, R23, 0x5c ;  /* 0x0000005c170b7836 */ /* 0x000fe40000000000 */
[----:B------:R-:W-:Y:S02]  /*69a90*/  IMAD.X R5, R8, 0x1, R28, P3 ;  /* 0x0000000108057824 */ /* 0x000fe400018e061c */
[----:B------:R-:W-:Y:S01]  /*69aa0*/  IMAD.X R7, R9, 0x1, R2, P6 ;  /* 0x0000000109077824 */ /* 0x000fe200030e0602 */
[----:B------:R-:W-:Y:S01]  /*69ab0*/  ISETP.GE.AND P3, PT, R11, UR5, PT ;  /* 0x000000050b007c0c */ /* 0x000fe2000bf66270 */
[----:B------:R-:W-:Y:S01]  /*69ac0*/  ULDC UR5, c[0x0][0x248] ;  /* 0x0000920000057ab9 */ /* 0x000fe20000000800 */
[----:B------:R0:W-:Y:S01]  /*69ad0*/  @P4 STG.E.U8 desc[UR32][R4.64], R15 ;  /* 0x0000000f04004986 */ /* 0x0001e2000c101120 */
[----:B------:R-:W-:Y:S01]  /*69ae0*/  ISETP.LT.AND P4, PT, R29, UR6, !P1 ;  /* 0x000000061d007c0c */ /* 0x000fe2000cf81270 */
[----:B------:R-:W-:Y:S01]  /*69af0*/  VIADD R8, R10, UR5 ;  /* 0x000000050a087c36 */ /* 0x000fe20008000000 */
[----:B------:R-:W-:Y:S01]  /*69b00*/  ULDC UR5, c[0x0][0x22c] ;  /* 0x00008b0000057ab9 */ /* 0x000fe20000000800 */
[----:B------:R-:W-:-:S03]  /*69b10*/  ULDC UR6, c[0x0][0x228] ;  /* 0x00008a0000067ab9 */ /* 0x000fc60000000800 */
[----:B------:R-:W-:Y:S02]  /*69b20*/  SHF.R.S32.HI R11, RZ, 0x1f, R8 ;  /* 0x0000001fff0b7819 */ /* 0x000fe40000011408 */
[----:B0-----:R-:W-:Y:S01]  /*69b30*/  IADD3 R4, P1, R10, R3, RZ ;  /* 0x000000030a047210 */ /* 0x001fe20007f3e0ff */
[----:B------:R-:W-:-:S04]  /*69b40*/  VIADD R10, R23, 0x5d ;  /* 0x0000005d170a7836 */ /* 0x000fc80000000000 */
[----:B------:R-:W-:Y:S01]  /*69b50*/  IMAD.X R5, R9, 0x1, R28, P1 ;  /* 0x0000000109057824 */ /* 0x000fe200008e061c */
[----:B------:R-:W-:Y:S01]  /*69b60*/  ISETP.GE.AND P1, PT, R10, UR5, PT ;  /* 0x000000050a007c0c */ /* 0x000fe2000bf26270 */
[----:B------:R-:W-:Y:S02]  /*69b70*/  ULDC UR5, c[0x0][0x248] ;  /* 0x0000920000057ab9 */ /* 0x000fe40000000800 */
[----:B------:R-:W-:Y:S01]  /*69b80*/  VIADD R10, R8, UR5 ;  /* 0x00000005080a7c36 */ /* 0x000fe20008000000 */
[----:B------:R-:W-:-:S04]  /*69b90*/  ULDC UR5, c[0x0][0x22c] ;  /* 0x00008b0000057ab9 */ /* 0x000fc80000000800 */
[----:B------:R-:W-:Y:S02]  /*69ba0*/  SHF.R.S32.HI R9, RZ, 0x1f, R10 ;  /* 0x0000001fff097819 */ /* 0x000fe4000001140a */
[----:B--2---:R-:W-:-:S05]  /*69bb0*/  PRMT R13, R16, 0x7770, RZ ;  /* 0x00007770100d7816 */ /* 0x004fca00000000ff */
[----:B------:R0:W-:Y:S01]  /*69bc0*/  @P5 STG.E.U8 desc[UR32][R6.64], R13 ;  /* 0x0000000d06005986 */ /* 0x0001e2000c101120 */
[----:B------:R-:W-:Y:S01]  /*69bd0*/  ISETP.LT.AND P5, PT, R18, UR8, !P2 ;  /* 0x0000000812007c0c */ /* 0x000fe2000d7a1270 */
[----:B------:R-:W-:Y:S01]  /*69be0*/  ULDC UR8, c[0x0][0x228] ;  /* 0x00008a0000087ab9 */ /* 0x000fe20000000800 */
[----:B------:R-:W-:Y:S02]  /*69bf0*/  PRMT R15, R16, 0x7771, RZ ;  /* 0x00007771100f7816 */ /* 0x000fe400000000ff */
[----:B0-----:R-:W-:Y:S02]  /*69c00*/  IADD3 R6, P6, R8, R0, RZ ;  /* 0x0000000008067210 */ /* 0x001fe40007fde0ff */
[----:B------:R-:W-:-:S03]  /*69c10*/  PRMT R13, R16, 0x7772, RZ ;  /* 0x00007772100d7816 */ /* 0x000fc600000000ff */
[----:B------:R-:W-:Y:S01]  /*69c20*/  IMAD.X R7, R11, 0x1, R2, P6 ;  /* 0x000000010b077824 */ /* 0x000fe200030e0602 */
[----:B------:R0:W-:Y:S01]  /*69c30*/  @P4 STG.E.U8 desc[UR32][R4.64], R15 ;  /* 0x0000000f04004986 */ /* 0x0001e2000c101120 */
[----:B------:R-:W-:Y:S01]  /*69c40*/  ISETP.LT.AND P4, PT, R29, UR6, !P2 ;  /* 0x000000061d007c0c */ /* 0x000fe2000d781270 */
[----:B------:R-:W-:Y:S02]  /*69c50*/  ULDC UR6, c[0x0][0x228] ;  /* 0x00008a0000067ab9 */ /* 0x000fe40000000800 */
[----:B------:R1:W-:Y:S01]  /*69c60*/  @P5 STG.E.U8 desc[UR32][R6.64], R13 ;  /* 0x0000000d06005986 */ /* 0x0003e2000c101120 */
[----:B------:R-:W-:Y:S01]  /*69c70*/  ISETP.LT.AND P5, PT, R18, UR8, !P3 ;  /* 0x0000000812007c0c */ /* 0x000fe2000dfa1270 */
[----:B------:R-:W-:Y:S01]  /*69c80*/  ULDC UR8, c[0x0][0x228] ;  /* 0x00008a0000087ab9 */ /* 0x000fe20000000800 */
[----:B0-----:R-:W-:Y:S01]  /*69c90*/  IADD3 R4, P2, R8, R3, RZ ;  /* 0x0000000308047210 */ /* 0x001fe20007f5e0ff */
[----:B------:R-:W-:Y:S01]  /*69ca0*/  VIADD R8, R23, 0x5e ;  /* 0x0000005e17087836 */ /* 0x000fe20000000000 */
[----:B-1----:R-:W-:-:S03]  /*69cb0*/  IADD3 R6, P6, R10, R0, RZ ;  /* 0x000000000a067210 */ /* 0x002fc60007fde0ff */
[----:B------:R-:W-:Y:S01]  /*69cc0*/  IMAD.X R5, R11, 0x1, R28, P2 ;  /* 0x000000010b057824 */ /* 0x000fe200010e061c */
[----:B------:R-:W-:Y:S02]  /*69cd0*/  PRMT R11, R16, 0x7773, RZ ;  /* 0x00007773100b7816 */ /* 0x000fe400000000ff */
[----:B------:R-:W-:Y:S01]  /*69ce0*/  ISETP.GE.AND P2, PT, R8, UR5, PT ;  /* 0x0000000508007c0c */ /* 0x000fe2000bf46270 */
[----:B------:R-:W-:Y:S01]  /*69cf0*/  IMAD.X R7, R9, 0x1, R2, P6 ;  /* 0x0000000109077824 */ /* 0x000fe200030e0602 */
[----:B---3--:R-:W-:Y:S01]  /*69d00*/  PRMT R13, R17, 0x7770, RZ ;  /* 0x00007770110d7816 */ /* 0x008fe200000000ff */
[----:B------:R-:W-:Y:S01]  /*69d10*/  ULDC UR5, c[0x0][0x248] ;  /* 0x0000920000057ab9 */ /* 0x000fe20000000800 */
[----:B------:R0:W-:Y:S01]  /*69d20*/  @P4 STG.E.U8 desc[UR32][R4.64], R11 ;  /* 0x0000000b04004986 */ /* 0x0001e2000c101120 */
[----:B------:R-:W-:Y:S01]  /*69d30*/  ISETP.LT.AND P4, PT, R29, UR6, !P3 ;  /* 0x000000061d007c0c */ /* 0x000fe2000df81270 */
[----:B------:R-:W-:Y:S01]  /*69d40*/  VIADD R8, R10, UR5 ;  /* 0x000000050a087c36 */ /* 0x000fe20008000000 */
        /* <DEDUP_REMOVED lines=8> */
[----:B------:R-:W-:Y:S01]  /*69dd0*/  IMAD.X R5, R9, 0x1, R28, P3 ;  /* 0x0000000109057824 */ /* 0x000fe200018e061c */
[----:B------:R-:W-:Y:S01]  /*69de0*/  PRMT R13, R17, 0x7771, RZ ;  /* 0x00007771110d7816 */ /* 0x000fe200000000ff */
[----:B------:R-:W-:Y:S01]  /*69df0*/  VIADD R10, R23, 0x5f ;  /* 0x0000005f170a7836 */ /* 0x000fe20000000000 */
[----:B------:R-:W-:Y:S01]  /*69e00*/  PRMT R9, R17, 0x7772, RZ ;  /* 0x0000777211097816 */ /* 0x000fe200000000ff */
[----:B------:R-:W-:Y:S02]  /*69e10*/  IMAD.X R7, R11, 0x1, R2, P6 ;  /* 0x000000010b077824 */ /* 0x000fe400030e0602 */
[----:B------:R-:W-:Y:S01]  /*69e20*/  @P4 STG.E.U8 desc[UR32][R4.64], R13 ;  /* 0x0000000d04004986 */ /* 0x000fe2000c101120 */
[----:B------:R-:W-:Y:S01]  /*69e30*/  ISETP.LT.AND P4, PT, R29, UR5, !P1 ;  /* 0x000000051d007c0c */ /* 0x000fe2000cf81270 */
[----:B------:R-:W-:Y:S01]  /*69e40*/  ULDC UR5, c[0x0][0x248] ;  /* 0x0000920000057ab9 */ /* 0x000fe20000000800 */
[----:B------:R-:W-:Y:S01]  /*69e50*/  ISETP.GE.AND P3, PT, R10, UR6, PT ;  /* 0x000000060a007c0c */ /* 0x000fe2000bf66270 */
[----:B------:R0:W-:Y:S01]  /*69e60*/  @P5 STG.E.U8 desc[UR32][R6.64], R9 ;  /* 0x0000000906005986 */ /* 0x0001e2000c101120 */
[----:B------:R-:W-:Y:S01]  /*69e70*/  VIADD R10, R23, 0x60 ;  /* 0x00000060170a7836 */ /* 0x000fe20000000000 */
[----:B------:R-:W-:Y:S01]  /*69e80*/  ISETP.LT.AND P5, PT, R18, UR8, !P2 ;  /* 0x0000000812007c0c */ /* 0x000fe2000d7a1270 */
[----:B------:R-:W-:Y:S01]  /*69e90*/  ULDC UR6, c[0x0][0x22c] ;  /* 0x00008b0000067ab9 */ /* 0x000fe20000000800 */
[----:B------:R-:W-:Y:S01]  /*69ea0*/  ULDC UR8, c[0x0][0x228] ;  /* 0x00008a0000087ab9 */ /* 0x000fe20000000800 */
[C---:B0-----:R-:W-:Y:S01]  /*69eb0*/  IADD3 R6, P1, R8.reuse, R3, RZ ;  /* 0x0000000308067210 */ /* 0x041fe20007f3e0ff */
[----:B------:R-:W-:Y:S01]  /*69ec0*/  VIADD R8, R8, UR5 ;  /* 0x0000000508087c36 */ /* 0x000fe20008000000 */
[----:B------:R-:W-:-:S03]  /*69ed0*/  ULDC UR5, c[0x0][0x22c] ;  /* 0x00008b0000057ab9 */ /* 0x000fc60000000800 */
[----:B------:R-:W-:Y:S01]  /*69ee0*/  IMAD.X R7, R11, 0x1, R28, P1 ;  /* 0x000000010b077824 */ /* 0x000fe200008e061c */
[----:B------:R-:W-:Y:S02]  /*69ef0*/  PRMT R11, R17, 0x7773, RZ ;  /* 0x00007773110b7816 */ /* 0x000fe400000000ff */
[----:B------:R-:W-:Y:S01]  /*69f00*/  ISETP.GE.AND P1, PT, R10, UR6, PT ;  /* 0x000000060a007c0c */ /* 0x000fe2000bf26270 */
[----:B------:R-:W-:Y:S01]  /*69f10*/  VIADD R10, R23, 0x61 ;  /* 0x00000061170a7836 */ /* 0x000fe20000000000 */
[----:B------:R-:W-:Y:S02]  /*69f20*/  SHF.R.S32.HI R9, RZ, 0x1f, R8 ;  /* 0x0000001fff097819 */ /* 0x000fe40000011408 */
[----:B------:R-:W-:Y:S01]  /*69f30*/  IADD3 R4, P6, R8, R0, RZ ;  /* 0x0000000008047210 */ /* 0x000fe20007fde0ff */
[----:B------:R0:W-:Y:S01]  /*69f40*/  @P4 STG.E.U8 desc[UR32][R6.64], R11 ;  /* 0x0000000b06004986 */ /* 0x0001e2000c101120 */
[----:B------:R-:W-:Y:S01]  /*69f50*/  ULDC UR6, c[0x0][0x228] ;  /* 0x00008a0000067ab9 */ /* 0x000fe20000000800 */
[----:B------:R-:W-:Y:S01]  /*69f60*/  ISETP.GE.AND P4, PT, R10, UR5, PT ;  /* 0x000000050a007c0c */ /* 0x000fe2000bf86270 */
[----:B------:R-:W-:Y:S01]  /*69f70*/  ULDC UR5, c[0x0][0x248] ;  /* 0x0000920000057ab9 */ /* 0x000fe20000000800 */
[----:B------:R-:W-:Y:S01]  /*69f80*/  IMAD.X R5, R9, 0x1, R2, P6 ;  /* 0x0000000109057824 */ /* 0x000fe200030e0602 */
[----:B------:R-:W-:Y:S01]  /*69f90*/  ISETP.LT.AND P2, PT, R29, UR6, !P2 ;  /* 0x000000061d007c0c */ /* 0x000fe2000d741270 */
[----:B------:R-:W-:Y:S01]  /*69fa0*/  ULDC UR6, c[0x0][0x228] ;  /* 0x00008a0000067ab9 */ /* 0x000fe20000000800 */
[----:B----4-:R-:W-:-:S02]  /*69fb0*/  PRMT R13, R19, 0x7770, RZ ;  /* 0x00007770130d7816 */ /* 0x010fc400000000ff */
[C---:B0-----:R-:W-:Y:S01]  /*69fc0*/  IADD3 R6, P6, R8.reuse, R3, RZ ;  /* 0x0000000308067210 */ /* 0x041fe20007fde0ff */
[----:B------:R-:W-:Y:S01]  /*69fd0*/  VIADD R8, R8, UR5 ;  /* 0x0000000508087c36 */ /* 0x000fe20008000000 */
[----:B------:R-:W-:Y:S01]  /*69fe0*/  PRMT R17, R19, 0x7771, RZ ;  /* 0x0000777113117816 */ /* 0x000fe200000000ff */
[----:B------:R0:W-:Y:S01]  /*69ff0*/  @P5 STG.E.U8 desc[UR32][R4.64], R13 ;  /* 0x0000000d04005986 */ /* 0x0001e2000c101120 */
[----:B------:R-:W-:Y:S01]  /*6a000*/  ISETP.LT.AND P5, PT, R18, UR6, !P3 ;  /* 0x0000000612007c0c */ /* 0x000fe2000dfa1270 */
[----:B------:R-:W-:Y:S01]  /*6a010*/  IMAD.X R7, R9, 0x1, R28, P6 ;  /* 0x0000000109077824 */ /* 0x000fe200030e061c */
[----:B------:R-:W-:Y:S01]  /*6a020*/  SHF.R.S32.HI R9, RZ, 0x1f, R8 ;  /* 0x0000001fff097819 */ /* 0x000fe20000011408 */
[----:B------:R-:W-:Y:S01]  /*6a030*/  ULDC UR6, c[0x0][0x228] ;  /* 0x00008a0000067ab9 */ /* 0x000fe20000000800 */
[----:B------:R-:W-:Y:S01]  /*6a040*/  ULDC UR5, c[0x0][0x248] ;  /* 0x0000920000057ab9 */ /* 0x000fe20000000800 */
[----:B------:R-:W-:Y:S02]  /*6a050*/  ISETP.LT.AND P3, PT, R29, UR6, !P3 ;  /* 0x000000061d007c0c */ /* 0x000fe4000df61270 */
[C---:B0-----:R-:W-:Y:S01]  /*6a060*/  IADD3 R4, P6, R8.reuse, R0, RZ ;  /* 0x0000000008047210 */ /* 0x041fe20007fde0ff */
[----:B------:R0:W-:Y:S01]  /*6a070*/  @P2 STG.E.U8 desc[UR32][R6.64], R17 ;  /* 0x0000001106002986 */ /* 0x0001e2000c101120 */
[----:B------:R-:W-:Y:S01]  /*6a080*/  PRMT R15, R19, 0x7772, RZ ;  /* 0x00007772130f7816 */ /* 0x000fe200000000ff */
[----:B------:R-:W-:-:S02]  /*6a090*/  VIADD R10, R8, UR5 ;  /* 0x00000005080a7c36 */ /* 0x000fc40008000000 */
[----:B------:R-:W-:Y:S01]  /*6a0a0*/  VIADD R12, R23, 0x62 ;  /* 0x00000062170c7836 */ /* 0x000fe20000000000 */
[----:B------:R-:W-:Y:S01]  /*6a0b0*/  PRMT R11, R19, 0x7773, RZ ;  /* 0x00007773130b7816 */ /* 0x000fe200000000ff */
[C---:B------:R-:W-:Y:S01]  /*6a0c0*/  IMAD.X R5, R9.reuse, 0x1, R2, P6 ;  /* 0x0000000109057824 */ /* 0x040fe200030e0602 */
[-C--:B------:R-:W-:Y:S01]  /*6a0d0*/  IADD3 R8, P2, R8, R3.reuse, RZ ;  /* 0x0000000308087210 */ /* 0x080fe20007f5e0ff */
[----:B------:R-:W-:Y:S01]  /*6a0e0*/  ULDC UR5, c[0x0][0x22c] ;  /* 0x00008b0000057ab9 */ /* 0x000fe20000000800 */
[----:B------:R-:W-:Y:S01]  /*6a0f0*/  ISETP.LT.AND P6, PT, R18, UR8, !P1 ;  /* 0x0000000812007c0c */ /* 0x000fe2000cfc1270 */
[----:B------:R-:W-:Y:S01]  /*6a100*/  ULDC UR6, c[0x0][0x228] ;  /* 0x00008a0000067ab9 */ /* 0x000fe20000000800 */
[----:B------:R1:W-:Y:S01]  /*6a110*/  @P5 STG.E.U8 desc[UR32][R4.64], R15 ;  /* 0x0000000f04005986 */ /* 0x0003e2000c101120 */
[----:B------:R-:W-:Y:S01]  /*6a120*/  SHF.R.S32.HI R13, RZ, 0x1f, R10 ;  /* 0x0000001fff0d7819 */ /* 0x000fe2000001140a */
[----:B------:R-:W-:Y:S01]  /*6a130*/  IMAD.X R9, R9, 0x1, R28, P2 ;  /* 0x0000000109097824 */ /* 0x000fe200010e061c */
[-C--:B0-----:R-:W-:Y:S01]  /*6a140*/  IADD3 R6, P5, R10, R0.reuse, RZ ;  /* 0x000000000a067210 */ /* 0x081fe20007fbe0ff */
[----:B------:R-:W-:Y:S01]  /*6a150*/  ULDC UR8, c[0x0][0x228] ;  /* 0x00008a0000087ab9 */ /* 0x000fe20000000800 */
[----:B------:R-:W-:Y:S01]  /*6a160*/  ISETP.GE.AND P2, PT, R12, UR5, PT ;  /* 0x000000050c007c0c */ /* 0x000fe2000bf46270 */
[----:B------:R-:W-:Y:S01]  /*6a170*/  ULDC UR5, c[0x0][0x248] ;  /* 0x0000920000057ab9 */ /* 0x000fe20000000800 */
[----:B------:R-:W-:Y:S01]  /*6a180*/  PRMT R17, R20, 0x7770, RZ ;  /* 0x0000777014117816 */ /* 0x000fe200000000ff */
[----:B------:R-:W-:Y:S01]  /*6a190*/  IMAD.X R7, R13, 0x1, R2, P5 ;  /* 0x000000010d077824 */ /* 0x000fe200028e0602 */
[----:B------:R0:W-:Y:S01]  /*6a1a0*/  @P3 STG.E.U8 desc[UR32][R8.64], R11 ;  /* 0x0000000b08003986 */ /* 0x0001e2000c101120 */
[----:B------:R-:W-:Y:S01]  /*6a1b0*/  VIADD R12, R10, UR5 ;  /* 0x000000050a0c7c36 */ /* 0x000fe20008000000 */
[----:B------:R-:W-:Y:S01]  /*6a1c0*/  ISETP.LT.AND P3, PT, R29, UR6, !P1 ;  /* 0x000000061d007c0c */ /* 0x000fe2000cf61270 */
[----:B------:R-:W-:Y:S01]  /*6a1d0*/  ULDC UR6, c[0x0][0x228] ;  /* 0x00008a0000067ab9 */ /* 0x000fe20000000800 */
[----:B------:R-:W-:Y:S01]  /*6a1e0*/  ISETP.LT.AND P5, PT, R18, UR8, !P4 ;  /* 0x0000000812007c0c */ /* 0x000fe2000e7a1270 */
[----:B------:R2:W-:Y:S01]  /*6a1f0*/  @P6 STG.E.U8 desc[UR32][R6.64], R17 ;  /* 0x0000001106006986 */ /* 0x0005e2000c101120 */
[----:B-1----:R-:W-:Y:S01]  /*6a200*/  IADD3 R4, P1, R10, R3, RZ ;  /* 0x000000030a047210 */ /* 0x002fe20007f3e0ff */
[----:B------:R-:W-:Y:S01]  /*6a210*/  ULDC UR5, c[0x0][0x22c] ;  /* 0x00008b0000057ab9 */ /* 0x000fe20000000800 */
[----:B------:R-:W-:Y:S01]  /*6a220*/  SHF.R.S32.HI R15, RZ, 0x1f, R12 ;  /* 0x0000001fff0f7819 */ /* 0x000fe2000001140c */
[----:B------:R-:W-:Y:S01]  /*6a230*/  ULDC UR8, c[0x0][0x228] ;  /* 0x00008a0000087ab9 */ /* 0x000fe20000000800 */
[----:B0-----:R-:W-:Y:S01]  /*6a240*/  IADD3 R8, P6, R12, R0, RZ ;  /* 0x000000000c087210 */ /* 0x001fe20007fde0ff */
[----:B------:R-:W-:Y:S01]  /*6a250*/  IMAD.X R5, R13, 0x1, R28, P1 ;  /* 0x000000010d057824 */ /* 0x000fe200008e061c */
[----:B------:R-:W-:-:S03]  /*6a260*/  PRMT R11, R20, 0x7771, RZ ;  /* 0x00007771140b7816 */ /* 0x000fc600000000ff */
[----:B------:R-:W-:Y:S01]  /*6a270*/  IMAD.X R9, R15, 0x1, R2, P6 ;  /* 0x000000010f097824 */ /* 0x000fe200030e0602 */
[----:B--2---:R-:W-:Y:S01]  /*6a280*/  PRMT R17, R20, 0x7772, RZ ;  /* 0x0000777214117816 */ /* 0x004fe200000000ff */
[----:B------:R0:W-:Y:S01]  /*6a290*/  @P3 STG.E.U8 desc[UR32][R4.64], R11 ;  /* 0x0000000b04003986 */ /* 0x0001e2000c101120 */
[----:B------:R-:W-:-:S03]  /*6a2a0*/  VIADD R6, R23, 0x63 ;  /* 0x0000006317067836 */ /* 0x000fc60000000000 */
[----:B------:R1:W-:Y:S01]  /*6a2b0*/  @P5 STG.E.U8 desc[UR32][R8.64], R17 ;  /* 0x0000001108005986 */ /* 0x0003e2000c101120 */
[----:B0-----:R-:W-:-:S03]  /*6a2c0*/  VIADD R4, R23, 0x64 ;  /* 0x0000006417047836 */ /* 0x001fc60000000000 */
[----:B------:R-:W2:Y:S01]  /*6a2d0*/  LDL.LU R23, [R1+0x1fc4] ;  /* 0x001fc40001177983 */ /* 0x000ea20000300800 */
[----:B-1----:R-:W-:-:S03]  /*6a2e0*/  PRMT R17, R20, 0x7773, RZ ;  /* 0x0000777314117816 */ /* 0x002fc600000000ff */
[----:B------:R-:W3:Y:S01]  /*6a2f0*/  LDL.LU R20, [R1+0x700] ;  /* 0x0007000001147983 */ /* 0x000ee20000300800 */
[----:B------:R-:W-:Y:S01]  /*6a300*/  ISETP.LT.AND P4, PT, R29, UR6, !P4 ;  /* 0x000000061d007c0c */ /* 0x000fe2000e781270 */
[----:B------:R-:W-:Y:S01]  /*6a310*/  ULDC UR6, c[0x0][0x228] ;  /* 0x00008a0000067ab9 */ /* 0x000fe20000000800 */
[----:B------:R-:W-:Y:S01]  /*6a320*/  ISETP.GE.AND P1, PT, R6, UR5, PT ;  /* 0x0000000506007c0c */ /* 0x000fe2000bf26270 */
[----:B------:R-:W-:Y:S01]  /*6a330*/  ULDC UR5, c[0x0][0x248] ;  /* 0x0000920000057ab9 */ /* 0x000fe20000000800 */
[C---:B------:R-:W-:Y:S01]  /*6a340*/  IADD3 R6, P3, R12.reuse, R3, RZ ;  /* 0x000000030c067210 */ /* 0x040fe20007f7e0ff */
[----:B------:R-:W-:Y:S01]  /*6a350*/  VIADD R14, R12, UR5 ;  /* 0x000000050c0e7c36 */ /* 0x000fe20008000000 */
[----:B------:R-:W-:Y:S01]  /*6a360*/  ISETP.LT.AND P5, PT, R18, UR8, !P2 ;  /* 0x0000000812007c0c */ /* 0x000fe2000d7a1270 */
[----:B------:R-:W-:Y:S01]  /*6a370*/  ULDC UR5, c[0x0][0x22c] ;  /* 0x00008b0000057ab9 */ /* 0x000fe20000000800 */
[----:B------:R-:W-:Y:S01]  /*6a380*/  ULDC UR8, c[0x0][0x228] ;  /* 0x00008a0000087ab9 */ /* 0x000fe20000000800 */
[----:B------:R-:W-:Y:S01]  /*6a390*/  IMAD.X R7, R15, 0x1, R28, P3 ;  /* 0x000000010f077824 */ /* 0x000fe200018e061c */
[----:B------:R-:W-:-:S02]  /*6a3a0*/  SHF.R.S32.HI R13, RZ, 0x1f, R14 ;  /* 0x0000001fff0d7819 */ /* 0x000fc4000001140e */
[----:B------:R-:W-:Y:S02]  /*6a3b0*/  IADD3 R10, P6, R14, R0, RZ ;  /* 0x000000000e0a7210 */ /* 0x000fe40007fde0ff */
[----:B------:R-:W-:Y:S01]  /*6a3c0*/  @P4 STG.E.U8 desc[UR32][R6.64], R17 ;  /* 0x0000001106004986 */ /* 0x000fe2000c101120 */
[----:B------:R-:W-:Y:S01]  /*6a3d0*/  ISETP.LT.AND P4, PT, R29, UR6, !P2 ;  /* 0x000000061d007c0c */ /* 0x000fe2000d781270 */
[----:B------:R-:W-:Y:S01]  /*6a3e0*/  ULDC UR6, c[0x0][0x228] ;  /* 0x00008a0000067ab9 */ /* 0x000fe20000000800 */
[----:B------:R-:W-:Y:S01]  /*6a3f0*/  IMAD.X R11, R13, 0x1, R2, P6 ;  /* 0x000000010d0b7824 */ /* 0x000fe200030e0602 */
[----:B------:R-:W-:Y:S02]  /*6a400*/  PRMT R15, R21, 0x7770, RZ ;  /* 0x00007770150f7816 */ /* 0x000fe400000000ff */
[----:B------:R-:W-:Y:S01]  /*6a410*/  ISETP.GE.AND P3, PT, R4, UR5, PT ;  /* 0x0000000504007c0c */ /* 0x000fe2000bf66270 */
[----:B------:R-:W-:Y:S01]  /*6a420*/  ULDC UR5, c[0x0][0x248] ;  /* 0x0000920000057ab9 */ /* 0x000fe20000000800 */
[C---:B------:R-:W-:Y:S01]  /*6a430*/  IADD3 R4, P2, R14.reuse, R3, RZ ;  /* 0x000000030e047210 */ /* 0x040fe20007f5e0ff */
[----:B------:R0:W-:Y:S01]  /*6a440*/  @P5 STG.E.U8 desc[UR32][R10.64], R15 ;  /* 0x0000000f0a005986 */ /* 0x0001e2000c101120 */
[----:B------:R-:W-:Y:S01]  /*6a450*/  VIADD R8, R14, UR5 ;  /* 0x000000050e087c36 */ /* 0x000fe20008000000 */
[----:B------:R-:W-:Y:S01]  /*6a460*/  ISETP.LT.AND P5, PT, R18, UR8, !P1 ;  /* 0x0000000812007c0c */ /* 0x000fe2000cfa1270 */
[----:B------:R-:W-:Y:S01]  /*6a470*/  ULDC UR5, c[0x0][0x22c] ;  /* 0x00008b0000057ab9 */ /* 0x000fe20000000800 */
[----:B------:R-:W-:-:S02]  /*6a480*/  IMAD.X R5, R13, 0x1, R28, P2 ;  /* 0x000000010d057824 */ /* 0x000fc400010e061c */
[----:B------:R-:W-:Y:S01]  /*6a490*/  SHF.R.S32.HI R9, RZ, 0x1f, R8 ;  /* 0x0000001fff097819 */ /* 0x000fe20000011408 */
[----:B------:R-:W-:Y:S01]  /*6a4a0*/  ULDC UR8, c[0x0][0x228] ;  /* 0x00008a0000087ab9 */ /* 0x000fe20000000800 */
[----:B0-----:R-:W-:Y:S02]  /*6a4b0*/  PRMT R15, R21, 0x7771, RZ ;  /* 0x00007771150f7816 */ /* 0x001fe400000000ff */
[----:B------:R-:W-:-:S03]  /*6a4c0*/  IADD3 R6, P6, R8, R0, RZ ;  /* 0x0000000008067210 */ /* 0x000fc60007fde0ff */
[----:B------:R-:W-:Y:S01]  /*6a4d0*/  @P4 STG.E.U8 desc[UR32][R4.64], R15 ;  /* 0x0000000f04004986 */ /* 0x000fe2000c101120 */
[----:B------:R-:W-:Y:S01]  /*6a4e0*/  ISETP.LT.AND P4, PT, R29, UR6, !P1 ;  /* 0x000000061d007c0c */ /* 0x000fe2000cf81270 */
[----:B------:R-:W-:Y:S01]  /*6a4f0*/  IMAD.X R7, R9, 0x1, R2, P6 ;  /* 0x0000000109077824 */ /* 0x000fe200030e0602 */
[C---:B------:R-:W-:Y:S01]  /*6a500*/  PRMT R13, R21.reuse, 0x7772, RZ ;  /* 0x00007772150d7816 */ /* 0x040fe200000000ff */
[----:B------:R-:W-:Y:S01]  /*6a510*/  ULDC UR6, c[0x0][0x228] ;  /* 0x00008a0000067ab9 */ /* 0x000fe20000000800 */
[----:B------:R-:W-:-:S03]  /*6a520*/  PRMT R21, R21, 0x7773, RZ ;  /* 0x0000777315157816 */ /* 0x000fc600000000ff */
[----:B------:R0:W-:Y:S01]  /*6a530*/  @P5 STG.E.U8 desc[UR32][R6.64], R13 ;  /* 0x0000000d06005986 */ /* 0x0001e2000c101120 */
[----:B------:R-:W-:Y:S01]  /*6a540*/  ISETP.LT.AND P5, PT, R18, UR8, !P3 ;  /* 0x0000000812007c0c */ /* 0x000fe2000dfa1270 */
[----:B------:R-:W-:Y:S01]  /*6a550*/  ULDC UR8, c[0x0][0x228] ;  /* 0x00008a0000087ab9 */ /* 0x000fe20000000800 */
[----:B0-----:R-:W-:Y:S01]  /*6a560*/  PRMT R13, R22, 0x7770, RZ ;  /* 0x00007770160d7816 */ /* 0x001fe200000000ff */
[----:B---3--:R-:W-:-:S05]  /*6a570*/  VIADD R10, R20, 0x65 ;  /* 0x00000065140a7836 */ /* 0x008fca0000000000 */
[----:B------:R-:W-:Y:S01]  /*6a580*/  ISETP.GE.AND P2, PT, R10, UR5, PT ;  /* 0x000000050a007c0c */ /* 0x000fe2000bf46270 */
[----:B------:R-:W-:Y:S02]  /*6a590*/  ULDC UR5, c[0x0][0x248] ;  /* 0x0000920000057ab9 */ /* 0x000fe40000000800 */
[C---:B------:R-:W-:Y:S01]  /*6a5a0*/  VIADD R10, R8.reuse, UR5 ;  /* 0x00000005080a7c36 */ /* 0x040fe20008000000 */
[----:B------:R-:W-:Y:S01]  /*6a5b0*/  IADD3 R8, P1, R8, R3, RZ ;  /* 0x0000000308087210 */ /* 0x000fe20007f3e0ff */
[----:B------:R-:W-:Y:S01]  /*6a5c0*/  VIADD R6, R20, 0x66 ;  /* 0x0000006614067836 */ /* 0x000fe20000000000 */
[----:B------:R-:W-:-:S03]  /*6a5d0*/  ULDC UR5, c[0x0][0x22c] ;  /* 0x00008b0000057ab9 */ /* 0x000fc60000000800 */
[----:B------:R-:W-:Y:S01]  /*6a5e0*/  IMAD.X R9, R9, 0x1, R28, P1 ;  /* 0x0000000109097824 */ /* 0x000fe200008e061c */
[----:B------:R-:W-:Y:S01]  /*6a5f0*/  ISETP.GE.AND P1, PT, R6, UR5, PT ;  /* 0x0000000506007c0c */ /* 0x000fe2000bf26270 */
[----:B------:R-:W-:-:S03]  /*6a600*/  ULDC UR5, c[0x0][0x248] ;  /* 0x0000920000057ab9 */ /* 0x000fc60000000800 */
[----:B------:R-:W-:Y:S01]  /*6a610*/  @P4 STG.E.U8 desc[UR32][R8.64], R21 ;  /* 0x0000001508004986 */ /* 0x000fe2000c101120 */
[----:B------:R-:W-:Y:S02]  /*6a620*/  ISETP.LT.AND P4, PT, R29, UR6, !P3 ;  /* 0x000000061d007c0c */ /* 0x000fe4000df81270 */
[----:B------:R-:W-:Y:S02]  /*6a630*/  SHF.R.S32.HI R11, RZ, 0x1f, R10 ;  /* 0x0000001fff0b7819 */ /* 0x000fe4000001140a */
[C---:B------:R-:W-:Y:S01]  /*6a640*/  IADD3 R4, P6, R10.reuse, R0, RZ ;  /* 0x000000000a047210 */ /* 0x040fe20007fde0ff */
[C---:B------:R-:W-:Y:S01]  /*6a650*/  VIADD R12, R10.reuse, UR5 ;  /* 0x000000050a0c7c36 */ /* 0x040fe20008000000 */
[----:B------:R-:W-:Y:S01]  /*6a660*/  IADD3 R6, P3, R10, R3, RZ ;  /* 0x000000030a067210 */ /* 0x000fe20007f7e0ff */
[----:B------:R-:W-:Y:S01]  /*6a670*/  ULDC UR5, c[0x0][0x228] ;  /* 0x00008a0000057ab9 */ /* 0x000fe20000000800 */
[----:B------:R-:W-:Y:S01]  /*6a680*/  ULDC UR6, c[0x0][0x22c] ;  /* 0x00008b0000067ab9 */ /* 0x000fe20000000800 */
[----:B------:R-:W-:-:S02]  /*6a690*/  IMAD.X R5, R11, 0x1, R2, P6 ;  /* 0x000000010b057824 */ /* 0x000fc400030e0602 */
[----:B------:R-:W-:Y:S01]  /*6a6a0*/  IMAD.X R7, R11, 0x1, R28, P3 ;  /* 0x000000010b077824 */ /* 0x000fe200018e061c */
[C---:B------:R-:W-:Y:S02]  /*6a6b0*/  PRMT R11, R22.reuse, 0x7771, RZ ;  /* 0x00007771160b7816 */ /* 0x040fe400000000ff */
[----:B------:R0:W-:Y:S04]  /*6a6c0*/  @P5 STG.E.U8 desc[UR32][R4.64], R13 ;  /* 0x0000000d04005986 */ /* 0x0001e8000c101120 */
[----:B------:R1:W-:Y:S01]  /*6a6d0*/  @P4 STG.E.U8 desc[UR32][R6.64], R11 ;  /* 0x0000000b06004986 */ /* 0x0003e2000c101120 */
[C---:B0-----:R-:W-:Y:S02]  /*6a6e0*/  PRMT R13, R22.reuse, 0x7772, RZ ;  /* 0x00007772160d7816 */ /* 0x041fe400000000ff */
[----:B-1----:R-:W-:-:S02]  /*6a6f0*/  PRMT R11, R22, 0x7773, RZ ;  /* 0x00007773160b7816 */ /* 0x002fc400000000ff */
[----:B------:R-:W3:Y:S01]  /*6a700*/  LDL.LU R22, [R1+0x14] ;  /* 0x0000140001167983 */ /* 0x000ee20000300800 */
[----:B------:R-:W-:Y:S02]  /*6a710*/  ISETP.LT.AND P5, PT, R18, UR8, !P2 ;  /* 0x0000000812007c0c */ /* 0x000fe4000d7a1270 */
[----:B------:R-:W-:Y:S01]  /*6a720*/  SHF.R.S32.HI R9, RZ, 0x1f, R12 ;  /* 0x0000001fff097819 */ /* 0x000fe2000001140c */
[----:B------:R-:W-:Y:S01]  /*6a730*/  VIADD R10, R20, 0x67 ;  /* 0x00000067140a7836 */ /* 0x000fe20000000000 */
[-C--:B------:R-:W-:Y:S01]  /*6a740*/  IADD3 R4, P6, R12, R0.reuse, RZ ;  /* 0x000000000c047210 */ /* 0x080fe20007fde0ff */
[----:B------:R-:W-:Y:S01]  /*6a750*/  ULDC UR8, c[0x0][0x228] ;  /* 0x00008a0000087ab9 */ /* 0x000fe20000000800 */
[----:B------:R-:W-:Y:S01]  /*6a760*/  ISETP.LT.AND P4, PT, R29, UR5, !P2 ;  /* 0x000000051d007c0c */ /* 0x000fe2000d781270 */
[----:B------:R-:W-:Y:S02]  /*6a770*/  ULDC UR5, c[0x0][0x248] ;  /* 0x0000920000057ab9 */ /* 0x000fe40000000800 */
[C---:B------:R-:W-:Y:S01]  /*6a780*/  IMAD.X R5, R9.reuse, 0x1, R2, P6 ;  /* 0x0000000109057824 */ /* 0x040fe200030e0602 */
[----:B------:R-:W-:Y:S01]  /*6a790*/  ISETP.GE.AND P3, PT, R10, UR6, PT ;  /* 0x000000060a007c0c */ /* 0x000fe2000bf66270 */
[----:B------:R-:W-:Y:S01]  /*6a7a0*/  VIADD R10, R20, 0x68 ;  /* 0x00000068140a7836 */ /* 0x000fe20000000000 */
[C---:B------:R-:W-:Y:S01]  /*6a7b0*/  IADD3 R8, P2, R12.reuse, R3, RZ ;  /* 0x000000030c087210 */ /* 0x040fe20007f5e0ff */
[----:B------:R-:W-:Y:S01]  /*6a7c0*/  VIADD R12, R12, UR5 ;  /* 0x000000050c0c7c36 */ /* 0x000fe20008000000 */
[----:B------:R0:W-:Y:S01]  /*6a7d0*/  @P5 STG.E.U8 desc[UR32][R4.64], R13 ;  /* 0x0000000d04005986 */ /* 0x0001e2000c101120 */
[----:B------:R-:W-:Y:S01]  /*6a7e0*/  ISETP.LT.AND P5, PT, R18, UR8, !P1 ;  /* 0x0000000812007c0c */ /* 0x000fe2000cfa1270 */
[----:B------:R-:W-:Y:S01]  /*6a7f0*/  ULDC UR6, c[0x0][0x22c] ;  /* 0x00008b0000067ab9 */ /* 0x000fe20000000800 */
[----:B------:R-:W-:Y:S01]  /*6a800*/  IMAD.X R9, R9, 0x1, R28, P2 ;  /* 0x0000000109097824 */ /* 0x000fe200010e061c */
[----:B------:R-:W-:Y:S01]  /*6a810*/  ISETP.GE.AND P2, PT, R10, UR6, PT ;  /* 0x000000060a007c0c */ /* 0x000fe2000bf46270 */
[----:B------:R-:W-:Y:S01]  /*6a820*/  ULDC UR6, c[0x0][0x228] ;  /* 0x00008a0000067ab9 */ /* 0x000fe20000000800 */
[----:B------:R-:W-:Y:S01]  /*6a830*/  IADD3 R6, P6, R12, R0, RZ ;  /* 0x000000000c067210 */ /* 0x000fe20007fde0ff */
[----:B------:R-:W-:Y:S01]  /*6a840*/  ULDC UR5, c[0x0][0x22c] ;  /* 0x00008b0000057ab9 */ /* 0x000fe20000000800 */
[----:B------:R-:W-:-:S02]  /*6a850*/  ISETP.LT.AND P1, PT, R29, UR6, !P1 ;  /* 0x000000061d007c0c */ /* 0x000fc4000cf21270 */
[----:B0-----:R-:W-:Y:S01]  /*6a860*/  SHF.R.S32.HI R5, RZ, 0x1f, R12 ;  /* 0x0000001fff057819 */ /* 0x001fe2000001140c */
[----:B------:R-:W-:Y:S01]  /*6a870*/  VIADD R4, R20, 0x69 ;  /* 0x0000006914047836 */ /* 0x000fe20000000000 */
[----:B------:R0:W-:Y:S01]  /*6a880*/  @P4 STG.E.U8 desc[UR32][R8.64], R11 ;  /* 0x0000000b08004986 */ /* 0x0001e2000c101120 */
[----:B--2---:R-:W-:Y:S01]  /*6a890*/  PRMT R15, R23, 0x7770, RZ ;  /* 0x00007770170f7816 */ /* 0x004fe200000000ff */
[----:B------:R-:W-:Y:S01]  /*6a8a0*/  ULDC UR6, c[0x0][0x228] ;  /* 0x00008a0000067ab9 */ /* 0x000fe20000000800 */
[----:B------:R-:W-:Y:S01]  /*6a8b0*/  IMAD.X R7, R5, 0x1, R2, P6 ;  /* 0x0000000105077824 */ /* 0x000fe200030e0602 */
[----:B------:R-:W-:Y:S01]  /*6a8c0*/  ISETP.GE.AND P4, PT, R4, UR5, PT ;  /* 0x0000000504007c0c */ /* 0x000fe2000bf86270 */
[----:B------:R-:W-:Y:S01]  /*6a8d0*/  ULDC UR5, c[0x0][0x248] ;  /* 0x0000920000057ab9 */ /* 0x000fe20000000800 */
[----:B------:R-:W-:Y:S01]  /*6a8e0*/  IADD3 R4, P6, R12, R3, RZ ;  /* 0x000000030c047210 */ /* 0x000fe20007fde0ff */
[----:B------:R-:W-:Y:S01]  /*6a8f0*/  ULDC UR8, c[0x0][0x228] ;  /* 0x00008a0000087ab9 */ /* 0x000fe20000000800 */
[----:B------:R1:W-:Y:S01]  /*6a900*/  @P5 STG.E.U8 desc[UR32][R6.64], R15 ;  /* 0x0000000f06005986 */ /* 0x0003e2000c101120 */
[----:B------:R-:W-:Y:S01]  /*6a910*/  ISETP.LT.AND P5, PT, R18, UR6, !P3 ;  /* 0x0000000612007c0c */ /* 0x000fe2000dfa1270 */
[----:B------:R-:W-:Y:S01]  /*6a920*/  ULDC UR6, c[0x0][0x228] ;  /* 0x00008a0000067ab9 */ /* 0x000fe20000000800 */
[----:B0-----:R-:W-:Y:S01]  /*6a930*/  VIADD R8, R12, UR5 ;  /* 0x000000050c087c36 */ /* 0x001fe20008000000 */
[----:B------:R-:W-:Y:S01]  /*6a940*/  PRMT R13, R23, 0x7771, RZ ;  /* 0x00007771170d7816 */ /* 0x000fe200000000ff */
[----:B------:R-:W-:Y:S01]  /*6a950*/  IMAD.X R5, R5, 0x1, R28, P6 ;  /* 0x0000000105057824 */ /* 0x000fe200030e061c */
[----:B------:R-:W-:Y:S01]  /*6a960*/  ULDC UR5, c[0x0][0x248] ;  /* 0x0000920000057ab9 */ /* 0x000fe20000000800 */
[----:B------:R-:W-:-:S02]  /*6a970*/  ISETP.LT.AND P3, PT, R29, UR6, !P3 ;  /* 0x000000061d007c0c */ /* 0x000fc4000df61270 */
[----:B------:R-:W-:Y:S02]  /*6a980*/  SHF.R.S32.HI R9, RZ, 0x1f, R8 ;  /* 0x0000001fff097819 */ /* 0x000fe40000011408 */
[CC--:B-1----:R-:W-:Y:S01]  /*6a990*/  IADD3 R6, P6, R8.reuse, R0.reuse, RZ ;  /* 0x0000000008067210 */ /* 0x0c2fe20007fde0ff */
[----:B------:R0:W-:Y:S01]  /*6a9a0*/  @P1 STG.E.U8 desc[UR32][R4.64], R13 ;  /* 0x0000000d04001986 */ /* 0x0001e2000c101120 */
[C---:B------:R-:W-:Y:S01]  /*6a9b0*/  VIADD R10, R8.reuse, UR5 ;  /* 0x00000005080a7c36 */ /* 0x040fe20008000000 */
[-C--:B------:R-:W-:Y:S02]  /*6a9c0*/  IADD3 R8, P1, R8, R3.reuse, RZ ;  /* 0x0000000308087210 */ /* 0x080fe40007f3e0ff */
[----:B------:R-:W-:Y:S01]  /*6a9d0*/  PRMT R11, R23, 0x7773, RZ ;  /* 0x00007773170b7816 */ /* 0x000fe200000000ff */
[----:B------:R-:W-:Y:S01]  /*6a9e0*/  IMAD.X R7, R9, 0x1, R2, P6 ;  /* 0x0000000109077824 */ /* 0x000fe200030e0602 */
[----:B------:R-:W-:Y:S01]  /*6a9f0*/  PRMT R23, R23, 0x7772, RZ ;  /* 0x0000777217177816 */ /* 0x000fe200000000ff */
[----:B------:R-:W-:Y:S01]  /*6aa00*/  IMAD.X R9, R9, 0x1, R28, P1 ;  /* 0x0000000109097824 */ /* 0x000fe200008e061c */
[----:B------:R-:W-:Y:S01]  /*6aa10*/  ISETP.LT.AND P6, PT, R18, UR8, !P2 ;  /* 0x0000000812007c0c */ /* 0x000fe2000d7c1270 */
[----:B------:R-:W-:Y:S01]  /*6aa20*/  VIADD R12, R20, 0x6a ;  /* 0x0000006a140c7836 */ /* 0x000fe20000000000 */
[----:B------:R-:W-:Y:S01]  /*6aa30*/  SHF.R.S32.HI R15, RZ, 0x1f, R10 ;  /* 0x0000001fff0f7819 */ /* 0x000fe2000001140a */
[----:B------:R1:W-:Y:S01]  /*6aa40*/  @P5 STG.E.U8 desc[UR32][R6.64], R23 ;  /* 0x0000001706005986 */ /* 0x0003e2000c101120 */
[-C--:B0-----:R-:W-:Y:S01]  /*6aa50*/  IADD3 R4, P5, R10, R0.reuse, RZ ;  /* 0x000000000a047210 */ /* 0x081fe20007fbe0ff */
[----:B------:R-:W-:Y:S01]  /*6aa60*/  ULDC UR5, c[0x0][0x22c] ;  /* 0x00008b0000057ab9 */ /* 0x000fe20000000800 */
[----:B------:R-:W-:Y:S01]  /*6aa70*/  ULDC UR6, c[0x0][0x228] ;  /* 0x00008a0000067ab9 */ /* 0x000fe20000000800 */
[----:B------:R0:W-:Y:S01]  /*6aa80*/  @P3 STG.E.U8 desc[UR32][R8.64], R11 ;  /* 0x0000000b08003986 */ /* 0x0001e2000c101120 */
[----:B------:R-:W-:Y:S01]  /*6aa90*/  ISETP.GE.AND P1, PT, R12, UR5, PT ;  /* 0x000000050c007c0c */ /* 0x000fe2000bf26270 */
[----:B------:R-:W-:Y:S01]  /*6aaa0*/  ULDC UR5, c[0x0][0x248] ;  /* 0x0000920000057ab9 */ /* 0x000fe20000000800 */
[----:B------:R-:W-:Y:S01]  /*6aab0*/  ISETP.LT.AND P3, PT, R29, UR6, !P2 ;  /* 0x000000061d007c0c */ /* 0x000fe2000d761270 */
[C---:B------:R-:W-:Y:S01]  /*6aac0*/  IMAD.X R5, R15.reuse, 0x1, R2, P5 ;  /* 0x000000010f057824 */ /* 0x040fe200028e0602 */
[----:B------:R-:W-:Y:S01]  /*6aad0*/  PRMT R13, R24, 0x7770, RZ ;  /* 0x00007770180d7816 */ /* 0x000fe200000000ff */
[----:B------:R-:W-:Y:S01]  /*6aae0*/  ULDC UR8, c[0x0][0x228] ;  /* 0x00008a0000087ab9 */ /* 0x000fe20000000800 */
[C---:B------:R-:W-:Y:S01]  /*6aaf0*/  VIADD R12, R10.reuse, UR5 ;  /* 0x000000050a0c7c36 */ /* 0x040fe20008000000 */
[-C--:B-1----:R-:W-:Y:S01]  /*6ab00*/  IADD3 R6, P2, R10, R3.reuse, RZ ;  /* 0x000000030a067210 */ /* 0x082fe20007f5e0ff */
[----:B------:R-:W-:Y:S01]  /*6ab10*/  ULDC UR6, c[0x0][0x228] ;  /* 0x00008a0000067ab9 */ /* 0x000fe20000000800 */
[----:B------:R-:W-:Y:S01]  /*6ab20*/  ISETP.LT.AND P5, PT, R18, UR8, !P4 ;  /* 0x0000000812007c0c */ /* 0x000fe2000e7a1270 */
[----:B------:R1:W-:Y:S01]  /*6ab30*/  @P6 STG.E.U8 desc[UR32][R4.64], R13 ;  /* 0x0000000d04006986 */ /* 0x0003e2000c101120 */
[----:B------:R-:W-:Y:S01]  /*6ab40*/  SHF.R.S32.HI R17, RZ, 0x1f, R12 ;  /* 0x0000001fff117819 */ /* 0x000fe2000001140c */
[----:B------:R-:W-:Y:S01]  /*6ab50*/  IMAD.X R7, R15, 0x1, R28, P2 ;  /* 0x000000010f077824 */ /* 0x000fe200010e061c */
[----:B0-----:R-:W-:Y:S01]  /*6ab60*/  IADD3 R8, P6, R12, R0, RZ ;  /* 0x000000000c087210 */ /* 0x001fe20007fde0ff */
[----:B------:R-:W-:Y:S01]  /*6ab70*/  ULDC UR5, c[0x0][0x22c] ;  /* 0x00008b0000057ab9 */ /* 0x000fe20000000800 */
[----:B------:R-:W-:Y:S01]  /*6ab80*/  ISETP.LT.AND P4, PT, R29, UR6, !P4 ;  /* 0x000000061d007c0c */ /* 0x000fe2000e781270 */
[----:B------:R-:W-:Y:S01]  /*6ab90*/  ULDC UR8, c[0x0][0x228] ;  /* 0x00008a0000087ab9 */ /* 0x000fe20000000800 */
[----:B------:R-:W-:Y:S01]  /*6aba0*/  PRMT R11, R24, 0x7772, RZ ;  /* 0x00007772180b7816 */ /* 0x000fe200000000ff */
[----:B-1----:R-:W-:Y:S01]  /*6abb0*/  VIADD R4, R20, 0x6b ;  /* 0x0000006b14047836 */ /* 0x002fe20000000000 */
[C---:B------:R-:W-:Y:S01]  /*6abc0*/  PRMT R13, R24.reuse, 0x7771, RZ ;  /* 0x00007771180d7816 */ /* 0x040fe200000000ff */
[----:B------:R-:W-:Y:S01]  /*6abd0*/  IMAD.X R9, R17, 0x1, R2, P6 ;  /* 0x0000000111097824 */ /* 0x000fe200030e0602 */
[----:B------:R-:W-:Y:S01]  /*6abe0*/  PRMT R15, R24, 0x7773, RZ ;  /* 0x00007773180f7816 */ /* 0x000fe200000000ff */
[----:B------:R-:W-:Y:S01]  /*6abf0*/  ULDC UR6, c[0x0][0x228] ;  /* 0x00008a0000067ab9 */ /* 0x000fe20000000800 */
[----:B------:R-:W-:Y:S01]  /*6ac00*/  ISETP.GE.AND P2, PT, R4, UR5, PT ;  /* 0x0000000504007c0c */ /* 0x000fe2000bf46270 */
[----:B------:R0:W-:Y:S01]  /*6ac10*/  @P3 STG.E.U8 desc[UR32][R6.64], R13 ;  /* 0x0000000d06003986 */ /* 0x0001e2000c101120 */
[----:B------:R-:W-:Y:S01]  /*6ac20*/  IADD3 R4, P3, R12, R3, RZ ;  /* 0x000000030c047210 */ /* 0x000fe20007f7e0ff */
[----:B------:R-:W-:-:S02]  /*6ac30*/  ULDC UR5, c[0x0][0x248] ;  /* 0x0000920000057ab9 */ /* 0x000fc40000000800 */
[----:B------:R-:W-:Y:S01]  /*6ac40*/  VIADD R10, R12, UR5 ;  /* 0x000000050c0a7c36 */ /* 0x000fe20008000000 */
[----:B------:R1:W-:Y:S01]  /*6ac50*/  @P5 STG.E.U8 desc[UR32][R8.64], R11 ;  /* 0x0000000b08005986 */ /* 0x0003e2000c101120 */
[----:B------:R-:W-:Y:S01]  /*6ac60*/  ISETP.LT.AND P5, PT, R18, UR8, !P1 ;  /* 0x0000000812007c0c */ /* 0x000fe2000cfa1270 */
[----:B------:R-:W-:Y:S01]  /*6ac70*/  IMAD.X R5, R17, 0x1, R28, P3 ;  /* 0x0000000111057824 */ /* 0x000fe200018e061c */
[----:B------:R-:W-:Y:S01]  /*6ac80*/  ULDC UR5, c[0x0][0x22c] ;  /* 0x00008b0000057ab9 */ /* 0x000fe20000000800 */
[----:B------:R-:W-:Y:S01]  /*6ac90*/  SHF.R.S32.HI R19, RZ, 0x1f, R10 ;  /* 0x0000001fff137819 */ /* 0x000fe2000001140a */
[----:B------:R-:W-:Y:S01]  /*6aca0*/  ULDC UR8, c[0x0][0x228] ;  /* 0x00008a0000087ab9 */ /* 0x000fe20000000800 */
[----:B0-----:R-:W-:Y:S01]  /*6acb0*/  IADD3 R6, P6, R10, R0, RZ ;  /* 0x000000000a067210 */ /* 0x001fe20007fde0ff */
[----:B------:R0:W-:Y:S01]  /*6acc0*/  @P4 STG.E.U8 desc[UR32][R4.64], R15 ;  /* 0x0000000f04004986 */ /* 0x0001e2000c101120 */
[----:B------:R-:W-:Y:S01]  /*6acd0*/  ISETP.LT.AND P4, PT, R29, UR6, !P1 ;  /* 0x000000061d007c0c */ /* 0x000fe2000cf81270 */
[----:B------:R-:W-:Y:S01]  /*6ace0*/  ULDC UR6, c[0x0][0x228] ;  /* 0x00008a0000067ab9 */ /* 0x000fe20000000800 */
[----:B-1----:R-:W-:Y:S01]  /*6acf0*/  VIADD R8, R20, 0x6c ;  /* 0x0000006c14087836 */ /* 0x002fe20000000000 */
[----:B------:R-:W-:Y:S01]  /*6ad00*/  PRMT R13, R25, 0x7770, RZ ;  /* 0x00007770190d7816 */ /* 0x000fe200000000ff */
[----:B------:R-:W-:-:S03]  /*6ad10*/  IMAD.X R7, R19, 0x1, R2, P6 ;  /* 0x0000000113077824 */ /* 0x000fc600030e0602 */
[----:B------:R-:W-:Y:S01]  /*6ad20*/  ISETP.GE.AND P3, PT, R8, UR5, PT ;  /* 0x0000000508007c0c */ /* 0x000fe2000bf66270 */
[----:B------:R-:W-:Y:S01]  /*6ad30*/  ULDC UR5, c[0x0][0x248] ;  /* 0x0000920000057ab9 */ /* 0x000fe20000000800 */
[C---:B------:R-:W-:Y:S01]  /*6ad40*/  IADD3 R8, P1, R10.reuse, R3, RZ ;  /* 0x000000030a087210 */ /* 0x040fe20007f3e0ff */
[----:B------:R-:W-:Y:S01]  /*6ad50*/  VIADD R11, R10, UR5 ;  /* 0x000000050a0b7c36 */ /* 0x000fe20008000000 */
[----:B------:R1:W-:Y:S01]  /*6ad60*/  @P5 STG.E.U8 desc[UR32][R6.64], R13 ;  /* 0x0000000d06005986 */ /* 0x0003e2000c101120 */
[----:B------:R-:W-:Y:S01]  /*6ad70*/  ISETP.LT.AND P5, PT, R18, UR8, !P2 ;  /* 0x0000000812007c0c */ /* 0x000fe2000d7a1270 */
[----:B------:R-:W-:Y:S01]  /*6ad80*/  ULDC UR5, c[0x0][0x22c] ;  /* 0x00008b0000057ab9 */ /* 0x000fe20000000800 */
[----:B------:R-:W-:Y:S01]  /*6ad90*/  IMAD.X R9, R19, 0x1, R28, P1 ;  /* 0x0000000113097824 */ /* 0x000fe200008e061c */
[----:B0-----:R-:W-:Y:S01]  /*6ada0*/  PRMT R15, R25, 0x7771, RZ ;  /* 0x00007771190f7816 */ /* 0x001fe200000000ff */
[----:B------:R-:W-:Y:S01]  /*6adb0*/  ULDC UR8, c[0x0][0x228] ;  /* 0x00008a0000087ab9 */ /* 0x000fe20000000800 */
[----:B------:R-:W-:-:S02]  /*6adc0*/  SHF.R.S32.HI R17, RZ, 0x1f, R11 ;  /* 0x0000001fff117819 */ /* 0x000fc4000001140b */
[-C--:B------:R-:W-:Y:S01]  /*6add0*/  IADD3 R4, P6, R11, R0.reuse, RZ ;  /* 0x000000000b047210 */ /* 0x080fe20007fde0ff */
[----:B------:R0:W-:Y:S01]  /*6ade0*/  @P4 STG.E.U8 desc[UR32][R8.64], R15 ;  /* 0x0000000f08004986 */ /* 0x0001e2000c101120 */
[C---:B-1----:R-:W-:Y:S01]  /*6adf0*/  VIADD R6, R20.reuse, 0x6d ;  /* 0x0000006d14067836 */ /* 0x042fe20000000000 */
[----:B------:R-:W-:Y:S02]  /*6ae00*/  ISETP.LT.AND P4, PT, R29, UR6, !P2 ;  /* 0x000000061d007c0c */ /* 0x000fe4000d781270 */
[----:B------:R-:W-:Y:S01]  /*6ae10*/  IMAD.X R5, R17, 0x1, R2, P6 ;  /* 0x0000000111057824 */ /* 0x000fe200030e0602 */
[----:B------:R-:W-:Y:S01]  /*6ae20*/  PRMT R13, R25, 0x7772, RZ ;  /* 0x00007772190d7816 */ /* 0x000fe200000000ff */
[----:B------:R-:W-:Y:S01]  /*6ae30*/  VIADD R10, R20, 0x6e ;  /* 0x0000006e140a7836 */ /* 0x000fe20000000000 */
        /* <DEDUP_REMOVED lines=8> */
[----:B------:R-:W-:Y:S01]  /*6aec0*/  PRMT R25, R25, 0x7773, RZ ;  /* 0x0000777319197816 */ /* 0x000fe200000000ff */
[----:B------:R-:W-:Y:S01]  /*6aed0*/  ULDC UR6, c[0x0][0x22c] ;  /* 0x00008b0000067ab9 */ /* 0x000fe20000000800 */
[----:B------:R-:W-:Y:S01]  /*6aee0*/  SHF.R.S32.HI R11, RZ, 0x1f, R12 ;  /* 0x0000001fff0b7819 */ /* 0x000fe2000001140c */
[----:B0-----:R-:W-:Y:S01]  /*6aef0*/  VIADD R8, R20, 0x6f ;  /* 0x0000006f14087836 */ /* 0x001fe20000000000 */
[----:B------:R-:W-:Y:S01]  /*6af00*/  ULDC UR8, c[0x0][0x228] ;  /* 0x00008a0000087ab9 */ /* 0x000fe20000000800 */
[----:B------:R0:W-:Y:S01]  /*6af10*/  @P4 STG.E.U8 desc[UR32][R6.64], R25 ;  /* 0x0000001906004986 */ /* 0x0001e2000c101120 */
[----:B-1----:R-:W-:-:S02]  /*6af20*/  IADD3 R4, P6, R12, R0, RZ ;  /* 0x000000000c047210 */ /* 0x002fc40007fde0ff */
[----:B------:R-:W-:Y:S01]  /*6af30*/  ISETP.LT.AND P4, PT, R29, UR5, !P3 ;  /* 0x000000051d007c0c */ /* 0x000fe2000df81270 */
[----:B------:R-:W-:Y:S01]  /*6af40*/  ULDC UR5, c[0x0][0x248] ;  /* 0x0000920000057ab9 */ /* 0x000fe20000000800 */
[----:B------:R-:W-:Y:S01]  /*6af50*/  PRMT R13, R26, 0x7770, RZ ;  /* 0x000077701a0d7816 */ /* 0x000fe200000000ff */
[----:B------:R-:W-:Y:S01]  /*6af60*/  IMAD.X R5, R11, 0x1, R2, P6 ;  /* 0x000000010b057824 */ /* 0x000fe200030e0602 */
[----:B------:R-:W-:Y:S01]  /*6af70*/  ISETP.GE.AND P2, PT, R10, UR6, PT ;  /* 0x000000060a007c0c */ /* 0x000fe2000bf46270 */
[C---:B------:R-:W-:Y:S01]  /*6af80*/  VIADD R9, R12.reuse, UR5 ;  /* 0x000000050c097c36 */ /* 0x040fe20008000000 */
[-C--:B------:R-:W-:Y:S01]  /*6af90*/  IADD3 R10, P3, R12, R3.reuse, RZ ;  /* 0x000000030c0a7210 */ /* 0x080fe20007f7e0ff */
[----:B------:R-:W-:Y:S01]  /*6afa0*/  ULDC UR6, c[0x0][0x22c] ;  /* 0x00008b0000067ab9 */ /* 0x000fe20000000800 */
[----:B------:R1:W-:Y:S01]  /*6afb0*/  @P5 STG.E.U8 desc[UR32][R4.64], R13 ;  /* 0x0000000d04005986 */ /* 0x0003e2000c101120 */
[----:B0-----:R-:W-:Y:S01]  /*6afc0*/  PRMT R7, R26, 0x7771, RZ ;  /* 0x000077711a077816 */ /* 0x001fe200000000ff */
[----:B------:R-:W-:Y:S01]  /*6afd0*/  ULDC UR5, c[0x0][0x22c] ;  /* 0x00008b0000057ab9 */ /* 0x000fe20000000800 */
[----:B------:R-:W-:Y:S01]  /*6afe0*/  IADD3 R12, P6, R9, R0, RZ ;  /* 0x00000000090c7210 */ /* 0x000fe20007fde0ff */
[----:B------:R-:W-:Y:S01]  /*6aff0*/  IMAD.X R11, R11, 0x1, R28, P3 ;  /* 0x000000010b0b7824 */ /* 0x000fe200018e061c */
[----:B------:R-:W-:Y:S01]  /*6b000*/  ISETP.LT.AND P5, PT, R18, UR8, !P1 ;  /* 0x0000000812007c0c */ /* 0x000fe2000cfa1270 */
[----:B------:R-:W-:Y:S01]  /*6b010*/  ULDC UR8, c[0x0][0x228] ;  /* 0x00008a0000087ab9 */ /* 0x000fe20000000800 */
[----:B------:R-:W-:Y:S01]  /*6b020*/  ISETP.GE.AND P3, PT, R8, UR6, PT ;  /* 0x0000000608007c0c */ /* 0x000fe2000bf66270 */
[----:B------:R-:W-:Y:S01]  /*6b030*/  ULDC UR6, c[0x0][0x228] ;  /* 0x00008a0000067ab9 */ /* 0x000fe20000000800 */
[----:B-1----:R-:W-:Y:S01]  /*6b040*/  SHF.R.S32.HI R5, RZ, 0x1f, R9 ;  /* 0x0000001fff057819 */ /* 0x002fe20000011409 */
[----:B------:R-:W-:Y:S01]  /*6b050*/  VIADD R4, R20, 0x70 ;  /* 0x0000007014047836 */ /* 0x000fe20000000000 */
[----:B------:R0:W-:Y:S03]  /*6b060*/  @P4 STG.E.U8 desc[UR32][R10.64], R7 ;  /* 0x000000070a004986 */ /* 0x0001e6000c101120 */
[----:B------:R-:W-:Y:S01]  /*6b070*/  IMAD.X R13, R5, 0x1, R2, P6 ;  /* 0x00000001050d7824 */ /* 0x000fe200030e0602 */
[----:B------:R-:W-:-:S02]  /*6b080*/  IADD3 R8, P6, R9, R3, RZ ;  /* 0x0000000309087210 */ /* 0x000fc40007fde0ff */
[----:B------:R-:W-:Y:S01]  /*6b090*/  ISETP.GE.AND P4, PT, R4, UR5, PT ;  /* 0x0000000504007c0c */ /* 0x000fe2000bf86270 */
[----:B------:R-:W-:Y:S02]  /*6b0a0*/  ULDC UR5, c[0x0][0x248] ;  /* 0x0000920000057ab9 */ /* 0x000fe40000000800 */
[----:B------:R-:W-:Y:S01]  /*6b0b0*/  VIADD R14, R9, UR5 ;  /* 0x00000005090e7c36 */ /* 0x000fe20008000000 */
[C---:B------:R-:W-:Y:S01]  /*6b0c0*/  PRMT R17, R26.reuse, 0x7772, RZ ;  /* 0x000077721a117816 */ /* 0x040fe200000000ff */
[----:B------:R-:W-:Y:S01]  /*6b0d0*/  IMAD.X R9, R5, 0x1, R28, P6 ;  /* 0x0000000105097824 */ /* 0x000fe200030e061c */
[----:B------:R-:W-:Y:S01]  /*6b0e0*/  ISETP.LT.AND P1, PT, R29, UR6, !P1 ;  /* 0x000000061d007c0c */ /* 0x000fe2000cf21270 */
[----:B------:R-:W-:Y:S01]  /*6b0f0*/  ULDC UR6, c[0x0][0x228] ;  /* 0x00008a0000067ab9 */ /* 0x000fe20000000800 */
[----:B------:R-:W-:Y:S01]  /*6b100*/  PRMT R15, R26, 0x7773, RZ ;  /* 0x000077731a0f7816 */ /* 0x000fe200000000ff */
[----:B------:R1:W-:Y:S01]  /*6b110*/  @P5 STG.E.U8 desc[UR32][R12.64], R17 ;  /* 0x000000110c005986 */ /* 0x0003e2000c101120 */
[----:B------:R-:W-:Y:S01]  /*6b120*/  ISETP.LT.AND P5, PT, R18, UR6, !P2 ;  /* 0x0000000612007c0c */ /* 0x000fe2000d7a1270 */
[----:B------:R-:W-:Y:S01]  /*6b130*/  ULDC UR5, c[0x0][0x22c] ;  /* 0x00008b0000057ab9 */ /* 0x000fe20000000800 */
[----:B------:R-:W-:Y:S01]  /*6b140*/  SHF.R.S32.HI R19, RZ, 0x1f, R14 ;  /* 0x0000001fff137819 */ /* 0x000fe2000001140e */
[----:B------:R-:W-:Y:S01]  /*6b150*/  ULDC UR6, c[0x0][0x228] ;  /* 0x00008a0000067ab9 */ /* 0x000fe20000000800 */
[----:B0-----:R-:W-:Y:S01]  /*6b160*/  IADD3 R10, P6, R14, R0, RZ ;  /* 0x000000000e0a7210 */ /* 0x001fe20007fde0ff */
[----:B-1----:R-:W-:-:S04]  /*6b170*/  VIADD R12, R20, 0x71 ;  /* 0x00000071140c7836 */ /* 0x002fc80000000000 */
[----:B------:R0:W-:Y:S01]  /*6b180*/  @P1 STG.E.U8 desc[UR32][R8.64], R15 ;  /* 0x0000000f08001986 */ /* 0x0001e2000c101120 */
[----:B------:R-:W-:Y:S01]  /*6b190*/  IMAD.X R11, R19, 0x1, R2, P6 ;  /* 0x00000001130b7824 */ /* 0x000fe200030e0602 */
[----:B------:R-:W-:Y:S02]  /*6b1a0*/  PRMT R13, R27, 0x7770, RZ ;  /* 0x000077701b0d7816 */ /* 0x000fe400000000ff */
[----:B------:R-:W-:Y:S01]  /*6b1b0*/  ISETP.GE.AND P1, PT, R12, UR5, PT ;  /* 0x000000050c007c0c */ /* 0x000fe2000bf26270 */
[----:B------:R-:W-:Y:S01]  /*6b1c0*/  ULDC UR5, c[0x0][0x248] ;  /* 0x0000920000057ab9 */ /* 0x000fe20000000800 */
[----:B------:R-:W-:Y:S01]  /*6b1d0*/  ISETP.LT.AND P2, PT, R29, UR6, !P2 ;  /* 0x000000061d007c0c */ /* 0x000fe2000d741270 */
[----:B------:R-:W-:Y:S01]  /*6b1e0*/  ULDC UR6, c[0x0][0x228] ;  /* 0x00008a0000067ab9 */ /* 0x000fe20000000800 */
[C---:B------:R-:W-:Y:S01]  /*6b1f0*/  VIADD R12, R14.reuse, UR5 ;  /* 0x000000050e0c7c36 */ /* 0x040fe20008000000 */
[----:B------:R1:W-:Y:S01]  /*6b200*/  @P5 STG.E.U8 desc[UR32][R10.64], R13 ;  /* 0x0000000d0a005986 */ /* 0x0003e2000c101120 */
[----:B0-----:R-:W-:Y:S01]  /*6b210*/  IADD3 R8, P6, R14, R3, RZ ;  /* 0x000000030e087210 */ /* 0x001fe20007fde0ff */
[----:B------:R-:W-:Y:S01]  /*6b220*/  ULDC UR5, c[0x0][0x248] ;  /* 0x0000920000057ab9 */ /* 0x000fe20000000800 */
[----:B------:R-:W-:Y:S01]  /*6b230*/  ISETP.LT.AND P5, PT, R18, UR6, !P3 ;  /* 0x0000000612007c0c */ /* 0x000fe2000dfa1270 */
[----:B------:R-:W-:-:S02]  /*6b240*/  ULDC UR6, c[0x0][0x228] ;  /* 0x00008a0000067ab9 */ /* 0x000fc40000000800 */
[----:B------:R-:W-:Y:S01]  /*6b250*/  IMAD.X R9, R19, 0x1, R28, P6 ;  /* 0x0000000113097824 */ /* 0x000fe200030e061c */
[----:B------:R-:W-:Y:S02]  /*6b260*/  SHF.R.S32.HI R19, RZ, 0x1f, R12 ;  /* 0x0000001fff137819 */ /* 0x000fe4000001140c */
[C---:B------:R-:W-:Y:S02]  /*6b270*/  PRMT R17, R27.reuse, 0x7771, RZ ;  /* 0x000077711b117816 */ /* 0x040fe400000000ff */
[CC--:B-1----:R-:W-:Y:S02]  /*6b280*/  IADD3 R10, P6, R12.reuse, R0.reuse, RZ ;  /* 0x000000000c0a7210 */ /* 0x0c2fe40007fde0ff */
[----:B------:R-:W-:Y:S02]  /*6b290*/  PRMT R15, R27, 0x7773, RZ ;  /* 0x000077731b0f7816 */ /* 0x000fe400000000ff */
[----:B------:R-:W-:Y:S01]  /*6b2a0*/  ISETP.LT.AND P3, PT, R29, UR6, !P3 ;  /* 0x000000061d007c0c */ /* 0x000fe2000df61270 */
[----:B------:R-:W-:Y:S01]  /*6b2b0*/  IMAD.X R11, R19, 0x1, R2, P6 ;  /* 0x00000001130b7824 */ /* 0x000fe200030e0602 */
[----:B------:R-:W-:Y:S01]  /*6b2c0*/  PRMT R27, R27, 0x7772, RZ ;  /* 0x000077721b1b7816 */ /* 0x000fe200000000ff */
[----:B------:R0:W-:Y:S01]  /*6b2d0*/  @P2 STG.E.U8 desc[UR32][R8.64], R17 ;  /* 0x0000001108002986 */ /* 0x0001e2000c101120 */
[C---:B------:R-:W-:Y:S01]  /*6b2e0*/  VIADD R14, R12.reuse, UR5 ;  /* 0x000000050c0e7c36 */ /* 0x040fe20008000000 */
[----:B------:R-:W-:Y:S01]  /*6b2f0*/  IADD3 R12, P2, R12, R3, RZ ;  /* 0x000000030c0c7210 */ /* 0x000fe20007f5e0ff */
[----:B------:R-:W-:Y:S01]  /*6b300*/  VIADD R16, R20, 0x72 ;  /* 0x0000007214107836 */ /* 0x000fe20000000000 */
[----:B------:R-:W-:Y:S01]  /*6b310*/  ISETP.LT.AND P6, PT, R18, UR8, !P4 ;  /* 0x0000000812007c0c */ /* 0x000fe2000e7c1270 */
[----:B------:R1:W-:Y:S01]  /*6b320*/  @P5 STG.E.U8 desc[UR32][R10.64], R27 ;  /* 0x0000001b0a005986 */ /* 0x0003e2000c101120 */
[----:B------:R-:W-:Y:S01]  /*6b330*/  SHF.R.S32.HI R21, RZ, 0x1f, R14 ;  /* 0x0000001fff157819 */ /* 0x000fe2000001140e */
[----:B------:R-:W-:Y:S01]  /*6b340*/  IMAD.X R13, R19, 0x1, R28, P2 ;  /* 0x00000001130d7824 */ /* 0x000fe200010e061c */
[----:B------:R-:W-:Y:S01]  /*6b350*/  ULDC UR5, c[0x0][0x22c] ;  /* 0x00008b0000057ab9 */ /* 0x000fe20000000800 */
[----:B------:R-:W-:Y:S01]  /*6b360*/  ULDC UR6, c[0x0][0x228] ;  /* 0x00008a0000067ab9 */ /* 0x000fe20000000800 */
[----:B------:R-:W-:Y:S01]  /*6b370*/  ULDC UR8, c[0x0][0x228] ;  /* 0x00008a0000087ab9 */ /* 0x000fe20000000800 */
[----:B0-----:R-:W-:-:S02]  /*6b380*/  IADD3 R8, P5, R14, R0, RZ ;  /* 0x000000000e087210 */ /* 0x001fc40007fbe0ff */
[----:B------:R-:W-:Y:S01]  /*6b390*/  ISETP.GE.AND P2, PT, R16, UR5, PT ;  /* 0x0000000510007c0c */ /* 0x000fe2000bf46270 */
[----:B------:R-:W-:Y:S01]  /*6b3a0*/  ULDC UR5, c[0x0][0x248] ;  /* 0x0000920000057ab9 */ /* 0x000fe20000000800 */
[----:B------:R-:W-:Y:S01]  /*6b3b0*/  @P3 STG.E.U8 desc[UR32][R12.64], R15 ;  /* 0x0000000f0c003986 */ /* 0x000fe2000c101120 */
[----:B------:R-:W-:Y:S01]  /*6b3c0*/  IMAD.X R9, R21, 0x1, R2, P5 ;  /* 0x0000000115097824 */ /* 0x000fe200028e0602 */
[----:B------:R-:W-:Y:S01]  /*6b3d0*/  ISETP.LT.AND P3, PT, R29, UR6, !P4 ;  /* 0x000000061d007c0c */ /* 0x000fe2000e761270 */
[----:B------:R-:W-:Y:S01]  /*6b3e0*/  VIADD R16, R14, UR5 ;  /* 0x000000050e107c36 */ /* 0x000fe20008000000 */
[----:B------:R-:W-:Y:S01]  /*6b3f0*/  ISETP.LT.AND P5, PT, R18, UR8, !P1 ;  /* 0x0000000812007c0c */ /* 0x000fe2000cfa1270 */
[----:B------:R-:W-:Y:S01]  /*6b400*/  ULDC UR5, c[0x0][0x22c] ;  /* 0x00008b0000057ab9 */ /* 0x000fe20000000800 */
[----:B---3--:R-:W0:Y:S01]  /*6b410*/  LDS.128 R4, [R22] ;  /* 0x0000000016047984 */ /* 0x008e220000000c00 */
[----:B-1----:R-:W-:Y:S01]  /*6b420*/  IADD3 R10, P4, R14, R3, RZ ;  /* 0x000000030e0a7210 */ /* 0x002fe20007f9e0ff */
[----:B------:R-:W-:Y:S01]  /*6b430*/  ULDC UR6, c[0x0][0x228] ;  /* 0x00008a0000067ab9 */ /* 0x000fe20000000800 */
[----:B------:R-:W-:Y:S01]  /*6b440*/  SHF.R.S32.HI R19, RZ, 0x1f, R16 ;  /* 0x0000001fff137819 */ /* 0x000fe20000011410 */
[----:B------:R-:W-:-:S02]  /*6b450*/  ULDC UR8, c[0x0][0x228] ;  /* 0x00008a0000087ab9 */ /* 0x000fc40000000800 */
[----:B------:R-:W-:Y:S01]  /*6b460*/  IMAD.X R11, R21, 0x1, R28, P4 ;  /* 0x00000001150b7824 */ /* 0x000fe200020e061c */
[----:B------:R-:W-:Y:S01]  /*6b470*/  ISETP.LT.AND P1, PT, R29, UR6, !P1 ;  /* 0x000000061d007c0c */ /* 0x000fe2000cf21270 */
[----:B------:R-:W-:Y:S01]  /*6b480*/  ULDC UR6, c[0x0][0x228] ;  /* 0x00008a0000067ab9 */ /* 0x000fe20000000800 */
[----:B0-----:R-:W-:-:S05]  /*6b490*/  PRMT R17, R4, 0x7770, RZ ;  /* 0x0000777004117816 */ /* 0x001fca00000000ff */
[----:B------:R0:W-:Y:S01]  /*6b4a0*/  @P6 STG.E.U8 desc[UR32][R8.64], R17 ;  /* 0x0000001108006986 */ /* 0x0001e2000c101120 */
[----:B------:R-:W-:Y:S02]  /*6b4b0*/  IADD3 R12, P6, R16, R0, RZ ;  /* 0x00000000100c7210 */ /* 0x000fe40007fde0ff */
[----:B------:R-:W-:-:S03]  /*6b4c0*/  PRMT R15, R4, 0x7772, RZ ;  /* 0x00007772040f7816 */ /* 0x000fc600000000ff */
[----:B------:R-:W-:Y:S02]  /*6b4d0*/  IMAD.X R13, R19, 0x1, R2, P6 ;  /* 0x00000001130d7824 */ /* 0x000fe400030e0602 */
[----:B0-----:R-:W-:Y:S01]  /*6b4e0*/  VIADD R8, R20, 0x73 ;  /* 0x0000007314087836 */ /* 0x001fe20000000000 */
[----:B------:R-:W-:-:S04]  /*6b4f0*/  PRMT R17, R4, 0x7771, RZ ;  /* 0x0000777104117816 */ /* 0x000fc800000000ff */
[----:B------:R-:W-:Y:S01]  /*6b500*/  ISETP.GE.AND P4, PT, R8, UR5, PT ;  /* 0x0000000508007c0c */ /* 0x000fe2000bf86270 */
[----:B------:R-:W-:Y:S01]  /*6b510*/  ULDC UR5, c[0x0][0x248] ;  /* 0x0000920000057ab9 */ /* 0x000fe20000000800 */
[----:B------:R0:W-:Y:S01]  /*6b520*/  @P3 STG.E.U8 desc[UR32][R10.64], R17 ;  /* 0x000000110a003986 */ /* 0x0001e2000c101120 */
[----:B------:R-:W-:Y:S01]  /*6b530*/  VIADD R14, R16, UR5 ;  /* 0x00000005100e7c36 */ /* 0x000fe20008000000 */
[----:B------:R-:W-:Y:S01]  /*6b540*/  ISETP.LT.AND P3, PT, R18, UR8, !P2 ;  /* 0x0000000812007c0c */ /* 0x000fe2000d761270 */
[----:B------:R-:W-:Y:S01]  /*6b550*/  ULDC UR5, c[0x0][0x22c] ;  /* 0x00008b0000057ab9 */ /* 0x000fe20000000800 */
[----:B------:R1:W-:Y:S01]  /*6b560*/  @P5 STG.E.U8 desc[UR32][R12.64], R15 ;  /* 0x0000000f0c005986 */ /* 0x0003e2000c101120 */
[-C--:B------:R-:W-:Y:S01]  /*6b570*/  IADD3 R8, P5, R16, R3.reuse, RZ ;  /* 0x0000000310087210 */ /* 0x080fe20007fbe0ff */
[----:B------:R-:W-:Y:S01]  /*6b580*/  ULDC UR8, c[0x0][0x228] ;  /* 0x00008a0000087ab9 */ /* 0x000fe20000000800 */
[----:B------:R-:W-:Y:S02]  /*6b590*/  SHF.R.S32.HI R21, RZ, 0x1f, R14 ;  /* 0x0000001fff157819 */ /* 0x000fe4000001140e */
[-C--:B0-----:R-:W-:Y:S01]  /*6b5a0*/  IADD3 R10, P6, R14, R0.reuse, RZ ;  /* 0x000000000e0a7210 */ /* 0x081fe20007fde0ff */
[----:B-1----:R-:W-:Y:S01]  /*6b5b0*/  VIADD R12, R20, 0x74 ;  /* 0x00000074140c7836 */ /* 0x002fe20000000000 */
[----:B------:R-:W-:Y:S01]  /*6b5c0*/  PRMT R17, R4, 0x7773, RZ ;  /* 0x0000777304117816 */ /* 0x000fe200000000ff */
[----:B------:R-:W-:Y:S01]  /*6b5d0*/  IMAD.X R9, R19, 0x1, R28, P5 ;  /* 0x0000000113097824 */ /* 0x000fe200028e061c */
[----:B------:R-:W-:Y:S01]  /*6b5e0*/  PRMT R15, R5, 0x7770, RZ ;  /* 0x00007770050f7816 */ /* 0x000fe200000000ff */
[----:B------:R-:W-:Y:S01]  /*6b5f0*/  IMAD.X R11, R21, 0x1, R2, P6 ;  /* 0x00000001150b7824 */ /* 0x000fe200030e0602 */
[----:B------:R-:W-:Y:S01]  /*6b600*/  ISETP.GE.AND P5, PT, R12, UR5, PT ;  /* 0x000000050c007c0c */ /* 0x000fe2000bfa6270 */
[----:B------:R-:W-:Y:S01]  /*6b610*/  ULDC UR5, c[0x0][0x248] ;  /* 0x0000920000057ab9 */ /* 0x000fe20000000800 */
[----:B------:R0:W-:Y:S01]  /*6b620*/  @P1 STG.E.U8 desc[UR32][R8.64], R17 ;  /* 0x0000001108001986 */ /* 0x0001e2000c101120 */
[----:B------:R-:W-:Y:S01]  /*6b630*/  VIADD R4, R14, UR5 ;  /* 0x000000050e047c36 */ /* 0x000fe20008000000 */
[----:B------:R-:W-:Y:S01]  /*6b640*/  ISETP.LT.AND P2, PT, R29, UR6, !P2 ;  /* 0x000000061d007c0c */ /* 0x000fe2000d741270 */
[----:B------:R-:W-:Y:S01]  /*6b650*/  ULDC UR5, c[0x0][0x22c] ;  /* 0x00008b0000057ab9 */ /* 0x000fe20000000800 */
[----:B------:R-:W-:Y:S01]  /*6b660*/  ISETP.LT.AND P1, PT, R18, UR8, !P4 ;  /* 0x0000000812007c0c */ /* 0x000fe2000e721270 */
[----:B------:R1:W-:Y:S01]  /*6b670*/  @P3 STG.E.U8 desc[UR32][R10.64], R15 ;  /* 0x0000000f0a003986 */ /* 0x0003e2000c101120 */
[----:B------:R-:W-:Y:S01]  /*6b680*/  IADD3 R12, P3, R14, R3, RZ ;  /* 0x000000030e0c7210 */ /* 0x000fe20007f7e0ff */
[----:B------:R-:W-:Y:S01]  /*6b690*/  ULDC UR6, c[0x0][0x228] ;  /* 0x00008a0000067ab9 */ /* 0x000fe20000000800 */
[----:B------:R-:W-:Y:S01]  /*6b6a0*/  SHF.R.S32.HI R19, RZ, 0x1f, R4 ;  /* 0x0000001fff137819 */ /* 0x000fe20000011404 */
[----:B------:R-:W-:Y:S01]  /*6b6b0*/  ULDC UR8, c[0x0][0x228] ;  /* 0x00008a0000087ab9 */ /* 0x000fe20000000800 */
[----:B0-----:R-:W-:Y:S01]  /*6b6c0*/  IADD3 R8, P6, R4, R0, RZ ;  /* 0x0000000004087210 */ /* 0x001fe20007fde0ff */
[----:B------:R-:W-:Y:S01]  /*6b6d0*/  IMAD.X R13, R21, 0x1, R28, P3 ;  /* 0x00000001150d7824 */ /* 0x000fe200018e061c */
[C---:B------:R-:W-:Y:S01]  /*6b6e0*/  PRMT R17, R5.reuse, 0x7771, RZ ;  /* 0x0000777105117816 */ /* 0x040fe200000000ff */
[----:B-1----:R-:W-:Y:S01]  /*6b6f0*/  VIADD R10, R20, 0x75 ;  /* 0x00000075140a7836 */ /* 0x002fe20000000000 */
[----:B------:R-:W-:Y:S01]  /*6b700*/  PRMT R15, R5, 0x7772, RZ ;  /* 0x00007772050f7816 */ /* 0x000fe200000000ff */
[----:B------:R-:W-:-:S02]  /*6b710*/  IMAD.X R9, R19, 0x1, R2, P6 ;  /* 0x0000000113097824 */ /* 0x000fc400030e0602 */
[----:B------:R0:W-:Y:S01]  /*6b720*/  @P2 STG.E.U8 desc[UR32][R12.64], R17 ;  /* 0x000000110c002986 */ /* 0x0001e2000c101120 */
[----:B------:R-:W-:Y:S01]  /*6b730*/  ISETP.GE.AND P3, PT, R10, UR5, PT ;  /* 0x000000050a007c0c */ /* 0x000fe2000bf66270 */
[----:B------:R-:W-:Y:S02]  /*6b740*/  ULDC UR5, c[0x0][0x248] ;  /* 0x0000920000057ab9 */ /* 0x000fe40000000800 */
[----:B------:R1:W-:Y:S01]  /*6b750*/  @P1 STG.E.U8 desc[UR32][R8.64], R15 ;  /* 0x0000000f08001986 */ /* 0x0003e2000c101120 */
[C---:B------:R-:W-:Y:S01]  /*6b760*/  IADD3 R10, P1, R4.reuse, R3, RZ ;  /* 0x00000003040a7210 */ /* 0x040fe20007f3e0ff */
[----:B------:R-:W-:Y:S01]  /*6b770*/  VIADD R14, R4, UR5 ;  /* 0x00000005040e7c36 */ /* 0x000fe20008000000 */
[----:B------:R-:W-:Y:S01]  /*6b780*/  ISETP.LT.AND P4, PT, R29, UR6, !P4 ;  /* 0x000000061d007c0c */ /* 0x000fe2000e781270 */
[----:B------:R-:W-:Y:S01]  /*6b790*/  ULDC UR6, c[0x0][0x228] ;  /* 0x00008a0000067ab9 */ /* 0x000fe20000000800 */
[----:B------:R-:W-:Y:S01]  /*6b7a0*/  ISETP.LT.AND P6, PT, R18, UR8, !P5 ;  /* 0x0000000812007c0c */ /* 0x000fe2000efc1270 */
[----:B------:R-:W-:Y:S01]  /*6b7b0*/  IMAD.X R11, R19, 0x1, R28, P1 ;  /* 0x00000001130b7824 */ /* 0x000fe200008e061c */
[----:B------:R-:W-:Y:S01]  /*6b7c0*/  IADD3 R4, P1, R14, R0, RZ ;  /* 0x000000000e047210 */ /* 0x000fe20007f3e0ff */
[----:B------:R-:W-:Y:S01]  /*6b7d0*/  ULDC UR5, c[0x0][0x248] ;  /* 0x0000920000057ab9 */ /* 0x000fe20000000800 */
[----:B0-----:R-:W-:Y:S01]  /*6b7e0*/  SHF.R.S32.HI R17, RZ, 0x1f, R14 ;  /* 0x0000001fff117819 */ /* 0x001fe2000001140e */
[----:B------:R-:W-:Y:S01]  /*6b7f0*/  VIADD R16, R20, 0x76 ;  /* 0x0000007614107836 */ /* 0x000fe20000000000 */
[----:B------:R-:W-:-:S02]  /*6b800*/  PRMT R13, R6, 0x7770, RZ ;  /* 0x00007770060d7816 */ /* 0x000fc400000000ff */
[----:B-1----:R-:W-:Y:S01]  /*6b810*/  PRMT R15, R5, 0x7773, RZ ;  /* 0x00007773050f7816 */ /* 0x002fe200000000ff */
[----:B------:R-:W-:Y:S01]  /*6b820*/  VIADD R8, R20, 0x77 ;  /* 0x0000007714087836 */ /* 0x000fe20000000000 */
[----:B------:R-:W-:Y:S01]  /*6b830*/  PRMT R23, R7, 0x7770, RZ ;  /* 0x0000777007177816 */ /* 0x000fe200000000ff */
[----:B------:R-:W-:Y:S01]  /*6b840*/  IMAD.X R5, R17, 0x1, R2, P1 ;  /* 0x0000000111057824 */ /* 0x000fe200008e0602 */
[----:B------:R-:W-:Y:S01]  /*6b850*/  ULDC UR8, c[0x0][0x228] ;  /* 0x00008a0000087ab9 */ /* 0x000fe20000000800 */
[----:B------:R0:W-:Y:S01]  /*6b860*/  @P4 STG.E.U8 desc[UR32][R10.64], R15 ;  /* 0x0000000f0a004986 */ /* 0x0001e2000c101120 */
[----:B------:R-:W-:Y:S01]  /*6b870*/  ISETP.LT.AND P4, PT, R29, UR6, !P5 ;  /* 0x000000061d007c0c */ /* 0x000fe2000ef81270 */
[----:B------:R-:W-:Y:S01]  /*6b880*/  ULDC UR6, c[0x0][0x228] ;  /* 0x00008a0000067ab9 */ /* 0x000fe20000000800 */
[----:B------:R-:W-:Y:S01]  /*6b890*/  ISETP.GE.AND P1, PT, R8, UR15, PT ;  /* 0x0000000f08007c0c */ /* 0x000fe2000bf26270 */
[----:B------:R1:W-:Y:S01]  /*6b8a0*/  @P6 STG.E.U8 desc[UR32][R4.64], R13 ;  /* 0x0000000d04006986 */ /* 0x0003e2000c101120 */
[C---:B------:R-:W-:Y:S01]  /*6b8b0*/  IADD3 R8, P6, R14.reuse, R3, RZ ;  /* 0x000000030e087210 */ /* 0x040fe20007fde0ff */
[----:B------:R-:W-:Y:S01]  /*6b8c0*/  VIADD R14, R14, UR5 ;  /* 0x000000050e0e7c36 */ /* 0x000fe20008000000 */
[----:B------:R-:W-:Y:S01]  /*6b8d0*/  ISETP.GE.AND P2, PT, R16, UR7, PT ;  /* 0x0000000710007c0c */ /* 0x000fe2000bf46270 */
[----:B------:R-:W-:Y:S01]  /*6b8e0*/  ULDC UR7, c[0x0][0x228] ;  /* 0x00008a0000077ab9 */ /* 0x000fe20000000800 */
[----:B------:R-:W-:Y:S01]  /*6b8f0*/  PRMT R19, R6, 0x7772, RZ ;  /* 0x0000777206137816 */ /* 0x000fe200000000ff */
[----:B------:R-:W-:Y:S01]  /*6b900*/  IMAD.X R9, R17, 0x1, R28, P6 ;  /* 0x0000000111097824 */ /* 0x000fe200030e061c */
[----:B------:R-:W-:Y:S01]  /*6b910*/  IADD3 R12, P6, R14, R0, RZ ;  /* 0x000000000e0c7210 */ /* 0x000fe20007fde0ff */
[----:B0-----:R-:W-:Y:S01]  /*6b920*/  VIADD R10, R20, 0x78 ;  /* 0x00000078140a7836 */ /* 0x001fe20000000000 */
[----:B------:R-:W-:Y:S01]  /*6b930*/  PRMT R11, R6, 0x7771, RZ ;  /* 0x00007771060b7816 */ /* 0x000fe200000000ff */
[----:B------:R-:W-:Y:S01]  /*6b940*/  ULDC UR5, c[0x0][0x248] ;  /* 0x0000920000057ab9 */ /* 0x000fe20000000800 */
[----:B-1----:R-:W-:-:S02]  /*6b950*/  SHF.R.S32.HI R5, RZ, 0x1f, R14 ;  /* 0x0000001fff057819 */ /* 0x002fc4000001140e */
[----:B------:R-:W-:Y:S01]  /*6b960*/  ISETP.LT.AND P5, PT, R18, UR7, !P3 ;  /* 0x0000000712007c0c */ /* 0x000fe2000dfa1270 */
[----:B------:R-:W-:Y:S01]  /*6b970*/  @P4 STG.E.U8 desc[UR32][R8.64], R11 ;  /* 0x0000000b08004986 */ /* 0x000fe2000c101120 */
[----:B------:R-:W-:Y:S01]  /*6b980*/  ISETP.LT.AND P3, PT, R29, UR6, !P3 ;  /* 0x000000061d007c0c */ /* 0x000fe2000df61270 */
[C---:B------:R-:W-:Y:S01]  /*6b990*/  IMAD.X R13, R5.reuse, 0x1, R2, P6 ;  /* 0x00000001050d7824 */ /* 0x040fe200030e0602 */
[----:B------:R-:W-:Y:S01]  /*6b9a0*/  ISETP.GE.AND P4, PT, R10, UR13, PT ;  /* 0x0000000d0a007c0c */ /* 0x000fe2000bf86270 */
[----:B------:R-:W-:Y:S01]  /*6b9b0*/  ULDC UR6, c[0x0][0x228] ;  /* 0x00008a0000067ab9 */ /* 0x000fe20000000800 */
[----:B------:R-:W-:Y:S01]  /*6b9c0*/  IADD3 R4, P6, R14, R3, RZ ;  /* 0x000000030e047210 */ /* 0x000fe20007fde0ff */
[----:B------:R-:W0:Y:S01]  /*6b9d0*/  LDS.128 R8, [R22+0x400] ;  /* 0x0004000016087984 */ /* 0x000e220000000c00 */
[----:B------:R-:W-:Y:S01]  /*6b9e0*/  PRMT R15, R6, 0x7773, RZ ;  /* 0x00007773060f7816 */ /* 0x000fe200000000ff */
[----:B------:R-:W-:Y:S01]  /*6b9f0*/  VIADD R14, R14, UR5 ;  /* 0x000000050e0e7c36 */ /* 0x000fe20008000000 */
[----:B------:R-:W-:Y:S01]  /*6ba00*/  ULDC UR5, c[0x0][0x248] ;  /* 0x0000920000057ab9 */ /* 0x000fe20000000800 */
[----:B------:R-:W-:Y:S01]  /*6ba10*/  IMAD.X R5, R5, 0x1, R28, P6 ;  /* 0x0000000105057824 */ /* 0x000fe200030e061c */
[----:B------:R-:W-:Y:S01]  /*6ba20*/  ULDC UR7, c[0x0][0x228] ;  /* 0x00008a0000077ab9 */ /* 0x000fe20000000800 */
[----:B------:R-:W-:Y:S01]  /*6ba30*/  @P5 STG.E.U8 desc[UR32][R12.64], R19 ;  /* 0x000000130c005986 */ /* 0x000fe2000c101120 */
[----:B------:R-:W-:Y:S01]  /*6ba40*/  ISETP.LT.AND P5, PT, R18, UR6, !P2 ;  /* 0x0000000612007c0c */ /* 0x000fe2000d7a1270 */
[----:B------:R-:W-:Y:S01]  /*6ba50*/  ULDC UR6, c[0x0][0x228] ;  /* 0x00008a0000067ab9 */ /* 0x000fe20000000800 */
[----:B------:R-:W-:Y:S01]  /*6ba60*/  SHF.R.S32.HI R21, RZ, 0x1f, R14 ;  /* 0x0000001fff157819 */ /* 0x000fe2000001140e */
[----:B------:R1:W-:Y:S01]  /*6ba70*/  @P3 STG.E.U8 desc[UR32][R4.64], R15 ;  /* 0x0000000f04003986 */ /* 0x0003e2000c101120 */
[----:B------:R-:W-:-:S02]  /*6ba80*/  IADD3 R16, P3, R14, R0, RZ ;  /* 0x000000000e107210 */ /* 0x000fc40007f7e0ff */
[----:B------:R-:W-:Y:S01]  /*6ba90*/  ISETP.LT.AND P2, PT, R29, UR6, !P2 ;  /* 0x000000061d007c0c */ /* 0x000fe2000d741270 */
[----:B------:R-:W-:Y:S02]  /*6baa0*/  ULDC UR6, c[0x0][0x228] ;  /* 0x00008a0000067ab9 */ /* 0x000fe40000000800 */
[----:B------:R-:W-:Y:S01]  /*6bab0*/  IMAD.X R17, R21, 0x1, R2, P3 ;  /* 0x0000000115117824 */ /* 0x000fe200018e0602 */
[----:B------:R-:W-:Y:S01]  /*6bac0*/  ISETP.LT.AND P6, PT, R18, UR7, !P1 ;  /* 0x0000000712007c0c */ /* 0x000fe2000cfc1270 */
[----:B------:R-:W-:Y:S01]  /*6bad0*/  ULDC UR7, c[0x0][0x228] ;  /* 0x00008a0000077ab9 */ /* 0x000fe20000000800 */
[C---:B-1----:R-:W-:Y:S01]  /*6bae0*/  VIADD R5, R14.reuse, UR5 ;  /* 0x000000050e057c36 */ /* 0x042fe20008000000 */
[----:B------:R-:W-:Y:S01]  /*6baf0*/  IADD3 R14, P3, R14, R3, RZ ;  /* 0x000000030e0e7210 */ /* 0x000fe20007f7e0ff */
[----:B------:R1:W-:Y:S01]  /*6bb00*/  @P5 STG.E.U8 desc[UR32][R16.64], R23 ;  /* 0x0000001710005986 */ /* 0x0003e2000c101120 */
[----:B------:R-:W-:Y:S01]  /*6bb10*/  VIADD R4, R20, 0x79 ;  /* 0x0000007914047836 */ /* 0x000fe20000000000 */
[----:B------:R-:W-:Y:S01]  /*6bb20*/  ISETP.LT.AND P1, PT, R29, UR6, !P1 ;  /* 0x000000061d007c0c */ /* 0x000fe2000cf21270 */
[----:B------:R-:W-:Y:S01]  /*6bb30*/  ULDC UR5, c[0x0][0x248] ;  /* 0x0000920000057ab9 */ /* 0x000fe20000000800 */
[----:B------:R-:W-:Y:S01]  /*6bb40*/  IMAD.X R15, R21, 0x1, R28, P3 ;  /* 0x00000001150f7824 */ /* 0x000fe200018e061c */
[----:B------:R-:W-:Y:S01]  /*6bb50*/  PRMT R21, R7, 0x7771, RZ ;  /* 0x0000777107157816 */ /* 0x000fe200000000ff */
[----:B------:R-:W-:Y:S01]  /*6bb60*/  ULDC UR6, c[0x0][0x228] ;  /* 0x00008a0000067ab9 */ /* 0x000fe20000000800 */
[----:B------:R-:W-:-:S02]  /*6bb70*/  SHF.R.S32.HI R25, RZ, 0x1f, R5 ;  /* 0x0000001fff197819 */ /* 0x000fc40000011405 */
[CC--:B------:R-:W-:Y:S01]  /*6bb80*/  IADD3 R12, P5, R5.reuse, R0.reuse, RZ ;  /* 0x00000000050c7210 */ /* 0x0c0fe20007fbe0ff */
[----:B------:R2:W-:Y:S01]  /*6bb90*/  @P2 STG.E.U8 desc[UR32][R14.64], R21 ;  /* 0x000000150e002986 */ /* 0x0005e2000c101120 */
[----:B------:R-:W-:Y:S01]  /*6bba0*/  ISETP.GE.AND P3, PT, R4, UR19, PT ;  /* 0x0000001304007c0c */ /* 0x000fe2000bf66270 */
[----:B-1----:R-:W-:Y:S01]  /*6bbb0*/  VIADD R16, R5, UR5 ;  /* 0x0000000505107c36 */ /* 0x002fe20008000000 */
[----:B------:R-:W-:Y:S01]  /*6bbc0*/  PRMT R19, R7, 0x7772, RZ ;  /* 0x0000777207137816 */ /* 0x000fe200000000ff */
[----:B------:R-:W-:Y:S01]  /*6bbd0*/  IMAD.X R13, R25, 0x1, R2, P5 ;  /* 0x00000001190d7824 */ /* 0x000fe200028e0602 */
[----:B------:R-:W-:Y:S01]  /*6bbe0*/  IADD3 R4, P2, R5, R3, RZ ;  /* 0x0000000305047210 */ /* 0x000fe20007f5e0ff */
[----:B------:R-:W-:Y:S01]  /*6bbf0*/  VIADD R17, R20, 0x7a ;  /* 0x0000007a14117836 */ /* 0x000fe20000000000 */
[----:B------:R-:W-:Y:S01]  /*6bc00*/  ISETP.LT.AND P5, PT, R18, UR7, !P4 ;  /* 0x0000000712007c0c */ /* 0x000fe2000e7a1270 */
[----:B------:R-:W-:Y:S01]  /*6bc10*/  ULDC UR5, c[0x0][0x248] ;  /* 0x0000920000057ab9 */ /* 0x000fe20000000800 */
[----:B------:R1:W-:Y:S01]  /*6bc20*/  @P6 STG.E.U8 desc[UR32][R12.64], R19 ;  /* 0x000000130c006986 */ /* 0x0003e2000c101120 */
[----:B------:R-:W-:Y:S01]  /*6bc30*/  IMAD.X R5, R25, 0x1, R28, P2 ;  /* 0x0000000119057824 */ /* 0x000fe200010e061c */
[----:B------:R-:W-:Y:S01]  /*6bc40*/  IADD3 R6, P6, R16, R0, RZ ;  /* 0x0000000010067210 */ /* 0x000fe20007fde0ff */
[----:B------:R-:W-:Y:S01]  /*6bc50*/  ULDC UR7, c[0x0][0x228] ;  /* 0x00008a0000077ab9 */ /* 0x000fe20000000800 */
[----:B--2---:R-:W-:-:S02]  /*6bc60*/  PRMT R15, R7, 0x7773, RZ ;  /* 0x00007773070f7816 */ /* 0x004fc400000000ff */
[----:B------:R-:W-:Y:S02]  /*6bc70*/  SHF.R.S32.HI R21, RZ, 0x1f, R16 ;  /* 0x0000001fff157819 */ /* 0x000fe40000011410 */
[----:B------:R-:W-:Y:S01]  /*6bc80*/  ISETP.LT.AND P4, PT, R29, UR6, !P4 ;  /* 0x000000061d007c0c */ /* 0x000fe2000e781270 */
[----:B-1----:R-:W-:Y:S01]  /*6bc90*/  VIADD R12, R20, 0x7b ;  /* 0x0000007b140c7836 */ /* 0x002fe20000000000 */
[----:B------:R1:W-:Y:S01]  /*6bca0*/  @P1 STG.E.U8 desc[UR32][R4.64], R15 ;  /* 0x0000000f04001986 */ /* 0x0003e2000c101120 */
[----:B------:R-:W-:Y:S01]  /*6bcb0*/  ISETP.GE.AND P2, PT, R17, UR17, PT ;  /* 0x0000001111007c0c */ /* 0x000fe2000bf46270 */
[C---:B------:R-:W-:Y:S01]  /*6bcc0*/  IMAD.X R7, R21.reuse, 0x1, R2, P6 ;  /* 0x0000000115077824 */ /* 0x040fe200030e0602 */
[----:B0-----:R-:W-:Y:S01]  /*6bcd0*/  PRMT R17, R8, 0x7770, RZ ;  /* 0x0000777008117816 */ /* 0x001fe200000000ff */
[----:B------:R-:W-:Y:S01]  /*6bce0*/  ULDC UR6, c[0x0][0x228] ;  /* 0x00008a0000067ab9 */ /* 0x000fe20000000800 */
[----:B------:R-:W-:Y:S02]  /*6bcf0*/  ISETP.GE.AND P1, PT, R12, UR23, PT ;  /* 0x000000170c007c0c */ /* 0x000fe4000bf26270 */
[C---:B------:R-:W-:Y:S01]  /*6bd00*/  IADD3 R12, P6, R16.reuse, R3, RZ ;  /* 0x00000003100c7210 */ /* 0x040fe20007fde0ff */
[----:B------:R-:W-:Y:S01]  /*6bd10*/  VIADD R16, R16, UR5 ;  /* 0x0000000510107c36 */ /* 0x000fe20008000000 */
[----:B------:R0:W-:Y:S01]  /*6bd20*/  @P5 STG.E.U8 desc[UR32][R6.64], R17 ;  /* 0x0000001106005986 */ /* 0x0001e2000c101120 */
[----:B------:R-:W-:Y:S01]  /*6bd30*/  ISETP.LT.AND P5, PT, R18, UR7, !P3 ;  /* 0x0000000712007c0c */ /* 0x000fe2000dfa1270 */
[----:B------:R-:W-:Y:S01]  /*6bd40*/  ULDC UR5, c[0x0][0x248] ;  /* 0x0000920000057ab9 */ /* 0x000fe20000000800 */
[----:B------:R-:W-:Y:S01]  /*6bd50*/  IMAD.X R13, R21, 0x1, R28, P6 ;  /* 0x00000001150d7824 */ /* 0x000fe200030e061c */
[----:B-1----:R-:W-:Y:S01]  /*6bd60*/  PRMT R15, R8, 0x7771, RZ ;  /* 0x00007771080f7816 */ /* 0x002fe200000000ff */
[----:B------:R-:W-:Y:S01]  /*6bd70*/  VIADD R4, R20, 0x7c ;  /* 0x0000007c14047836 */ /* 0x000fe20000000000 */
[----:B------:R-:W-:Y:S01]  /*6bd80*/  SHF.R.S32.HI R5, RZ, 0x1f, R16 ;  /* 0x0000001fff057819 */ /* 0x000fe20000011410 */
[----:B------:R-:W-:Y:S01]  /*6bd90*/  ULDC UR7, c[0x0][0x228] ;  /* 0x00008a0000077ab9 */ /* 0x000fe20000000800 */
[----:B------:R-:W-:-:S02]  /*6bda0*/  ISETP.LT.AND P3, PT, R29, UR6, !P3 ;  /* 0x000000061d007c0c */ /* 0x000fc4000df61270 */
[-C--:B0-----:R-:W-:Y:S01]  /*6bdb0*/  IADD3 R6, P6, R16, R0.reuse, RZ ;  /* 0x0000000010067210 */ /* 0x081fe20007fde0ff */
[----:B------:R0:W-:Y:S01]  /*6bdc0*/  @P4 STG.E.U8 desc[UR32][R12.64], R15 ;  /* 0x0000000f0c004986 */ /* 0x0001e2000c101120 */
[----:B------:R-:W-:Y:S01]  /*6bdd0*/  ISETP.GE.AND P4, PT, R4, UR21, PT ;  /* 0x0000001504007c0c */ /* 0x000fe2000bf86270 */
[----:B------:R-:W-:Y:S02]  /*6bde0*/  ULDC UR6, c[0x0][0x228] ;  /* 0x00008a0000067ab9 */ /* 0x000fe40000000800 */
[C---:B------:R-:W-:Y:S01]  /*6bdf0*/  IMAD.X R7, R5.reuse, 0x1, R2, P6 ;  /* 0x0000000105077824 */ /* 0x040fe200030e0602 */
[----:B------:R-:W-:Y:S02]  /*6be00*/  IADD3 R4, P6, R16, R3, RZ ;  /* 0x0000000310047210 */ /* 0x000fe40007fde0ff */
[----:B------:R-:W-:Y:S01]  /*6be10*/  PRMT R19, R8, 0x7772, RZ ;  /* 0x0000777208137816 */ /* 0x000fe200000000ff */
[----:B------:R-:W-:Y:S01]  /*6be20*/  VIADD R16, R16, UR5 ;  /* 0x0000000510107c36 */ /* 0x000fe20008000000 */
[----:B------:R-:W-:Y:S01]  /*6be30*/  PRMT R17, R8, 0x7773, RZ ;  /* 0x0000777308117816 */ /* 0x000fe200000000ff */
[----:B------:R-:W-:Y:S01]  /*6be40*/  IMAD.X R5, R5, 0x1, R28, P6 ;  /* 0x0000000105057824 */ /* 0x000fe200030e061c */
[----:B------:R-:W-:Y:S01]  /*6be50*/  ULDC UR5, c[0x0][0x248] ;  /* 0x0000920000057ab9 */ /* 0x000fe20000000800 */
[----:B------:R1:W-:Y:S01]  /*6be60*/  @P5 STG.E.U8 desc[UR32][R6.64], R19 ;  /* 0x0000001306005986 */ /* 0x0003e2000c101120 */
[----:B------:R-:W-:Y:S01]  /*6be70*/  ISETP.LT.AND P5, PT, R18, UR6, !P2 ;  /* 0x0000000612007c0c */ /* 0x000fe2000d7a1270 */
[----:B------:R-:W-:Y:S01]  /*6be80*/  ULDC UR6, c[0x0][0x228] ;  /* 0x00008a0000067ab9 */ /* 0x000fe20000000800 */
[----:B0-----:R-:W-:Y:S01]  /*6be90*/  SHF.R.S32.HI R13, RZ, 0x1f, R16 ;  /* 0x0000001fff0d7819 */ /* 0x001fe20000011410 */
[----:B------:R0:W-:Y:S01]  /*6bea0*/  @P3 STG.E.U8 desc[UR32][R4.64], R17 ;  /* 0x0000001104003986 */ /* 0x0001e2000c101120 */
[C---:B------:R-:W-:Y:S01]  /*6beb0*/  IADD3 R14, P3, R16.reuse, R0, RZ ;  /* 0x00000000100e7210 */ /* 0x040fe20007f7e0ff */
[----:B------:R-:W-:Y:S01]  /*6bec0*/  VIADD R8, R16, UR5 ;  /* 0x0000000510087c36 */ /* 0x000fe20008000000 */
[----:B------:R-:W-:Y:S01]  /*6bed0*/  PRMT R21, R9, 0x7770, RZ ;  /* 0x0000777009157816 */ /* 0x000fe200000000ff */
[----:B------:R-:W-:-:S02]  /*6bee0*/  ULDC UR5, c[0x0][0x248] ;  /* 0x0000920000057ab9 */ /* 0x000fc40000000800 */
[----:B------:R-:W-:Y:S01]  /*6bef0*/  IMAD.X R15, R13, 0x1, R2, P3 ;  /* 0x000000010d0f7824 */ /* 0x000fe200018e0602 */
[----:B------:R-:W-:Y:S01]  /*6bf00*/  ISETP.LT.AND P3, PT, R29, UR6, !P2 ;  /* 0x000000061d007c0c */ /* 0x000fe2000d761270 */
[----:B------:R-:W-:Y:S01]  /*6bf10*/  ULDC UR6, c[0x0][0x228] ;  /* 0x00008a0000067ab9 */ /* 0x000fe20000000800 */
[----:B------:R-:W-:Y:S01]  /*6bf20*/  ISETP.LT.AND P6, PT, R18, UR7, !P1 ;  /* 0x0000000712007c0c */ /* 0x000fe2000cfc1270 */
[----:B------:R-:W-:Y:S01]  /*6bf30*/  ULDC UR7, c[0x0][0x228] ;  /* 0x00008a0000077ab9 */ /* 0x000fe20000000800 */
[----:B------:R2:W-:Y:S01]  /*6bf40*/  @P5 STG.E.U8 desc[UR32][R14.64], R21 ;  /* 0x000000150e005986 */ /* 0x0005e2000c101120 */
[----:B-1----:R-:W-:Y:S02]  /*6bf50*/  IADD3 R6, P2, R16, R3, RZ ;  /* 0x0000000310067210 */ /* 0x002fe40007f5e0ff */
[----:B0-----:R-:W-:Y:S02]  /*6bf60*/  SHF.R.S32.HI R5, RZ, 0x1f, R8 ;  /* 0x0000001fff057819 */ /* 0x001fe40000011408 */
[----:B------:R-:W-:Y:S01]  /*6bf70*/  IADD3 R12, P5, R8, R0, RZ ;  /* 0x00000000080c7210 */ /* 0x000fe20007fbe0ff */
[----:B------:R-:W-:Y:S01]  /*6bf80*/  IMAD.X R7, R13, 0x1, R28, P2 ;  /* 0x000000010d077824 */ /* 0x000fe200010e061c */
[----:B------:R-:W-:-:S02]  /*6bf90*/  PRMT R19, R9, 0x7771, RZ ;  /* 0x0000777109137816 */ /* 0x000fc400000000ff */
[----:B------:R-:W-:Y:S01]  /*6bfa0*/  PRMT R17, R9, 0x7772, RZ ;  /* 0x0000777209117816 */ /* 0x000fe200000000ff */
[----:B------:R-:W-:Y:S02]  /*6bfb0*/  IMAD.X R13, R5, 0x1, R2, P5 ;  /* 0x00000001050d7824 */ /* 0x000fe400028e0602 */
[----:B--2---:R-:W-:Y:S01]  /*6bfc0*/  VIADD R14, R8, UR5 ;  /* 0x00000005080e7c36 */ /* 0x004fe20008000000 */
[----:B------:R0:W-:Y:S01]  /*6bfd0*/  @P3 STG.E.U8 desc[UR32][R6.64], R19 ;  /* 0x0000001306003986 */ /* 0x0001e2000c101120 */
[C---:B------:R-:W-:Y:S01]  /*6bfe0*/  VIADD R4, R20.reuse, 0x7d ;  /* 0x0000007d14047836 */ /* 0x040fe20000000000 */
[----:B------:R-:W-:Y:S01]  /*6bff0*/  ISETP.LT.AND P1, PT, R29, UR6, !P1 ;  /* 0x000000061d007c0c */ /* 0x000fe2000cf21270 */
[----:B------:R-:W-:Y:S01]  /*6c000*/  VIADD R15, R20, 0x7e ;  /* 0x0000007e140f7836 */ /* 0x000fe20000000000 */
[----:B------:R1:W-:Y:S01]  /*6c010*/  @P6 STG.E.U8 desc[UR32][R12.64], R17 ;  /* 0x000000110c006986 */ /* 0x0003e2000c101120 */
[----:B------:R-:W-:Y:S01]  /*6c020*/  ISETP.LT.AND P5, PT, R18, UR7, !P4 ;  /* 0x0000000712007c0c */ /* 0x000fe2000e7a1270 */
[----:B------:R-:W-:Y:S01]  /*6c030*/  ULDC UR5, c[0x0][0x248] ;  /* 0x0000920000057ab9 */ /* 0x000fe20000000800 */
[----:B------:R-:W-:Y:S01]  /*6c040*/  ISETP.GE.AND P2, PT, R4, UR27, PT ;  /* 0x0000001b04007c0c */ /* 0x000fe2000bf46270 */
[----:B------:R-:W-:Y:S01]  /*6c050*/  ULDC UR6, c[0x0][0x248] ;  /* 0x0000920000067ab9 */ /* 0x000fe20000000800 */
[----:B------:R-:W-:Y:S01]  /*6c060*/  IADD3 R4, P6, R8, R3, RZ ;  /* 0x0000000308047210 */ /* 0x000fe20007fde0ff */
[----:B------:R-:W-:Y:S01]  /*6c070*/  ULDC UR7, c[0x0][0x228] ;  /* 0x00008a0000077ab9 */ /* 0x000fe20000000800 */
[----:B0-----:R-:W-:-:S02]  /*6c080*/  SHF.R.S32.HI R7, RZ, 0x1f, R14 ;  /* 0x0000001fff077819 */ /* 0x001fc4000001140e */
[CC--:B-1----:R-:W-:Y:S02]  /*6c090*/  IADD3 R12, P3, R14.reuse, R0.reuse, RZ ;  /* 0x000000000e0c7210 */ /* 0x0c2fe40007f7e0ff */
[----:B------:R-:W-:Y:S01]  /*6c0a0*/  ISETP.LT.AND P4, PT, R29, UR8, !P4 ;  /* 0x000000081d007c0c */ /* 0x000fe2000e781270 */
[----:B------:R-:W-:Y:S02]  /*6c0b0*/  IMAD.X R5, R5, 0x1, R28, P6 ;  /* 0x0000000105057824 */ /* 0x000fe400030e061c */
[----:B------:R-:W-:Y:S01]  /*6c0c0*/  IMAD.X R13, R7, 0x1, R2, P3 ;  /* 0x00000001070d7824 */ /* 0x000fe200018e0602 */
[C---:B------:R-:W-:Y:S01]  /*6c0d0*/  IADD3 R6, P3, R14.reuse, R3, RZ ;  /* 0x000000030e067210 */ /* 0x040fe20007f7e0ff */
[----:B------:R-:W-:Y:S01]  /*6c0e0*/  VIADD R14, R14, UR5 ;  /* 0x000000050e0e7c36 */ /* 0x000fe20008000000 */
[----:B------:R-:W-:Y:S01]  /*6c0f0*/  ISETP.GE.AND P6, PT, R15, UR25, PT ;  /* 0x000000190f007c0c */ /* 0x000fe2000bfc6270 */
[----:B------:R-:W-:Y:S01]  /*6c100*/  ULDC UR5, c[0x0][0x248] ;  /* 0x0000920000057ab9 */ /* 0x000fe20000000800 */
[----:B------:R-:W-:Y:S01]  /*6c110*/  PRMT R17, R9, 0x7773, RZ ;  /* 0x0000777309117816 */ /* 0x000fe200000000ff */
[----:B------:R-:W-:Y:S01]  /*6c120*/  IMAD.X R7, R7, 0x1, R28, P3 ;  /* 0x0000000107077824 */ /* 0x000fe200018e061c */
[C---:B------:R-:W-:Y:S01]  /*6c130*/  PRMT R15, R10.reuse, 0x7770, RZ ;  /* 0x000077700a0f7816 */ /* 0x040fe200000000ff */
[----:B------:R-:W-:Y:S01]  /*6c140*/  ULDC UR8, c[0x0][0x228] ;  /* 0x00008a0000087ab9 */ /* 0x000fe20000000800 */
[----:B------:R-:W-:Y:S01]  /*6c150*/  PRMT R9, R10, 0x7771, RZ ;  /* 0x000077710a097816 */ /* 0x000fe200000000ff */
[----:B------:R0:W-:Y:S01]  /*6c160*/  @P1 STG.E.U8 desc[UR32][R4.64], R17 ;  /* 0x0000001104001986 */ /* 0x0001e2000c101120 */
[----:B------:R-:W-:Y:S01]  /*6c170*/  VIADD R16, R14, UR5 ;  /* 0x000000050e107c36 */ /* 0x000fe20008000000 */
[----:B------:R-:W-:Y:S01]  /*6c180*/  SHF.R.S32.HI R19, RZ, 0x1f, R14 ;  /* 0x0000001fff137819 */ /* 0x000fe2000001140e */
[----:B------:R-:W-:Y:S01]  /*6c190*/  ULDC UR5, c[0x0][0x228] ;  /* 0x00008a0000057ab9 */ /* 0x000fe20000000800 */
[----:B------:R-:W-:Y:S04]  /*6c1a0*/  @P5 STG.E.U8 desc[UR32][R12.64], R15 ;  /* 0x0000000f0c005986 */ /* 0x000fe8000c101120 */
[----:B------:R1:W-:Y:S01]  /*6c1b0*/  @P4 STG.E.U8 desc[UR32][R6.64], R9 ;  /* 0x0000000906004986 */ /* 0x0003e2000c101120 */
[----:B------:R-:W-:-:S02]  /*6c1c0*/  IADD3 R8, P5, R16, R0, RZ ;  /* 0x0000000010087210 */ /* 0x000fc40007fbe0ff */
[CC--:B0-----:R-:W-:Y:S02]  /*6c1d0*/  IADD3 R4, P3, R14.reuse, R0.reuse, RZ ;  /* 0x000000000e047210 */ /* 0x0c1fe40007f7e0ff */
[----:B------:R-:W-:Y:S02]  /*6c1e0*/  SHF.R.S32.HI R17, RZ, 0x1f, R16 ;  /* 0x0000001fff117819 */ /* 0x000fe40000011410 */
[----:B-1----:R-:W-:Y:S01]  /*6c1f0*/  IADD3 R6, P4, R14, R3, RZ ;  /* 0x000000030e067210 */ /* 0x002fe20007f9e0ff */
[----:B------:R-:W-:Y:S01]  /*6c200*/  VIADD R14, R16, UR6 ;  /* 0x00000006100e7c36 */ /* 0x000fe20008000000 */
[----:B------:R-:W-:Y:S01]  /*6c210*/  ULDC UR6, c[0x0][0x228] ;  /* 0x00008a0000067ab9 */ /* 0x000fe20000000800 */
[C---:B------:R-:W-:Y:S02]  /*6c220*/  IMAD.X R5, R19.reuse, 0x1, R2, P3 ;  /* 0x0000000113057824 */ /* 0x040fe400018e0602 */
[----:B------:R-:W-:Y:S01]  /*6c230*/  IMAD.X R7, R19, 0x1, R28, P4 ;  /* 0x0000000113077824 */ /* 0x000fe200020e061c */
[----:B------:R-:W-:-:S02]  /*6c240*/  IADD3 R12, P4, R14, R0, RZ ;  /* 0x000000000e0c7210 */ /* 0x000fc40007f9e0ff */
[----:B------:R-:W-:Y:S01]  /*6c250*/  SHF.R.S32.HI R15, RZ, 0x1f, R14 ;  /* 0x0000001fff0f7819 */ /* 0x000fe2000001140e */
[--C-:B------:R-:W-:Y:S01]  /*6c260*/  IMAD.X R9, R17, 0x1, R2.reuse, P5 ;  /* 0x0000000111097824 */ /* 0x100fe200028e0602 */
[-C--:B------:R-:W-:Y:S02]  /*6c270*/  IADD3 R14, P3, R14, R3.reuse, RZ ;  /* 0x000000030e0e7210 */ /* 0x080fe40007f7e0ff */
[C---:B------:R-:W-:Y:S01]  /*6c280*/  ISETP.LT.AND P5, PT, R18.reuse, UR7, !P2 ;  /* 0x0000000712007c0c */ /* 0x040fe2000d7a1270 */
[----:B------:R-:W-:Y:S01]  /*6c290*/  IMAD.X R13, R15, 0x1, R2, P4 ;  /* 0x000000010f0d7824 */ /* 0x000fe200020e0602 */
[----:B------:R-:W-:Y:S01]  /*6c2a0*/  ISETP.LT.AND P2, PT, R29, UR5, !P2 ;  /* 0x000000051d007c0c */ /* 0x000fe2000d741270 */
[----:B------:R-:W-:Y:S01]  /*6c2b0*/  ULDC UR5, c[0x0][0x228] ;  /* 0x00008a0000057ab9 */ /* 0x000fe20000000800 */
[----:B------:R-:W-:Y:S01]  /*6c2c0*/  ISETP.LT.AND P4, PT, R18, UR8, !P6 ;  /* 0x0000000812007c0c */ /* 0x000fe2000f781270 */
[----:B------:R-:W-:Y:S01]  /*6c2d0*/  IMAD.X R15, R15, 0x1, R28, P3 ;  /* 0x000000010f0f7824 */ /* 0x000fe200018e061c */
[----:B------:R-:W-:-:S02]  /*6c2e0*/  IADD3 R2, P3, R16, R3, RZ ;  /* 0x0000000310027210 */ /* 0x000fc40007f7e0ff */
[C---:B------:R-:W-:Y:S02]  /*6c2f0*/  ISETP.LT.AND P6, PT, R29.reuse, UR5, !P6 ;  /* 0x000000051d007c0c */ /* 0x040fe4000f7c1270 */
[----:B------:R-:W-:Y:S02]  /*6c300*/  ISETP.LT.AND P1, PT, R18, UR10, !P0 ;  /* 0x0000000a12007c0c */ /* 0x000fe4000c721270 */
[----:B------:R-:W-:Y:S01]  /*6c310*/  ISETP.LT.AND P0, PT, R29, UR6, !P0 ;  /* 0x000000061d007c0c */ /* 0x000fe2000c701270 */
[----:B------:R-:W-:Y:S01]  /*6c320*/  IMAD.X R3, R17, 0x1, R28, P3 ;  /* 0x0000000111037824 */ /* 0x000fe200018e061c */
[C---:B------:R-:W-:Y:S02]  /*6c330*/  PRMT R25, R10.reuse, 0x7772, RZ ;  /* 0x000077720a197816 */ /* 0x040fe400000000ff */
[----:B------:R-:W-:Y:S02]  /*6c340*/  PRMT R23, R10, 0x7773, RZ ;  /* 0x000077730a177816 */ /* 0x000fe400000000ff */
[----:B------:R-:W-:-:S02]  /*6c350*/  PRMT R17, R11, 0x7773, RZ ;  /* 0x000077730b117816 */ /* 0x000fc400000000ff */
[C---:B------:R-:W-:Y:S02]  /*6c360*/  PRMT R19, R11.reuse, 0x7772, RZ ;  /* 0x000077720b137816 */ /* 0x040fe400000000ff */
[C---:B------:R-:W-:Y:S02]  /*6c370*/  PRMT R21, R11.reuse, 0x7771, RZ ;  /* 0x000077710b157816 */ /* 0x040fe400000000ff */
[----:B------:R-:W-:Y:S01]  /*6c380*/  PRMT R11, R11, 0x7770, RZ ;  /* 0x000077700b0b7816 */ /* 0x000fe200000000ff */
[----:B------:R0:W-:Y:S04]  /*6c390*/  @P5 STG.E.U8 desc[UR32][R4.64], R25 ;  /* 0x0000001904005986 */ /* 0x0001e8000c101120 */
[----:B------:R0:W-:Y:S04]  /*6c3a0*/  @P2 STG.E.U8 desc[UR32][R6.64], R23 ;  /* 0x0000001706002986 */ /* 0x0001e8000c101120 */
[----:B------:R0:W-:Y:S04]  /*6c3b0*/  @P4 STG.E.U8 desc[UR32][R8.64], R11 ;  /* 0x0000000b08004986 */ /* 0x0001e8000c101120 */
[----:B------:R0:W-:Y:S04]  /*6c3c0*/  @P6 STG.E.U8 desc[UR32][R2.64], R21 ;  /* 0x0000001502006986 */ /* 0x0001e8000c101120 */
[----:B------:R0:W-:Y:S01]  /*6c3d0*/  @P1 STG.E.U8 desc[UR32][R12.64], R19 ;  /* 0x000000130c001986 */ /* 0x0001e2000c101120 */
[----:B------:R-:W-:Y:S05]  /*6c3e0*/  @!P0 EXIT ;  /* 0x000000000000894d */ /* 0x000fea0003800000 */
[----:B------:R-:W-:Y:S01]  /*6c3f0*/  STG.E.U8 desc[UR32][R14.64], R17 ;  /* 0x000000110e007986 */ /* 0x000fe2000c101120 */
[----:B------:R-:W-:Y:S05]  /*6c400*/  EXIT ;  /* 0x000000000000794d */ /* 0x000fea0003800000 */
.L_x_3:
[----:B------:R-:W-:-:S00]  /*6c410*/  BRA `(.L_x_3) ;  /* 0xfffffffc00fc7947 */ /* 0x000fc0000383ffff */
[----:B------:R-:W-:-:S00]  /*6c420*/  NOP ;  /* 0x0000000000007918 */ /* 0x000fc00000000000 */
        /* <DEDUP_REMOVED lines=13> */
.L_x_4:


//--------------------- .nv.shared.matmul_kernel  --------------------------
	.section	.nv.shared.matmul_kernel,"aw",@nobits
	.sectionflags	@""
	.align	16
	.zero		1024


//--------------------- .nv.shared.reserved.0     --------------------------
	.section	.nv.shared.reserved.0,"aw",@nobits
	.weak		__nv_reservedSMEM_offset_0_alias
	.size		__nv_reservedSMEM_offset_0_alias, 0, 0
	.other		__nv_reservedSMEM_offset_0_alias,@"STO_CUDA_RESERVED_SHARED STV_DEFAULT"
__nv_reservedSMEM_offset_0_alias:
	.zero		0


//--------------------- .nv.constant0.matmul_kernel --------------------------
	.section	.nv.constant0.matmul_kernel,"a",@progbits
	.sectionflags	@""
	.align	4
.nv.constant0.matmul_kernel:
	.zero		608


//--------------------- SYMBOLS --------------------------

	.type		.nv.reservedSmem.offset0,@object
	.size		.nv.reservedSmem.offset0,0x4
